def matmul_kernel(
    a_ptr,
    b_ptr,
    c_ptr,
    M,
    N,
    K,
    stride_am,
    stride_ak,
    stride_bk,
    stride_bn,
    stride_cm,
    stride_cn,
    BLOCK_M: tl.constexpr,
    BLOCK_N: tl.constexpr,
    BLOCK_K: tl.constexpr,
    GROUP_M: tl.constexpr,
):
    pid = tl.program_id(axis=0)
    num_pid_m = tl.cdiv(M, BLOCK_M)
    num_pid_n = tl.cdiv(N, BLOCK_N)
    num_pid_in_group = GROUP_M * num_pid_n
    group_id = pid // num_pid_in_group
    first_pid_m = group_id * GROUP_M
    group_size_m = min(num_pid_m - first_pid_m, GROUP_M)
    pid_m = first_pid_m + ((pid % num_pid_in_group) % group_size_m)
    pid_n = (pid % num_pid_in_group) // group_size_m

    offs_am = (pid_m * BLOCK_M + tl.arange(0, BLOCK_M)) % M
    offs_bn = (pid_n * BLOCK_N + tl.arange(0, BLOCK_N)) % N
    offs_k = tl.arange(0, BLOCK_K)
    a_ptrs = a_ptr + offs_am[:, None] * stride_am + offs_k[None, :] * stride_ak
    b_ptrs = b_ptr + offs_k[:, None] * stride_bk + offs_bn[None, :] * stride_bn

    acc = tl.zeros((BLOCK_M, BLOCK_N), dtype=tl.float32)
    for kk in range(0, tl.cdiv(K, BLOCK_K)):
        a = tl.load(a_ptrs, mask=offs_k[None, :] < K - kk * BLOCK_K, other=0.0)
        b = tl.load(b_ptrs, mask=offs_k[:, None] < K - kk * BLOCK_K, other=0.0)
        acc = tl.dot(a, b, acc)
        a_ptrs += BLOCK_K * stride_ak
        b_ptrs += BLOCK_K * stride_bk

    c = acc.to(c_ptr.dtype.element_ty)
    offs_cm = pid_m * BLOCK_M + tl.arange(0, BLOCK_M)
    offs_cn = pid_n * BLOCK_N + tl.arange(0, BLOCK_N)
    c_ptrs = c_ptr + offs_cm[:, None] * stride_cm + offs_cn[None, :] * stride_cn
    mask = (offs_cm[:, None] < M) & (offs_cn[None, :] < N)
    tl.store(c_ptrs, c, mask=mask)

# config = {"BLOCK_K": 64, "BLOCK_M": 128, "BLOCK_N": 512, "GROUP_M": 8, "arch": "sm_100", "dtype": "fp8e4m3", "num_ctas": 2, "num_stages": 3, "num_warps": 4}
# arch = sm_100


// ===== COMPILED SASS (sm_100a) =====

	.target	sm_100a

	.elftype	@"ET_EXEC"


//--------------------- .note.nv.tkinfo           --------------------------
	.section	.note.nv.tkinfo,"",@"SHT_NOTE"
	.sectionflags	@"SHF_NOTE_NV_TKINFO"
	.tkinfo
        /*0018*/ 	.word	0x00000081
        /*0030*/ 	.string	""
        /*0030*/ 	.string	"ptxas-blackwell"
        /*0030*/ 	.string	"Cuda compilation tools, release 12.9, V12.9.86"
        /*0030*/ 	.string	"Build cuda_12.9.r12.9/compiler.36037853_0"
        /*0030*/ 	.string	"-v  -suppress-debug-info  -lineinfo  -arch sm_100a "



//--------------------- .note.nv.cuver            --------------------------
	.section	.note.nv.cuver,"",@"SHT_NOTE"
	.sectionflags	@"SHF_NOTE_NV_CUVER"
        /*0018*/ 	.short	0x0001
        /*001a*/ 	.short	0x0064
        /*001c*/ 	.short	0x0001
        /*001e*/ 	.short	0x0000
        /*0020*/ 	.short	0x0001
        /*0022*/ 	.short	0x0000


//--------------------- .nv.info                  --------------------------
	.section	.nv.info,"",@"SHT_CUDA_INFO"
	.align	4


	//----- nvinfo : EIATTR_REGCOUNT
	.align		4
        /*0000*/ 	.byte	0x04, 0x2f
        /*0002*/ 	.short	(.L_4 - .L_3)
	.align		4
.L_3:
        /*0004*/ 	.word	index@(matmul_kernel)
        /*0008*/ 	.word	0x000000ff


	//----- nvinfo : EIATTR_FRAME_SIZE
	.align		4
.L_4:
        /*000c*/ 	.byte	0x04, 0x11
        /*000e*/ 	.short	(.L_6 - .L_5)
	.align		4
.L_5:
        /*0010*/ 	.word	index@($__internal_2_$__cuda_sm10x_tcgen05_guardrail_trap_unallocated_columns_being_dealloced)
        /*0014*/ 	.word	0x00000490


	//----- nvinfo : EIATTR_FRAME_SIZE
	.align		4
.L_6:
        /*0018*/ 	.byte	0x04, 0x11
        /*001a*/ 	.short	(.L_8 - .L_7)
	.align		4
.L_7:
        /*001c*/ 	.word	index@($__internal_1_$__cuda_sm10x_tcgen05_guardrail_trap_phase_invalid_during_alloc)
        /*0020*/ 	.word	0x00000490


	//----- nvinfo : EIATTR_FRAME_SIZE
	.align		4
.L_8:
        /*0024*/ 	.byte	0x04, 0x11
        /*0026*/ 	.short	(.L_10 - .L_9)
	.align		4
.L_9:
        /*0028*/ 	.word	index@($__internal_0_$__cuda_sm10x_tcgen05_guardrail_trap_col_being_dealloced_not_returned_by_alloc)
        /*002c*/ 	.word	0x00000490


	//----- nvinfo : EIATTR_FRAME_SIZE
	.align		4
.L_10:
        /*0030*/ 	.byte	0x04, 0x11
        /*0032*/ 	.short	(.L_12 - .L_11)
	.align		4
.L_11:
        /*0034*/ 	.word	index@(matmul_kernel)
        /*0038*/ 	.word	0x00000490


	//----- nvinfo : EIATTR_MIN_STACK_SIZE
	.align		4
.L_12:
        /*003c*/ 	.byte	0x04, 0x12
        /*003e*/ 	.short	(.L_14 - .L_13)
	.align		4
.L_13:
        /*0040*/ 	.word	index@(matmul_kernel)
        /*0044*/ 	.word	0x00000490
.L_14:


//--------------------- .nv.info.matmul_kernel    --------------------------
	.section	.nv.info.matmul_kernel,"",@"SHT_CUDA_INFO"
	.sectionflags	@""
	.align	4


	//----- nvinfo : EIATTR_CUDA_API_VERSION
	.align		4
        /*0000*/ 	.byte	0x04, 0x37
        /*0002*/ 	.short	(.L_16 - .L_15)
.L_15:
        /*0004*/ 	.word	0x00000081


	//----- nvinfo : EIATTR_KPARAM_INFO
	.align		4
.L_16:
        /*0008*/ 	.byte	0x04, 0x17
        /*000a*/ 	.short	(.L_18 - .L_17)
.L_17:
        /*000c*/ 	.word	0x00000000
        /*0010*/ 	.short	0x000d
        /*0012*/ 	.short	0x0048
        /*0014*/ 	.byte	0x00, 0xf4, 0x21, 0x00


	//----- nvinfo : EIATTR_KPARAM_INFO
	.align		4
.L_18:
        /*0018*/ 	.byte	0x04, 0x17
        /*001a*/ 	.short	(.L_20 - .L_19)
.L_19:
        /*001c*/ 	.word	0x00000000
        /*0020*/ 	.short	0x000c
        /*0022*/ 	.short	0x0040
        /*0024*/ 	.byte	0x00, 0xf4, 0x21, 0x00


	//----- nvinfo : EIATTR_KPARAM_INFO
	.align		4
.L_20:
        /*0028*/ 	.byte	0x04, 0x17
        /*002a*/ 	.short	(.L_22 - .L_21)
.L_21:
        /*002c*/ 	.word	0x00000000
        /*0030*/ 	.short	0x000b
        /*0032*/ 	.short	0x0038
        /*0034*/ 	.byte	0x00, 0xf0, 0x11, 0x00


	//----- nvinfo : EIATTR_KPARAM_INFO
	.align		4
.L_22:
        /*0038*/ 	.byte	0x04, 0x17
        /*003a*/ 	.short	(.L_24 - .L_23)
.L_23:
        /*003c*/ 	.word	0x00000000
        /*0040*/ 	.short	0x000a
        /*0042*/ 	.short	0x0034
        /*0044*/ 	.byte	0x00, 0xf0, 0x11, 0x00


	//----- nvinfo : EIATTR_KPARAM_INFO
	.align		4
.L_24:
        /*0048*/ 	.byte	0x04, 0x17
        /*004a*/ 	.short	(.L_26 - .L_25)
.L_25:
        /*004c*/ 	.word	0x00000000
        /*0050*/ 	.short	0x0009
        /*0052*/ 	.short	0x0030
        /*0054*/ 	.byte	0x00, 0xf0, 0x11, 0x00


	//----- nvinfo : EIATTR_KPARAM_INFO
	.align		4
.L_26:
        /*0058*/ 	.byte	0x04, 0x17
        /*005a*/ 	.short	(.L_28 - .L_27)
.L_27:
        /*005c*/ 	.word	0x00000000
        /*0060*/ 	.short	0x0008
        /*0062*/ 	.short	0x002c
        /*0064*/ 	.byte	0x00, 0xf0, 0x11, 0x00


	//----- nvinfo : EIATTR_KPARAM_INFO
	.align		4
.L_28:
        /*0068*/ 	.byte	0x04, 0x17
        /*006a*/ 	.short	(.L_30 - .L_29)
.L_29:
        /*006c*/ 	.word	0x00000000
        /*0070*/ 	.short	0x0007
        /*0072*/ 	.short	0x0028
        /*0074*/ 	.byte	0x00, 0xf0, 0x11, 0x00


	//----- nvinfo : EIATTR_KPARAM_INFO
	.align		4
.L_30:
        /*0078*/ 	.byte	0x04, 0x17
        /*007a*/ 	.short	(.L_32 - .L_31)
.L_31:
        /*007c*/ 	.word	0x00000000
        /*0080*/ 	.short	0x0006
        /*0082*/ 	.short	0x0024
        /*0084*/ 	.byte	0x00, 0xf0, 0x11, 0x00


	//----- nvinfo : EIATTR_KPARAM_INFO
	.align		4
.L_32:
        /*0088*/ 	.byte	0x04, 0x17
        /*008a*/ 	.short	(.L_34 - .L_33)
.L_33:
        /*008c*/ 	.word	0x00000000
        /*0090*/ 	.short	0x0005
        /*0092*/ 	.short	0x0020
        /*0094*/ 	.byte	0x00, 0xf0, 0x11, 0x00


	//----- nvinfo : EIATTR_KPARAM_INFO
	.align		4
.L_34:
        /*0098*/ 	.byte	0x04, 0x17
        /*009a*/ 	.short	(.L_36 - .L_35)
.L_35:
        /*009c*/ 	.word	0x00000000
        /*00a0*/ 	.short	0x0004
        /*00a2*/ 	.short	0x001c
        /*00a4*/ 	.byte	0x00, 0xf0, 0x11, 0x00


	//----- nvinfo : EIATTR_KPARAM_INFO
	.align		4
.L_36:
        /*00a8*/ 	.byte	0x04, 0x17
        /*00aa*/ 	.short	(.L_38 - .L_37)
.L_37:
        /*00ac*/ 	.word	0x00000000
        /*00b0*/ 	.short	0x0003
        /*00b2*/ 	.short	0x0018
        /*00b4*/ 	.byte	0x00, 0xf0, 0x11, 0x00


	//----- nvinfo : EIATTR_KPARAM_INFO
	.align		4
.L_38:
        /*00b8*/ 	.byte	0x04, 0x17
        /*00ba*/ 	.short	(.L_40 - .L_39)
.L_39:
        /*00bc*/ 	.word	0x00000000
        /*00c0*/ 	.short	0x0002
        /*00c2*/ 	.short	0x0010
        /*00c4*/ 	.byte	0x00, 0xf4, 0x21, 0x00


	//----- nvinfo : EIATTR_KPARAM_INFO
	.align		4
.L_40:
        /*00c8*/ 	.byte	0x04, 0x17
        /*00ca*/ 	.short	(.L_42 - .L_41)
.L_41:
        /*00cc*/ 	.word	0x00000000
        /*00d0*/ 	.short	0x0001
        /*00d2*/ 	.short	0x0008
        /*00d4*/ 	.byte	0x00, 0xf4, 0x21, 0x00


	//----- nvinfo : EIATTR_KPARAM_INFO
	.align		4
.L_42:
        /*00d8*/ 	.byte	0x04, 0x17
        /*00da*/ 	.short	(.L_44 - .L_43)
.L_43:
        /*00dc*/ 	.word	0x00000000
        /*00e0*/ 	.short	0x0000
        /*00e2*/ 	.short	0x0000
        /*00e4*/ 	.byte	0x00, 0xf4, 0x21, 0x00


	//----- nvinfo : EIATTR_EXPLICIT_CLUSTER
	.align		4
.L_44:
        /*00e8*/ 	.byte	0x01, 0x3e
	.zero		2


	//----- nvinfo : EIATTR_CTA_PER_CLUSTER
	.align		4
        /*00ec*/ 	.byte	0x04, 0x3d
        /*00ee*/ 	.short	(.L_46 - .L_45)
.L_45:
        /*00f0*/ 	.word	0x00000002
        /*00f4*/ 	.word	0x00000001
        /*00f8*/ 	.word	0x00000001


	//----- nvinfo : EIATTR_AT_ENTRY_FRAGMENTS
	.align		4
.L_46:
        /*00fc*/ 	.byte	0x04, 0x4f
        /*00fe*/ 	.short	(.L_48 - .L_47)


	//   ....[0]....
.L_47:
        /*0100*/ 	.word	0x00000004


	//----- nvinfo : EIATTR_RESERVED_SMEM_USED
	.align		4
.L_48:
        /*0104*/ 	.byte	0x01, 0x41
	.zero		2


	//----- nvinfo : EIATTR_SPARSE_MMA_MASK
	.align		4
        /*0108*/ 	.byte	0x03, 0x50
        /*010a*/ 	.short	0x0000


	//----- nvinfo : EIATTR_TCGEN05_1CTA_USED
	.align		4
        /*010c*/ 	.byte	0x01, 0x51
	.zero		2


	//----- nvinfo : EIATTR_MAXREG_COUNT
	.align		4
        /*0110*/ 	.byte	0x03, 0x1b
        /*0112*/ 	.short	0x00ff


	//----- nvinfo : EIATTR_NUM_BARRIERS
	.align		4
        /*0114*/ 	.byte	0x02, 0x4c
        /*0116*/ 	.byte	0x01
	.zero		1


	//----- nvinfo : EIATTR_ANNOTATIONS
	.align		4
        /*0118*/ 	.byte	0x04, 0x55
        /*011a*/ 	.short	(.L_50 - .L_49)


	//   ....[0]....
.L_49:
        /*011c*/ 	.word	0x00000001
        /*0120*/ 	.byte	0xd0, 0x09, 0x00, 0x00, 0x01, 0x00, 0x00, 0x00, 0x40, 0x0a, 0x00, 0x00, 0x01, 0x00, 0x00, 0x00
        /* <DEDUP_REMOVED lines=462> */
        /*1e10*/ 	.byte	0xd0, 0xa2, 0x01, 0x00


	//----- nvinfo : EIATTR_INT_WARP_WIDE_INSTR_OFFSETS
	.align		4
.L_50:
        /*1e14*/ 	.byte	0x04, 0x31
        /*1e16*/ 	.short	(.L_52 - .L_51)


	//   ....[0]....
.L_51:
        /*1e18*/ 	.word	0x00001710


	//   ....[1]....
        /*1e1c*/ 	.word	0x00001730


	//   ....[2]....
        /*1e20*/ 	.word	0x00009b60


	//   ....[3]....
        /*1e24*/ 	.word	0x00020e10


	//   ....[4]....
        /*1e28*/ 	.word	0x00020e60


	//----- nvinfo : EIATTR_COOP_GROUP_MASK_REGIDS
	.align		4
.L_52:
        /*1e2c*/ 	.byte	0x04, 0x29
        /*1e2e*/ 	.short	(.L_54 - .L_53)


	//   ....[0]....
.L_53:
        /*1e30*/ 	.word	0xffffffff


	//   ....[1]....
        /*1e34*/ 	.word	0xffffffff


	//   ....[2]....
        /*1e38*/ 	.word	0xffffffff


	//   ....[3]....
        /*1e3c*/ 	.word	0xffffffff


	//----- nvinfo : EIATTR_COOP_GROUP_INSTR_OFFSETS
	.align		4
.L_54:
        /*1e40*/ 	.byte	0x04, 0x28
        /*1e42*/ 	.short	(.L_56 - .L_55)


	//   ....[0]....
.L_55:
        /*1e44*/ 	.word	0x00000070


	//   ....[1]....
        /*1e48*/ 	.word	0x00000330


	//   ....[2]....
        /*1e4c*/ 	.word	0x00020ca0


	//   ....[3]....
        /*1e50*/ 	.word	0x00020f10


	//----- nvinfo : EIATTR_VRC_CTA_INIT_COUNT
	.align		4
.L_56:
        /*1e54*/ 	.byte	0x02, 0x4a
        /*1e56*/ 	.byte	0x80
	.zero		1


	//----- nvinfo : EIATTR_MBARRIER_INSTR_OFFSETS
	.align		4
        /*1e58*/ 	.byte	0x04, 0x39
        /*1e5a*/ 	.short	(.L_58 - .L_57)


	//   ....[0]....
.L_57:
        /*1e5c*/ 	.word	0x00001a30
        /*1e60*/ 	.word	0x000000ff
        /*1e64*/ 	.word	0x00000000
        /*1e68*/ 	.short	0x0100
        /*1e6a*/ 	.byte	0x0a
	.zero		1


	//   ....[1]....
        /*1e6c*/ 	.word	0x00009bb0
        /*1e70*/ 	.word	0x000000ff
        /*1e74*/ 	.word	0x0000c008
        /*1e78*/ 	.short	0x0100
        /*1e7a*/ 	.byte	0x0d
	.zero		1


	//   ....[2]....
        /*1e7c*/ 	.word	0x0000fdd0
        /*1e80*/ 	.word	0x000000ff
        /*1e84*/ 	.word	0x00000000
        /*1e88*/ 	.short	0x010a
        /*1e8a*/ 	.byte	0x0a
	.zero		1


	//   ....[3]....
        /*1e8c*/ 	.word	0x00017a80
        /*1e90*/ 	.word	0x000000ff
        /*1e94*/ 	.word	0x00000000
        /*1e98*/ 	.short	0x010a
        /*1e9a*/ 	.byte	0x0a
	.zero		1


	//   ....[4]....
        /*1e9c*/ 	.word	0x00017c10
        /*1ea0*/ 	.word	0x000000ff
        /*1ea4*/ 	.word	0x0000c000
        /*1ea8*/ 	.short	0x0108
        /*1eaa*/ 	.byte	0x0d
	.zero		1


	//   ....[5]....
        /*1eac*/ 	.word	0x00017c60
        /*1eb0*/ 	.word	0x000000ff
        /*1eb4*/ 	.word	0x0000c008
        /*1eb8*/ 	.short	0x0108
        /*1eba*/ 	.byte	0x0d
	.zero		1


	//   ....[6]....
        /*1ebc*/ 	.word	0x00020f30
        /*1ec0*/ 	.word	0x000000ff
        /*1ec4*/ 	.word	0x00000000
        /*1ec8*/ 	.short	0x010a
        /*1eca*/ 	.byte	0x0a
	.zero		1


	//   ....[7]....
        /*1ecc*/ 	.word	0x00020f60
        /*1ed0*/ 	.word	0x000000ff
        /*1ed4*/ 	.word	0x00000000
        /*1ed8*/ 	.short	0x010a
        /*1eda*/ 	.byte	0x0a
	.zero		1


	//----- nvinfo : EIATTR_NUM_MBARRIERS
	.align		4
.L_58:
        /*1edc*/ 	.byte	0x03, 0x38
        /*1ede*/ 	.short	0x0002


	//----- nvinfo : EIATTR_EXIT_INSTR_OFFSETS
	.align		4
        /*1ee0*/ 	.byte	0x04, 0x1c
        /*1ee2*/ 	.short	(.L_60 - .L_59)


	//   ....[0]....
.L_59:
        /*1ee4*/ 	.word	0x00020f20


	//----- nvinfo : EIATTR_REQNTID
	.align		4
.L_60:
        /*1ee8*/ 	.byte	0x04, 0x10
        /*1eea*/ 	.short	(.L_62 - .L_61)
.L_61:
        /*1eec*/ 	.word	0x00000080
        /*1ef0*/ 	.word	0x00000001
        /*1ef4*/ 	.word	0x00000001


	//----- nvinfo : EIATTR_CRS_STACK_SIZE
	.align		4
.L_62:
        /*1ef8*/ 	.byte	0x04, 0x1e
        /*1efa*/ 	.short	(.L_64 - .L_63)
.L_63:
        /*1efc*/ 	.word	0x00000000


	//----- nvinfo : EIATTR_CBANK_PARAM_SIZE
	.align		4
.L_64:
        /*1f00*/ 	.byte	0x03, 0x19
        /*1f02*/ 	.short	0x0050


	//----- nvinfo : EIATTR_PARAM_CBANK
	.align		4
        /*1f04*/ 	.byte	0x04, 0x0a
        /*1f06*/ 	.short	(.L_66 - .L_65)
	.align		4
.L_65:
        /*1f08*/ 	.word	index@(.nv.constant0.matmul_kernel)
        /*1f0c*/ 	.short	0x0380
        /*1f0e*/ 	.short	0x0050


	//----- nvinfo : EIATTR_SW_WAR
	.align		4
.L_66:
        /*1f10*/ 	.byte	0x04, 0x36
        /*1f12*/ 	.short	(.L_68 - .L_67)
.L_67:
        /*1f14*/ 	.word	0x00000008
.L_68:


//--------------------- .nv.compat                --------------------------
	.section	.nv.compat,"",@"SHT_CUDA_COMPAT_INFO"
	.align	4
        /*0000*/ 	.byte	0x02, 0x02, 0x02, 0x00, 0x02, 0x05, 0x05, 0x00, 0x02, 0x03, 0x00, 0x00, 0x02, 0x06, 0x01, 0x00


//--------------------- .nv.callgraph             --------------------------
	.section	.nv.callgraph,"",@"SHT_CUDA_CALLGRAPH"
	.align	4
	.sectionentsize	8
	.align		4
        /*0000*/ 	.word	0x00000000
	.align		4
        /*0004*/ 	.word	0xffffffff
	.align		4
        /*0008*/ 	.word	0x00000000
	.align		4
        /*000c*/ 	.word	0xfffffffe
	.align		4
        /*0010*/ 	.word	0x00000000
	.align		4
        /*0014*/ 	.word	0xfffffffd
	.align		4
        /*0018*/ 	.word	0x00000000
	.align		4
        /*001c*/ 	.word	0xfffffffc


//--------------------- .text.matmul_kernel       --------------------------
	.section	.text.matmul_kernel,"ax",@progbits
	.align	128
        .global         matmul_kernel
        .type           matmul_kernel,@function
        .size           matmul_kernel,(.L_x_20 - matmul_kernel)
        .other          matmul_kernel,@"STO_CUDA_ENTRY STV_DEFAULT"
matmul_kernel:
.text.matmul_kernel:
[----:B------:R-:W0:Y:S01]  /*0000*/  LDC R1, c[0x0][0x37c] ;  /* 0x0000df00ff017b82 */ /* 0x000e220000000800 */
[----:B------:R-:W1:Y:S01]  /*0010*/  S2R R234, SR_TID.X ;  /* 0x0000000000ea7919 */ /* 0x000e620000002100 */
[----:B0-----:R-:W-:Y:S01]  /*0020*/  VIADD R1, R1, 0xfffffb70 ;  /* 0xfffffb7001017836 */ /* 0x001fe20000000000 */
[----:B-1----:R-:W-:-:S13]  /*0030*/  ISETP.GE.U32.AND P0, PT, R234, 0x20, PT ;  /* 0x00000020ea00780c */ /* 0x002fda0003f06070 */
[----:B------:R-:W-:Y:S02]  /*0040*/  VOTEU.ANY UP0, P0 ;  /* 0x0000000000ff7886 */ /* 0x000fe40000000100 */
[----:B------:R-:W-:Y:S05]  /*0050*/  BRA.U UP0, `(.L_x_0) ;  /* 0x0000000100b87547 */ /* 0x000fea000b800000 */
[----:B------:R-:W0:Y:S01]  /*0060*/  S2UR UR6, SR_CgaCtaId ;  /* 0x00000000000679c3 */ /* 0x000e220000008800 */
[----:B------:R-:W-:Y:S01]  /*0070*/  NOP ;  /* 0x0000000000007918 */ /* 0x000fe20000000000 */
[----:B------:R-:W-:Y:S02]  /*0080*/  UMOV UR4, 0x40 ;  /* 0x0000004000047882 */ /* 0x000fe40000000000 */
[----:B0-----:R-:W-:-:S09]  /*0090*/  ULEA UR4, UR6, UR4, 0x18 ;  /* 0x0000000406047291 */ /* 0x001fd2000f8ec0ff */
[----:B------:R-:W0:Y:S01]  /*00a0*/  LDS.U8 R0, [UR4] ;  /* 0x00000004ff007984 */ /* 0x000e220008000000 */
[----:B------:R-:W-:Y:S02]  /*00b0*/  UMOV UR4, 0x400 ;  /* 0x0000040000047882 */ /* 0x000fe40000000000 */
[----:B------:R-:W-:Y:S01]  /*00c0*/  ULEA UR4, UR6, UR4, 0x18 ;  /* 0x0000000406047291 */ /* 0x000fe2000f8ec0ff */
[----:B0-----:R-:W-:-:S13]  /*00d0*/  ISETP.NE.AND P0, PT, R0, RZ, PT ;  /* 0x000000ff0000720c */ /* 0x001fda0003f05270 */
[----:B------:R-:W-:Y:S05]  /*00e0*/  @P0 BRA `(.L_x_1) ;  /* 0x00000000007c0947 */ /* 0x000fea0003800000 */
[----:B------:R-:W-:-:S13]  /*00f0*/  ELECT P0, URZ, PT ;  /* 0x0000000000ff782f */ /* 0x000fda0003800000 */
[----:B------:R-:W-:Y:S05]  /*0100*/  @!P0 BRA `(.L_x_2) ;  /* 0x0000000000848947 */ /* 0x000fea0003800000 */
[----:B------:R-:W-:Y:S01]  /*0110*/  UMOV UR5, 0x8 ;  /* 0x0000000800057882 */ /* 0x000fe20000000000 */
[----:B------:R-:W-:Y:S02]  /*0120*/  IMAD.MOV.U32 R4, RZ, RZ, 0x1 ;  /* 0x00000001ff047424 */ /* 0x000fe400078e00ff */
[----:B------:R-:W-:Y:S02]  /*0130*/  IMAD.MOV.U32 R5, RZ, RZ, 0xff ;  /* 0x000000ffff057424 */ /* 0x000fe400078e00ff */
[----:B------:R-:W-:Y:S04]  /*0140*/  DEPBAR.LE SB0, 0x36 ;  /* 0x00008d800000791a */ /* 0x000fe80000000000 */
[----:B------:R-:W0:Y:S02]  /*0150*/  UTCATOMSWS.FIND_AND_SET.ALIGN UP1, UR5, UR5 ;  /* 0x00000005000575e3 */ /* 0x000e240008020800 */
[----:B0-----:R-:W-:-:S04]  /*0160*/  PLOP3.LUT P0, PT, PT, PT, UP1, 0x80, 0x8 ;  /* 0x000000000008781c */ /* 0x001fc80003f0f018 */
[----:B------:R-:W-:-:S04]  /*0170*/  SEL R0, RZ, 0xffffffff, !P0 ;  /* 0xffffffffff007807 */ /* 0x000fc80004000000 */
[----:B------:R-:W-:Y:S01]  /*0180*/  ISETP.NE.AND P0, PT, R0, RZ, PT ;  /* 0x000000ff0000720c */ /* 0x000fe20003f05270 */
[----:B------:R-:W-:-:S12]  /*0190*/  IMAD.U32 R0, RZ, RZ, UR5 ;  /* 0x00000005ff007e24 */ /* 0x000fd8000f8e00ff */
[----:B------:R-:W-:Y:S05]  /*01a0*/  @P0 BRA `(.L_x_3) ;  /* 0x0000000000240947 */ /* 0x000fea0003800000 */
.L_x_4:
[----:B------:R-:W-:Y:S05]  /*01b0*/  NANOSLEEP 0x64 ;  /* 0x000000640000795d */ /* 0x000fea0003800000 */
[----:B------:R-:W-:-:S05]  /*01c0*/  UMOV UR5, 0x8 ;  /* 0x0000000800057882 */ /* 0x000fca0000000000 */
[----:B------:R-:W-:Y:S04]  /*01d0*/  DEPBAR.LE SB0, 0x36 ;  /* 0x00008d800000791a */ /* 0x000fe80000000000 */
[----:B------:R-:W0:Y:S02]  /*01e0*/  UTCATOMSWS.FIND_AND_SET.ALIGN UP1, UR5, UR5 ;  /* 0x00000005000575e3 */ /* 0x000e240008020800 */
[----:B0-----:R-:W-:-:S04]  /*01f0*/  PLOP3.LUT P0, PT, PT, PT, UP1, 0x80, 0x8 ;  /* 0x000000000008781c */ /* 0x001fc80003f0f018 */
[----:B------:R-:W-:-:S04]  /*0200*/  SEL R0, RZ, 0xffffffff, !P0 ;  /* 0xffffffffff007807 */ /* 0x000fc80004000000 */
[----:B------:R-:W-:Y:S01]  /*0210*/  ISETP.NE.AND P0, PT, R0, RZ, PT ;  /* 0x000000ff0000720c */ /* 0x000fe20003f05270 */
[----:B------:R-:W-:-:S12]  /*0220*/  IMAD.U32 R0, RZ, RZ, UR5 ;  /* 0x00000005ff007e24 */ /* 0x000fd8000f8e00ff */
[----:B------:R-:W-:Y:S05]  /*0230*/  @!P0 BRA `(.L_x_4) ;  /* 0xfffffffc00dc8947 */ /* 0x000fea000383ffff */
.L_x_3:
[C---:B------:R-:W-:Y:S01]  /*0240*/  VIADD R3, R0.reuse, 0x10 ;  /* 0x0000001000037836 */ /* 0x040fe20000000000 */
[----:B------:R-:W-:Y:S01]  /*0250*/  UMOV UR5, 0x50 ;  /* 0x0000005000057882 */ /* 0x000fe20000000000 */
[----:B------:R-:W-:Y:S01]  /*0260*/  SHF.L.U32 R2, R5, R0, RZ ;  /* 0x0000000005027219 */ /* 0x000fe200000006ff */
[----:B------:R-:W-:Y:S01]  /*0270*/  ULEA UR5, UR6, UR5, 0x18 ;  /* 0x0000000506057291 */ /* 0x000fe2000f8ec0ff */
[----:B------:R-:W-:Y:S01]  /*0280*/  IMAD.SHL.U32 R0, R0, 0x20, RZ ;  /* 0x0000002000007824 */ /* 0x000fe200078e00ff */
[----:B------:R-:W-:-:S04]  /*0290*/  SHF.L.U32 R3, R4, R3, RZ ;  /* 0x0000000304037219 */ /* 0x000fc800000006ff */
[----:B------:R-:W-:-:S05]  /*02a0*/  LOP3.LUT R2, R3, R2, RZ, 0xfc, !PT ;  /* 0x0000000203027212 */ /* 0x000fca00078efcff */
[----:B------:R0:W-:Y:S04]  /*02b0*/  ATOMS.OR RZ, [UR5], R2 ;  /* 0x00000002ffff798c */ /* 0x0001e8000b000005 */
[----:B------:R0:W-:Y:S01]  /*02c0*/  STS [UR4], R0 ;  /* 0x00000000ff007988 */ /* 0x0001e20008000804 */
[----:B------:R-:W-:Y:S05]  /*02d0*/  BRA `(.L_x_2) ;  /* 0x0000000000107947 */ /* 0x000fea0003800000 */
.L_x_1:
[----:B------:R-:W-:Y:S01]  /*02e0*/  IMAD.MOV.U32 R0, RZ, RZ, -0x1 ;  /* 0xffffffffff007424 */ /* 0x000fe200078e00ff */
[----:B------:R-:W-:-:S04]  /*02f0*/  MOV R2, 0x320 ;  /* 0x0000032000027802 */ /* 0x000fc80000000f00 */
[----:B------:R0:W-:Y:S03]  /*0300*/  STS [UR4], R0 ;  /* 0x00000000ff007988 */ /* 0x0001e60008000804 */
[----:B0-----:R-:W-:Y:S05]  /*0310*/  CALL.REL.NOINC `($__internal_1_$__cuda_sm10x_tcgen05_guardrail_trap_phase_invalid_during_alloc) ;  /* 0x0000020c00287944 */ /* 0x001fea0003c00000 */
.L_x_2:
[----:B------:R-:W-:Y:S05]  /*0320*/  WARPSYNC.ALL ;  /* 0x0000000000007948 */ /* 0x000fea0003800000 */
[----:B------:R-:W-:Y:S01]  /*0330*/  NOP ;  /* 0x0000000000007918 */ /* 0x000fe20000000000 */
.L_x_0:
[----:B------:R-:W1:Y:S08]  /*0340*/  LDC.64 R90, c[0x0][0x398] ;  /* 0x0000e600ff5a7b82 */ /* 0x000e700000000a00 */
[----:B------:R-:W2:Y:S02]  /*0350*/  S2UR UR5, SR_CgaSize ;  /* 0x00000000000579c3 */ /* 0x000ea40000008a00 */
[----:B--2---:R-:W-:-:S12]  /*0360*/  UIMAD UR5, UR5, -0xa0, URZ ;  /* 0xffffff60050578a4 */ /* 0x004fd8000f8e02ff */
[----:B------:R-:W2:Y:S01]  /*0370*/  LDCU UR5, c[0x0][UR5+0x2b0] ;  /* 0x00005600050577ac */ /* 0x000ea20008000800 */
[----:B------:R-:W-:Y:S01]  /*0380*/  LOP3.LUT R44, R234, 0x7f, RZ, 0xc0, !PT ;  /* 0x0000007fea2c7812 */ /* 0x000fe200078ec0ff */
[----:B------:R-:W3:Y:S08]  /*0390*/  S2UR UR4, SR_CTAID.X ;  /* 0x00000000000479c3 */ /* 0x000ef00000002500 */
[----:B------:R-:W4:Y:S01]  /*03a0*/  LDC R94, c[0x0][0x3a0] ;  /* 0x0000e800ff5e7b82 */ /* 0x000f220000000800 */
[----:B01----:R-:W-:Y:S01]  /*03b0*/  VIADD R0, R91, 0x1ff ;  /* 0x000001ff5b007836 */ /* 0x003fe20000000000 */
[----:B------:R-:W-:-:S04]  /*03c0*/  IABS R88, R91 ;  /* 0x0000005b00587213 */ /* 0x000fc80000000000 */
[----:B------:R-:W-:Y:S02]  /*03d0*/  SHF.R.S32.HI R3, RZ, 0x1f, R0 ;  /* 0x0000001fff037819 */ /* 0x000fe40000011400 */
[----:B---3--:R-:W-:Y:S01]  /*03e0*/  I2FP.F32.U32 R5, UR4 ;  /* 0x0000000400057c45 */ /* 0x008fe20008201000 */
[----:B------:R-:W0:Y:S01]  /*03f0*/  S2UR UR4, SR_CgaCtaId ;  /* 0x00000000000479c3 */ /* 0x000e220000008800 */
[----:B------:R-:W-:-:S03]  /*0400*/  LEA.HI R3, R3, R0, RZ, 0x9 ;  /* 0x0000000003037211 */ /* 0x000fc600078f48ff */
[----:B--2---:R-:W-:Y:S01]  /*0410*/  FMUL R5, R5, UR5 ;  /* 0x0000000505057c20 */ /* 0x004fe20008400000 */
[----:B------:R-:W-:-:S05]  /*0420*/  SHF.R.S32.HI R3, RZ, 0x9, R3 ;  /* 0x00000009ff037819 */ /* 0x000fca0000011403 */
[----:B------:R-:W-:Y:S01]  /*0430*/  IMAD.SHL.U32 R4, R3, 0x8, RZ ;  /* 0x0000000803047824 */ /* 0x000fe200078e00ff */
[----:B------:R-:W-:Y:S04]  /*0440*/  F2I.U32.TRUNC.NTZ R5, R5 ;  /* 0x0000000500057305 */ /* 0x000fe8000020f000 */
[----:B------:R-:W-:-:S04]  /*0450*/  IABS R7, R4 ;  /* 0x0000000400077213 */ /* 0x000fc80000000000 */
[----:B------:R-:W1:Y:S08]  /*0460*/  I2F.RP R0, R7 ;  /* 0x0000000700007306 */ /* 0x000e700000209400 */
[----:B-1----:R-:W1:Y:S02]  /*0470*/  MUFU.RCP R0, R0 ;  /* 0x0000000000007308 */ /* 0x002e640000001000 */
[----:B-1----:R-:W-:Y:S01]  /*0480*/  VIADD R2, R0, 0xffffffe ;  /* 0x0ffffffe00027836 */ /* 0x002fe20000000000 */
[----:B------:R-:W-:-:S05]  /*0490*/  IABS R0, R5 ;  /* 0x0000000500007213 */ /* 0x000fca0000000000 */
[----:B------:R1:W2:Y:S02]  /*04a0*/  F2I.FTZ.U32.TRUNC.NTZ R3, R2 ;  /* 0x0000000200037305 */ /* 0x0002a4000021f000 */
[----:B-1----:R-:W-:Y:S02]  /*04b0*/  IMAD.MOV.U32 R2, RZ, RZ, RZ ;  /* 0x000000ffff027224 */ /* 0x002fe400078e00ff */
[----:B--2---:R-:W-:-:S04]  /*04c0*/  IMAD.MOV R6, RZ, RZ, -R3 ;  /* 0x000000ffff067224 */ /* 0x004fc800078e0a03 */
[----:B------:R-:W-:Y:S01]  /*04d0*/  IMAD R9, R6, R7, RZ ;  /* 0x0000000706097224 */ /* 0x000fe200078e02ff */
[----:B------:R-:W-:-:S03]  /*04e0*/  IABS R6, R4 ;  /* 0x0000000400067213 */ /* 0x000fc60000000000 */
[----:B------:R-:W-:-:S04]  /*04f0*/  IMAD.HI.U32 R3, R3, R9, R2 ;  /* 0x0000000903037227 */ /* 0x000fc800078e0002 */
[----:B------:R-:W-:Y:S02]  /*0500*/  IMAD.MOV R2, RZ, RZ, -R6 ;  /* 0x000000ffff027224 */ /* 0x000fe400078e0a06 */
[----:B------:R-:W-:-:S04]  /*0510*/  IMAD.HI.U32 R3, R3, R0, RZ ;  /* 0x0000000003037227 */ /* 0x000fc800078e00ff */
[----:B------:R-:W-:Y:S01]  /*0520*/  IMAD R0, R3, R2, R0 ;  /* 0x0000000203007224 */ /* 0x000fe200078e0200 */
[----:B------:R-:W-:Y:S04]  /*0530*/  BAR.SYNC.DEFER_BLOCKING 0x0 ;  /* 0x0000000000007b1d */ /* 0x000fe80000010000 */
[----:B------:R-:W-:-:S13]  /*0540*/  ISETP.GT.U32.AND P1, PT, R7, R0, PT ;  /* 0x000000000700720c */ /* 0x000fda0003f24070 */
[----:B------:R-:W-:Y:S02]  /*0550*/  @!P1 IMAD.IADD R0, R0, 0x1, -R7 ;  /* 0x0000000100009824 */ /* 0x000fe400078e0a07 */
[----:B------:R-:W-:Y:S01]  /*0560*/  @!P1 VIADD R3, R3, 0x1 ;  /* 0x0000000103039836 */ /* 0x000fe20000000000 */
[----:B------:R-:W-:Y:S02]  /*0570*/  ISETP.NE.AND P1, PT, R4, RZ, PT ;  /* 0x000000ff0400720c */ /* 0x000fe40003f25270 */
[----:B------:R-:W-:Y:S02]  /*0580*/  ISETP.GE.U32.AND P0, PT, R0, R7, PT ;  /* 0x000000070000720c */ /* 0x000fe40003f06070 */
[----:B------:R-:W-:-:S04]  /*0590*/  LOP3.LUT R0, R5, R4, RZ, 0x3c, !PT ;  /* 0x0000000405007212 */ /* 0x000fc800078e3cff */
[----:B------:R-:W-:Y:S01]  /*05a0*/  ISETP.GE.AND P2, PT, R0, RZ, PT ;  /* 0x000000ff0000720c */ /* 0x000fe20003f46270 */
[----:B------:R-:W-:-:S06]  /*05b0*/  VIADD R0, R90, 0x7f ;  /* 0x0000007f5a007836 */ /* 0x000fcc0000000000 */
[----:B------:R-:W-:-:S04]  /*05c0*/  @P0 VIADD R3, R3, 0x1 ;  /* 0x0000000103030836 */ /* 0x000fc80000000000 */
[----:B------:R-:W-:Y:S01]  /*05d0*/  IMAD.MOV.U32 R2, RZ, RZ, R3 ;  /* 0x000000ffff027224 */ /* 0x000fe200078e0003 */
[----:B------:R-:W-:-:S03]  /*05e0*/  SHF.R.S32.HI R3, RZ, 0x1f, R0 ;  /* 0x0000001fff037819 */ /* 0x000fc60000011400 */
[----:B------:R-:W-:Y:S01]  /*05f0*/  @!P2 IMAD.MOV R2, RZ, RZ, -R2 ;  /* 0x000000ffff02a224 */ /* 0x000fe200078e0a02 */
[----:B------:R-:W-:Y:S02]  /*0600*/  @!P1 LOP3.LUT R2, RZ, R4, RZ, 0x33, !PT ;  /* 0x00000004ff029212 */ /* 0x000fe400078e33ff */
[----:B------:R-:W-:-:S03]  /*0610*/  LEA.HI R3, R3, R0, RZ, 0x7 ;  /* 0x0000000003037211 */ /* 0x000fc600078f38ff */
[----:B------:R-:W-:Y:S02]  /*0620*/  IMAD.SHL.U32 R6, R2, 0x8, RZ ;  /* 0x0000000802067824 */ /* 0x000fe400078e00ff */
[----:B------:R-:W-:-:S03]  /*0630*/  IMAD.MOV R2, RZ, RZ, -R2 ;  /* 0x000000ffff027224 */ /* 0x000fc600078e0a02 */
[----:B------:R-:W-:Y:S01]  /*0640*/  LEA.HI.SX32 R3, R3, -R6, 0x19 ;  /* 0x8000000603037211 */ /* 0x000fe200078fcaff */
[----:B------:R-:W-:-:S03]  /*0650*/  IMAD R8, R4, R2, R5 ;  /* 0x0000000204087224 */ /* 0x000fc600078e0205 */
[----:B------:R-:W-:-:S04]  /*0660*/  VIMNMX R11, PT, PT, R3, 0x8, PT ;  /* 0x00000008030b7848 */ /* 0x000fc80003fe0100 */
[-C--:B------:R-:W-:Y:S02]  /*0670*/  IABS R7, R11.reuse ;  /* 0x0000000b00077213 */ /* 0x080fe40000000000 */
[----:B------:R-:W-:Y:S02]  /*0680*/  IABS R4, R11 ;  /* 0x0000000b00047213 */ /* 0x000fe40000000000 */
[----:B------:R-:W1:Y:S08]  /*0690*/  I2F.RP R0, R7 ;  /* 0x0000000700007306 */ /* 0x000e700000209400 */
[----:B-1----:R-:W1:Y:S02]  /*06a0*/  MUFU.RCP R0, R0 ;  /* 0x0000000000007308 */ /* 0x002e640000001000 */
[----:B-1----:R-:W-:-:S02]  /*06b0*/  VIADD R3, R0, 0xffffffe ;  /* 0x0ffffffe00037836 */ /* 0x002fc40000000000 */
[----:B------:R-:W-:-:S04]  /*06c0*/  IMAD.MOV R0, RZ, RZ, -R4 ;  /* 0x000000ffff007224 */ /* 0x000fc800078e0a04 */
[----:B------:R-:W1:Y:S02]  /*06d0*/  F2I.FTZ.U32.TRUNC.NTZ R3, R3 ;  /* 0x0000000300037305 */ /* 0x000e64000021f000 */
[----:B-1----:R-:W-:-:S04]  /*06e0*/  IMAD.MOV R9, RZ, RZ, -R3 ;  /* 0x000000ffff097224 */ /* 0x002fc800078e0a03 */
[----:B------:R-:W-:Y:S01]  /*06f0*/  IMAD.MOV.U32 R2, RZ, RZ, R9 ;  /* 0x000000ffff027224 */ /* 0x000fe200078e0009 */
[----:B------:R-:W-:-:S03]  /*0700*/  IABS R9, R8 ;  /* 0x0000000800097213 */ /* 0x000fc60000000000 */
[----:B------:R-:W-:Y:S02]  /*0710*/  IMAD R5, R2, R7, RZ ;  /* 0x0000000702057224 */ /* 0x000fe400078e02ff */
[----:B------:R-:W-:-:S04]  /*0720*/  IMAD.MOV.U32 R2, RZ, RZ, RZ ;  /* 0x000000ffff027224 */ /* 0x000fc800078e00ff */
[----:B------:R-:W-:Y:S01]  /*0730*/  IMAD.HI.U32 R2, R3, R5, R2 ;  /* 0x0000000503027227 */ /* 0x000fe200078e0002 */
[----:B------:R-:W-:-:S04]  /*0740*/  IABS R5, R90 ;  /* 0x0000005a00057213 */ /* 0x000fc80000000000 */
[----:B------:R-:W1:Y:S01]  /*0750*/  I2F.RP R4, R5 ;  /* 0x0000000500047306 */ /* 0x000e620000209400 */
[----:B------:R-:W-:-:S04]  /*0760*/  IMAD.HI.U32 R2, R2, R9, RZ ;  /* 0x0000000902027227 */ /* 0x000fc800078e00ff */
[----:B------:R-:W-:-:S05]  /*0770*/  IMAD R0, R2, R0, R9 ;  /* 0x0000000002007224 */ /* 0x000fca00078e0209 */
[----:B------:R-:W-:Y:S01]  /*0780*/  ISETP.GT.U32.AND P1, PT, R7, R0, PT ;  /* 0x000000000700720c */ /* 0x000fe20003f24070 */
[----:B-1----:R-:W1:-:S12]  /*0790*/  MUFU.RCP R4, R4 ;  /* 0x0000000400047308 */ /* 0x002e580000001000 */
[----:B------:R-:W-:Y:S02]  /*07a0*/  @!P1 IMAD.IADD R0, R0, 0x1, -R7 ;  /* 0x0000000100009824 */ /* 0x000fe400078e0a07 */
[----:B------:R-:W-:Y:S01]  /*07b0*/  @!P1 VIADD R2, R2, 0x1 ;  /* 0x0000000102029836 */ /* 0x000fe20000000000 */
[----:B------:R-:W-:Y:S02]  /*07c0*/  ISETP.NE.AND P1, PT, R11, RZ, PT ;  /* 0x000000ff0b00720c */ /* 0x000fe40003f25270 */
[----:B------:R-:W-:Y:S02]  /*07d0*/  ISETP.GE.U32.AND P0, PT, R0, R7, PT ;  /* 0x000000070000720c */ /* 0x000fe40003f06070 */
[----:B------:R-:W-:Y:S01]  /*07e0*/  LOP3.LUT R0, R8, R11, RZ, 0x3c, !PT ;  /* 0x0000000b08007212 */ /* 0x000fe200078e3cff */
[----:B-1----:R-:W-:-:S03]  /*07f0*/  VIADD R3, R4, 0xffffffe ;  /* 0x0ffffffe04037836 */ /* 0x002fc60000000000 */
[----:B------:R-:W-:Y:S01]  /*0800*/  ISETP.GE.AND P2, PT, R0, RZ, PT ;  /* 0x000000ff0000720c */ /* 0x000fe20003f46270 */
[----:B------:R-:W1:Y:S06]  /*0810*/  I2F.RP R4, R88 ;  /* 0x0000005800047306 */ /* 0x000e6c0000209400 */
[----:B------:R-:W-:Y:S02]  /*0820*/  @P0 VIADD R2, R2, 0x1 ;  /* 0x0000000102020836 */ /* 0x000fe40000000000 */
[----:B------:R-:W2:Y:S02]  /*0830*/  F2I.FTZ.U32.TRUNC.NTZ R3, R3 ;  /* 0x0000000300037305 */ /* 0x000ea4000021f000 */
[----:B------:R-:W-:Y:S01]  /*0840*/  IMAD.MOV.U32 R9, RZ, RZ, R2 ;  /* 0x000000ffff097224 */ /* 0x000fe200078e0002 */
[----:B------:R-:W-:-:S03]  /*0850*/  MOV R2, 0x400 ;  /* 0x0000040000027802 */ /* 0x000fc60000000f00 */
[----:B------:R-:W-:Y:S01]  /*0860*/  @!P2 IMAD.MOV R9, RZ, RZ, -R9 ;  /* 0x000000ffff09a224 */ /* 0x000fe200078e0a09 */
[----:B------:R-:W-:Y:S01]  /*0870*/  @!P1 LOP3.LUT R9, RZ, R11, RZ, 0x33, !PT ;  /* 0x0000000bff099212 */ /* 0x000fe200078e33ff */
[----:B-1----:R-:W1:Y:S01]  /*0880*/  MUFU.RCP R4, R4 ;  /* 0x0000000400047308 */ /* 0x002e620000001000 */
[----:B------:R-:W-:Y:S02]  /*0890*/  R2UR UR13, R2 ;  /* 0x00000000020d72ca */ /* 0x000fe400000e0000 */
[----:B------:R-:W-:Y:S01]  /*08a0*/  ISETP.NE.AND P1, PT, R90, RZ, PT ;  /* 0x000000ff5a00720c */ /* 0x000fe20003f25270 */
[----:B------:R-:W-:Y:S02]  /*08b0*/  IMAD.MOV R0, RZ, RZ, -R9 ;  /* 0x000000ffff007224 */ /* 0x000fe400078e0a09 */
[----:B--2---:R-:W-:Y:S02]  /*08c0*/  IMAD.MOV R2, RZ, RZ, -R3 ;  /* 0x000000ffff027224 */ /* 0x004fe400078e0a03 */
[----:B------:R-:W-:-:S02]  /*08d0*/  IMAD R0, R11, R0, R8 ;  /* 0x000000000b007224 */ /* 0x000fc400078e0208 */
[----:B------:R-:W-:Y:S02]  /*08e0*/  IMAD R7, R2, R5, RZ ;  /* 0x0000000502077224 */ /* 0x000fe400078e02ff */
[----:B------:R-:W-:Y:S02]  /*08f0*/  IMAD.IADD R0, R6, 0x1, R0 ;  /* 0x0000000106007824 */ /* 0x000fe400078e0200 */
[----:B0-----:R-:W-:Y:S01]  /*0900*/  ULEA UR13, UR4, UR13, 0x18 ;  /* 0x0000000d040d7291 */ /* 0x001fe2000f8ec0ff */
[----:B------:R-:W0:Y:S01]  /*0910*/  S2R R6, SR_CgaCtaId ;  /* 0x0000000000067919 */ /* 0x000e220000008800 */
[----:B------:R-:W-:Y:S02]  /*0920*/  IMAD.MOV.U32 R2, RZ, RZ, RZ ;  /* 0x000000ffff027224 */ /* 0x000fe400078e00ff */
[----:B------:R-:W-:Y:S02]  /*0930*/  IMAD R10, R0, 0x80, R44 ;  /* 0x00000080000a7824 */ /* 0x000fe400078e022c */
[----:B------:R-:W-:-:S03]  /*0940*/  IMAD.HI.U32 R2, R3, R7, R2 ;  /* 0x0000000703027227 */ /* 0x000fc600078e0002 */
[----:B------:R-:W-:Y:S01]  /*0950*/  IABS R0, R10 ;  /* 0x0000000a00007213 */ /* 0x000fe20000000000 */
[----:B------:R-:W2:Y:S01]  /*0960*/  LDS R8, [UR13] ;  /* 0x0000000dff087984 */ /* 0x000ea20008000800 */
[----:B-1----:R-:W-:Y:S01]  /*0970*/  VIADD R4, R4, 0xffffffe ;  /* 0x0ffffffe04047836 */ /* 0x002fe20000000000 */
[----:B------:R-:W-:Y:S02]  /*0980*/  BAR.SYNC.DEFER_BLOCKING 0x0 ;  /* 0x0000000000007b1d */ /* 0x000fe40000010000 */
[----:B------:R-:W-:Y:S01]  /*0990*/  IMAD.HI.U32 R2, R2, R0, RZ ;  /* 0x0000000002027227 */ /* 0x000fe200078e00ff */
[----:B------:R-:W-:-:S03]  /*09a0*/  ISETP.GE.AND P2, PT, R10, RZ, PT ;  /* 0x000000ff0a00720c */ /* 0x000fc60003f46270 */
[----:B------:R-:W-:Y:S01]  /*09b0*/  IMAD.MOV R2, RZ, RZ, -R2 ;  /* 0x000000ffff027224 */ /* 0x000fe200078e0a02 */
[----:B------:R1:W3:Y:S01]  /*09c0*/  F2I.FTZ.U32.TRUNC.NTZ R3, R4 ;  /* 0x0000000400037305 */ /* 0x0002e2000021f000 */
[----:B------:R-:W-:Y:S02]  /*09d0*/  STL [R1+0x360], R10 ;  /* 0x0003600a01007387 */ /* 0x000fe40000100800 */
[----:B------:R-:W-:Y:S02]  /*09e0*/  IMAD R0, R5, R2, R0 ;  /* 0x0000000205007224 */ /* 0x000fe400078e0200 */
[----:B------:R-:W-:-:S03]  /*09f0*/  IMAD.MOV.U32 R2, RZ, RZ, RZ ;  /* 0x000000ffff027224 */ /* 0x000fc600078e00ff */
[----:B------:R-:W-:Y:S01]  /*0a00*/  ISETP.GT.U32.AND P0, PT, R5, R0, PT ;  /* 0x000000000500720c */ /* 0x000fe20003f04070 */
[----:B-1----:R-:W-:Y:S01]  /*0a10*/  IMAD.SHL.U32 R4, R9, 0x200, RZ ;  /* 0x0000020009047824 */ /* 0x002fe200078e00ff */
[----:B------:R-:W-:Y:S01]  /*0a20*/  SHF.R.U32.HI R9, RZ, 0x5, R234 ;  /* 0x00000005ff097819 */ /* 0x000fe200000116ea */
[----:B0-----:R-:W-:-:S03]  /*0a30*/  IMAD.SHL.U32 R12, R6, 0x100, RZ ;  /* 0x00000100060c7824 */ /* 0x001fc600078e00ff */
[----:B------:R0:W-:Y:S01]  /*0a40*/  STL [R1+0x364], R4 ;  /* 0x0003640401007387 */ /* 0x0001e20000100800 */
[----:B---3--:R-:W-:Y:S01]  /*0a50*/  IMAD.MOV R7, RZ, RZ, -R3 ;  /* 0x000000ffff077224 */ /* 0x008fe200078e0a03 */
[----:B------:R-:W-:Y:S02]  /*0a60*/  R2UR UR6, R9 ;  /* 0x00000000090672ca */ /* 0x000fe400000e0000 */
[----:B------:R-:W-:Y:S01]  /*0a70*/  LEA.HI R87, R234, R12, RZ, 0x1a ;  /* 0x0000000cea577211 */ /* 0x000fe200078fd0ff */
[----:B------:R-:W-:Y:S02]  /*0a80*/  IMAD R7, R7, R88, RZ ;  /* 0x0000005807077224 */ /* 0x000fe400078e02ff */
[----:B------:R-:W-:Y:S01]  /*0a90*/  @!P0 IMAD.IADD R0, R0, 0x1, -R5 ;  /* 0x0000000100008824 */ /* 0x000fe200078e0a05 */
[----:B------:R-:W-:Y:S01]  /*0aa0*/  LOP3.LUT R87, R4, 0x101, R87, 0xf8, !PT ;  /* 0x0000010104577812 */ /* 0x000fe200078ef857 */
[----:B------:R-:W-:-:S03]  /*0ab0*/  IMAD.HI.U32 R86, R3, R7, R2 ;  /* 0x0000000703567227 */ /* 0x000fc600078e0002 */
[----:B------:R-:W-:Y:S02]  /*0ac0*/  ISETP.GT.U32.AND P0, PT, R5, R0, PT ;  /* 0x000000000500720c */ /* 0x000fe40003f04070 */
[----:B0-----:R-:W-:Y:S02]  /*0ad0*/  IABS R4, R87 ;  /* 0x0000005700047213 */ /* 0x001fe40000000000 */
[----:B--2---:R-:W-:-:S03]  /*0ae0*/  R2UR UR12, R8 ;  /* 0x00000000080c72ca */ /* 0x004fc600000e0000 */
[----:B------:R-:W-:-:S04]  /*0af0*/  IMAD.MOV.U32 R3, RZ, RZ, R4 ;  /* 0x000000ffff037224 */ /* 0x000fc800078e0004 */
[----:B------:R-:W-:-:S04]  /*0b00*/  IMAD.HI.U32 R2, R86, R3, RZ ;  /* 0x0000000356027227 */ /* 0x000fc800078e00ff */
[----:B------:R-:W-:Y:S02]  /*0b10*/  @!P0 IMAD.IADD R0, R0, 0x1, -R5 ;  /* 0x0000000100008824 */ /* 0x000fe400078e0a05 */
[----:B------:R-:W-:Y:S02]  /*0b20*/  IMAD.MOV R2, RZ, RZ, -R2 ;  /* 0x000000ffff027224 */ /* 0x000fe400078e0a02 */
[----:B------:R-:W-:Y:S01]  /*0b30*/  IMAD.MOV.U32 R42, RZ, RZ, R0 ;  /* 0x000000ffff2a7224 */ /* 0x000fe200078e0000 */
[----:B----4-:R-:W-:Y:S06]  /*0b40*/  BRA.U UP0, `(.L_x_5) ;  /* 0x0000000100187547 */ /* 0x010fec000b800000 */
[----:B------:R-:W-:Y:S01]  /*0b50*/  ELECT P0, URZ, PT ;  /* 0x0000000000ff782f */ /* 0x000fe20003800000 */
[----:B------:R-:W-:Y:S01]  /*0b60*/  IMAD.MOV.U32 R0, RZ, RZ, 0x1 ;  /* 0x00000001ff007424 */ /* 0x000fe200078e00ff */
[----:B------:R-:W-:Y:S11]  /*0b70*/  UVIRTCOUNT.DEALLOC.SMPOOL 0x80 ;  /* 0x000000800000784c */ /* 0x000ff60000000000 */
[----:B------:R-:W-:-:S04]  /*0b80*/  @P0 MOV R5, 0x40 ;  /* 0x0000004000050802 */ /* 0x000fc80000000f00 */
[----:B------:R-:W-:-:S05]  /*0b90*/  @P0 LEA R5, R6, R5, 0x18 ;  /* 0x0000000506050211 */ /* 0x000fca00078ec0ff */
[----:B------:R0:W-:Y:S02]  /*0ba0*/  @P0 STS.U8 [R5], R0 ;  /* 0x0000000005000388 */ /* 0x0001e40000000000 */
.L_x_5:
[----:B0-----:R-:W-:Y:S01]  /*0bb0*/  VIADD R0, R94, 0xffffffff ;  /* 0xffffffff5e007836 */ /* 0x001fe20000000000 */
[----:B------:R-:W-:Y:S01]  /*0bc0*/  USHF.L.U32 UR4, UR6, 0x15, URZ ;  /* 0x0000001506047899 */ /* 0x000fe200080006ff */
[----:B------:R-:W-:Y:S01]  /*0bd0*/  IMAD R210, R88, R2, R3 ;  /* 0x0000000258d27224 */ /* 0x000fe200078e0203 */
[----:B------:R-:W-:Y:S01]  /*0be0*/  UMOV UR5, 0x1 ;  /* 0x0000000100057882 */ /* 0x000fe20000000000 */
[----:B------:R-:W-:Y:S01]  /*0bf0*/  VIADD R2, R94, 0xffffffed ;  /* 0xffffffed5e027836 */ /* 0x000fe20000000000 */
[----:B------:R-:W-:Y:S01]  /*0c00*/  ISETP.GE.U32.AND P0, PT, R0, 0x7fffffc0, PT ;  /* 0x7fffffc00000780c */ /* 0x000fe20003f06070 */
[C---:B------:R-:W-:Y:S01]  /*0c10*/  VIADD R0, R94.reuse, 0xffffffee ;  /* 0xffffffee5e007836 */ /* 0x040fe20000000000 */
[----:B------:R-:W-:Y:S01]  /*0c20*/  ULOP3.LUT UR4, UR4, 0x600000, URZ, 0xc0, !UPT ;  /* 0x0060000004047892 */ /* 0x000fe2000f8ec0ff */
[----:B------:R-:W-:Y:S01]  /*0c30*/  VIADD R3, R94, 0xffffffec ;  /* 0xffffffec5e037836 */ /* 0x000fe20000000000 */
[----:B------:R-:W-:Y:S01]  /*0c40*/  ISETP.GE.U32.AND P6, PT, R2, 0x7fffffae, PT ;  /* 0x7fffffae0200780c */ /* 0x000fe20003fc6070 */
[----:B------:R-:W-:Y:S01]  /*0c50*/  VIADD R2, R94, 0xffffffe8 ;  /* 0xffffffe85e027836 */ /* 0x000fe20000000000 */
[----:B------:R-:W-:Y:S01]  /*0c60*/  ISETP.GE.U32.AND P5, PT, R0, 0x7fffffaf, PT ;  /* 0x7fffffaf0000780c */ /* 0x000fe20003fa6070 */
[----:B------:R-:W-:Y:S01]  /*0c70*/  VIADD R0, R94, 0xffffffe9 ;  /* 0xffffffe95e007836 */ /* 0x000fe20000000000 */
[----:B------:R-:W-:Y:S01]  /*0c80*/  ISETP.GE.U32.AND P4, PT, R3, 0x7fffffad, PT ;  /* 0x7fffffad0300780c */ /* 0x000fe20003f86070 */
[----:B------:R-:W-:Y:S01]  /*0c90*/  @!P2 IMAD.MOV R42, RZ, RZ, -R42 ;  /* 0x000000ffff2aa224 */ /* 0x000fe200078e0a2a */
[----:B------:R-:W-:Y:S01]  /*0ca0*/  ISETP.GE.U32.AND P2, PT, R2, 0x7fffffa9, PT ;  /* 0x7fffffa90200780c */ /* 0x000fe20003f46070 */
[----:B------:R-:W-:Y:S01]  /*0cb0*/  VIADD R2, R94, 0xffffffea ;  /* 0xffffffea5e027836 */ /* 0x000fe20000000000 */
[----:B------:R-:W-:Y:S01]  /*0cc0*/  ISETP.GE.U32.AND P3, PT, R0, 0x7fffffaa, PT ;  /* 0x7fffffaa0000780c */ /* 0x000fe20003f66070 */
[C---:B------:R-:W-:Y:S01]  /*0cd0*/  VIADD R0, R94.reuse, 0xffffffeb ;  /* 0xffffffeb5e007836 */ /* 0x040fe20000000000 */
[----:B------:R-:W-:Y:S01]  /*0ce0*/  SEL R14, RZ, 0x1, P4 ;  /* 0x00000001ff0e7807 */ /* 0x000fe20002000000 */
[----:B------:R-:W-:Y:S01]  /*0cf0*/  VIADD R3, R94, 0xffffffef ;  /* 0xffffffef5e037836 */ /* 0x000fe20000000000 */
[----:B------:R-:W-:Y:S01]  /*0d00*/  ISETP.GE.U32.AND P4, PT, R2, 0x7fffffab, PT ;  /* 0x7fffffab0200780c */ /* 0x000fe20003f86070 */
[C---:B------:R-:W-:Y:S01]  /*0d10*/  VIADD R2, R94.reuse, 0xffffffe4 ;  /* 0xffffffe45e027836 */ /* 0x040fe20000000000 */
[----:B------:R-:W-:Y:S01]  /*0d20*/  SEL R33, RZ, 0x1fffe, P6 ;  /* 0x0001fffeff217807 */ /* 0x000fe20003000000 */
[C---:B------:R-:W-:Y:S01]  /*0d30*/  VIADD R4, R94.reuse, 0xffffffca ;  /* 0xffffffca5e047836 */ /* 0x040fe20000000000 */
[----:B------:R-:W-:Y:S01]  /*0d40*/  @!P1 LOP3.LUT R42, RZ, R90, RZ, 0x33, !PT ;  /* 0x0000005aff2a9212 */ /* 0x000fe200078e33ff */
[----:B------:R-:W-:Y:S01]  /*0d50*/  VIADD R6, R94, 0xffffffc4 ;  /* 0xffffffc45e067836 */ /* 0x000fe20000000000 */
[----:B------:R-:W-:Y:S01]  /*0d60*/  ISETP.GE.U32.AND P6, PT, R0, 0x7fffffac, PT ;  /* 0x7fffffac0000780c */ /* 0x000fe20003fc6070 */
[C---:B------:R-:W-:Y:S01]  /*0d70*/  VIADD R0, R94.reuse, 0xffffffe5 ;  /* 0xffffffe55e007836 */ /* 0x040fe20000000000 */
[----:B------:R-:W-:Y:S01]  /*0d80*/  ISETP.GE.U32.AND P1, PT, R3, 0x7fffffb0, PT ;  /* 0x7fffffb00300780c */ /* 0x000fe20003f26070 */
[C---:B------:R-:W-:Y:S01]  /*0d90*/  VIADD R3, R94.reuse, 0xffffffe6 ;  /* 0xffffffe65e037836 */ /* 0x040fe20000000000 */
[----:B------:R-:W-:Y:S01]  /*0da0*/  SEL R28, RZ, 0x4, P5 ;  /* 0x00000004ff1c7807 */ /* 0x000fe20002800000 */
        /* <DEDUP_REMOVED lines=17> */
[----:B------:R-:W-:Y:S01]  /*0ec0*/  SEL R32, RZ, 0x1, P2 ;  /* 0x00000001ff207807 */ /* 0x000fe20001000000 */
        /* <DEDUP_REMOVED lines=28> */
[----:B------:R-:W-:Y:S01]  /*1090*/  VIADD R0, R94, 0xffffffc9 ;  /* 0xffffffc95e007836 */ /* 0x000fe20000000000 */
[----:B------:R-:W-:Y:S01]  /*10a0*/  SEL R43, RZ, 0x7fff8, P1 ;  /* 0x0007fff8ff2b7807 */ /* 0x000fe20000800000 */
[----:B------:R-:W-:Y:S01]  /*10b0*/  IMAD.IADD R33, R14, 0x1, R33 ;  /* 0x000000010e217824 */ /* 0x000fe200078e0221 */
[----:B------:R-:W-:Y:S01]  /*10c0*/  ISETP.GE.U32.AND P1, PT, R2, 0x7fffff89, PT ;  /* 0x7fffff890200780c */ /* 0x000fe20003f26070 */
[----:B------:R-:W-:Y:S01]  /*10d0*/  VIADD R29, R94, 0xffffffd2 ;  /* 0xffffffd25e1d7836 */ /* 0x000fe20000000000 */
[----:B------:R-:W-:Y:S01]  /*10e0*/  SEL R2, RZ, 0x1, P2 ;  /* 0x00000001ff027807 */ /* 0x000fe20001000000 */
[----:B------:R-:W-:Y:S01]  /*10f0*/  UIADD3 UR14, UPT, UPT, UR12, UR4, URZ ;  /* 0x000000040c0e7290 */ /* 0x000fe2000fffe0ff */
[----:B------:R-:W-:Y:S01]  /*1100*/  ISETP.GE.U32.AND P2, PT, R0, 0x7fffff8a, PT ;  /* 0x7fffff8a0000780c */ /* 0x000fe20003f46070 */
[----:B------:R-:W-:Y:S01]  /*1110*/  VIADD R40, R94, 0xffffffd3 ;  /* 0xffffffd35e287836 */ /* 0x000fe20000000000 */
[----:B------:R-:W-:Y:S01]  /*1120*/  SEL R5, RZ, 0x1fffe, P3 ;  /* 0x0001fffeff057807 */ /* 0x000fe20001800000 */
[----:B------:R-:W-:Y:S01]  /*1130*/  IMAD.IADD R36, R36, 0x1, R41 ;  /* 0x0000000124247824 */ /* 0x000fe200078e0229 */
[----:B------:R-:W-:Y:S01]  /*1140*/  ISETP.GE.U32.AND P3, PT, R4, 0x7fffff8b, PT ;  /* 0x7fffff8b0400780c */ /* 0x000fe20003f66070 */
[----:B------:R-:W-:Y:S01]  /*1150*/  VIADD R4, R94, 0xffffffc5 ;  /* 0xffffffc55e047836 */ /* 0x000fe20000000000 */
[----:B------:R-:W-:Y:S01]  /*1160*/  SEL R0, RZ, 0x4, P4 ;  /* 0x00000004ff007807 */ /* 0x000fe20002000000 */
[----:B------:R-:W-:Y:S01]  /*1170*/  IMAD.IADD R2, R2, 0x1, R5 ;  /* 0x0000000102027824 */ /* 0x000fe200078e0205 */
[----:B------:R-:W-:Y:S01]  /*1180*/  ISETP.GE.U32.AND P4, PT, R3, 0x7fffff8c, PT ;  /* 0x7fffff8c0300780c */ /* 0x000fe20003f86070 */
[----:B------:R-:W-:Y:S01]  /*1190*/  STTM.x64 tmem[UR14], RZ ;  /* 0x000000ff000079ed */ /* 0x000fe2000834000e */
[----:B------:R-:W-:Y:S01]  /*11a0*/  SEL R3, RZ, 0x7fff8, P5 ;  /* 0x0007fff8ff037807 */ /* 0x000fe20002800000 */
[----:B------:R-:W-:Y:S01]  /*11b0*/  STTM.x64 tmem[UR14+0x40], RZ ;  /* 0x000040ff000079ed */ /* 0x000fe2000834000e */
[----:B------:R-:W-:Y:S01]  /*11c0*/  SEL R9, RZ, 0x1fffe, P2 ;  /* 0x0001fffeff097807 */ /* 0x000fe20001000000 */
[----:B------:R-:W-:Y:S01]  /*11d0*/  STTM.x64 tmem[UR14+0x80], RZ ;  /* 0x000080ff000079ed */ /* 0x000fe2000834000e */
[----:B------:R-:W-:Y:S01]  /*11e0*/  ISETP.GE.U32.AND P5, PT, R6, 0x7fffff85, PT ;  /* 0x7fffff850600780c */ /* 0x000fe20003fa6070 */
[----:B------:R-:W-:Y:S01]  /*11f0*/  STTM.x64 tmem[UR14+0xc0], RZ ;  /* 0x0000c0ff000079ed */ /* 0x000fe2000834000e */
[----:B------:R-:W-:Y:S01]  /*1200*/  ISETP.GE.U32.AND P2, PT, R8, 0x7fffff87, PT ;  /* 0x7fffff870800780c */ /* 0x000fe20003f46070 */
[----:B------:R-:W-:Y:S01]  /*1210*/  VIADD R8, R94, 0xffffffc1 ;  /* 0xffffffc15e087836 */ /* 0x000fe20000000000 */
[----:B------:R-:W-:Y:S01]  /*1220*/  SEL R6, RZ, 0x1, P1 ;  /* 0x00000001ff067807 */ /* 0x000fe20000800000 */
[----:B------:R-:W0:Y:S01]  /*1230*/  FENCE.VIEW.ASYNC.T ;  /* 0x00000000000073c6 */ /* 0x000e220000000200 */
[----:B------:R-:W-:Y:S01]  /*1240*/  ISETP.GE.U32.AND P1, PT, R4, 0x7fffff86, PT ;  /* 0x7fffff860400780c */ /* 0x000fe20003f26070 */
[----:B------:R-:W-:Y:S01]  /*1250*/  IMAD.IADD R32, R32, 0x1, R37 ;  /* 0x0000000120207824 */ /* 0x000fe200078e0225 */
[----:B------:R-:W-:Y:S01]  /*1260*/  SEL R4, RZ, 0x4, P3 ;  /* 0x00000004ff047807 */ /* 0x000fe20001800000 */
[----:B------:R-:W-:Y:S01]  /*1270*/  IMAD.IADD R6, R6, 0x1, R9 ;  /* 0x0000000106067824 */ /* 0x000fe200078e0209 */
[----:B------:R-:W-:Y:S01]  /*1280*/  ISETP.GE.U32.AND P3, PT, R7, 0x7fffff88, PT ;  /* 0x7fffff880700780c */ /* 0x000fe20003f66070 */
[----:B------:R-:W1:Y:S01]  /*1290*/  LDCU UR7, c[0x0][0x3a4] ;  /* 0x00007480ff0777ac */ /* 0x000e620008000800 */
[----:B------:R-:W-:Y:S01]  /*12a0*/  SEL R7, RZ, 0x7fff8, P4 ;  /* 0x0007fff8ff077807 */ /* 0x000fe20002000000 */
[----:B------:R-:W2:Y:S01]  /*12b0*/  LDC.64 R112, c[0x0][0x3a8] ;  /* 0x0000ea00ff707b82 */ /* 0x000ea20000000a00 */
[----:B------:R-:W-:Y:S01]  /*12c0*/  ISETP.GE.U32.AND P4, PT, R8, 0x7fffff82, PT ;  /* 0x7fffff820800780c */ /* 0x000fe20003f86070 */
[C---:B------:R-:W-:Y:S01]  /*12d0*/  VIADD R8, R94.reuse, 0xffffffc2 ;  /* 0xffffffc25e087836 */ /* 0x040fe20000000000 */
[----:B------:R-:W-:Y:S01]  /*12e0*/  SEL R10, RZ, 0x1, P5 ;  /* 0x00000001ff0a7807 */ /* 0x000fe20002800000 */
[----:B------:R-:W-:Y:S01]  /*12f0*/  UIADD3 UR10, UPT, UPT, UR13, 0xc000, URZ ;  /* 0x0000c0000d0a7890 */ /* 0x000fe2000fffe0ff */
[----:B------:R-:W-:Y:S01]  /*1300*/  ISETP.GE.U32.AND P5, PT, R11, 0x7fffff81, PT ;  /* 0x7fffff810b00780c */ /* 0x000fe20003fa6070 */
[----:B------:R-:W-:Y:S01]  /*1310*/  VIADD R11, R94, 0xffffffc3 ;  /* 0xffffffc35e0b7836 */ /* 0x000fe20000000000 */
[----:B------:R-:W-:Y:S01]  /*1320*/  SEL R13, RZ, 0x1fffe, P1 ;  /* 0x0001fffeff0d7807 */ /* 0x000fe20000800000 */
[----:B------:R-:W3:Y:S01]  /*1330*/  LDCU.128 UR16, c[0x0][0x380] ;  /* 0x00007000ff1077ac */ /* 0x000ee20008000c00 */
[----:B------:R-:W-:-:S02]  /*1340*/  ISETP.GE.U32.AND P1, PT, R8, 0x7fffff83, PT ;  /* 0x7fffff830800780c */ /* 0x000fc40003f26070 */
[----:B------:R-:W-:Y:S01]  /*1350*/  SEL R8, RZ, 0x4, P2 ;  /* 0x00000004ff087807 */ /* 0x000fe20001000000 */
[----:B------:R-:W-:Y:S01]  /*1360*/  IMAD.IADD R10, R10, 0x1, R13 ;  /* 0x000000010a0a7824 */ /* 0x000fe200078e020d */
[----:B------:R-:W-:Y:S01]  /*1370*/  ISETP.GE.U32.AND P2, PT, R11, 0x7fffff84, PT ;  /* 0x7fffff840b00780c */ /* 0x000fe20003f46070 */
[----:B------:R-:W4:Y:S01]  /*1380*/  LDCU.64 UR26, c[0x0][0x358] ;  /* 0x00006b00ff1a77ac */ /* 0x000f220008000a00 */
[----:B------:R-:W-:Y:S02]  /*1390*/  SEL R11, RZ, 0x7fff8, P3 ;  /* 0x0007fff8ff0b7807 */ /* 0x000fe40001800000 */
[----:B------:R-:W-:Y:S01]  /*13a0*/  ISETP.GE.U32.AND P3, PT, R15, 0x7fffff9d, PT ;  /* 0x7fffff9d0f00780c */ /* 0x000fe20003f66070 */
[----:B------:R-:W-:Y:S01]  /*13b0*/  VIADD R15, R94, 0xffffffde ;  /* 0xffffffde5e0f7836 */ /* 0x000fe20000000000 */
[----:B------:R-:W-:Y:S02]  /*13c0*/  SEL R17, RZ, 0x1fffe, P4 ;  /* 0x0001fffeff117807 */ /* 0x000fe40002000000 */
[----:B------:R-:W-:-:S02]  /*13d0*/  ISETP.GE.U32.AND P4, PT, R12, 0x7fffff9e, PT ;  /* 0x7fffff9e0c00780c */ /* 0x000fc40003f86070 */
[----:B------:R-:W-:Y:S02]  /*13e0*/  SEL R12, RZ, 0x4, P1 ;  /* 0x00000004ff0c7807 */ /* 0x000fe40000800000 */
[----:B------:R-:W-:Y:S02]  /*13f0*/  ISETP.GE.U32.AND P1, PT, R15, 0x7fffff9f, PT ;  /* 0x7fffff9f0f00780c */ /* 0x000fe40003f26070 */
[----:B------:R-:W-:Y:S02]  /*1400*/  SEL R15, RZ, 0x7fff8, P2 ;  /* 0x0007fff8ff0f7807 */ /* 0x000fe40001000000 */
[----:B------:R-:W-:Y:S01]  /*1410*/  ISETP.GE.U32.AND P2, PT, R16, 0x7fffffa0, PT ;  /* 0x7fffffa01000780c */ /* 0x000fe20003f46070 */
[C---:B------:R-:W-:Y:S01]  /*1420*/  VIADD R16, R94.reuse, 0xffffffd9 ;  /* 0xffffffd95e107836 */ /* 0x040fe20000000000 */
[----:B------:R-:W-:Y:S02]  /*1430*/  SEL R18, RZ, 0x1, P3 ;  /* 0x00000001ff127807 */ /* 0x000fe40001800000 */
[----:B------:R-:W-:Y:S01]  /*1440*/  ISETP.GE.U32.AND P3, PT, R19, 0x7fffff99, PT ;  /* 0x7fffff991300780c */ /* 0x000fe20003f66070 */
[----:B------:R-:W-:Y:S01]  /*1450*/  VIADD R19, R94, 0xffffffda ;  /* 0xffffffda5e137836 */ /* 0x000fe20000000000 */
[----:B------:R-:W-:-:S02]  /*1460*/  SEL R21, RZ, 0x1fffe, P4 ;  /* 0x0001fffeff157807 */ /* 0x000fc40002000000 */
[----:B------:R-:W-:Y:S02]  /*1470*/  ISETP.GE.U32.AND P4, PT, R16, 0x7fffff9a, PT ;  /* 0x7fffff9a1000780c */ /* 0x000fe40003f86070 */
[----:B------:R-:W-:Y:S01]  /*1480*/  SEL R16, RZ, 0x4, P1 ;  /* 0x00000004ff107807 */ /* 0x000fe20000800000 */
[----:B------:R-:W-:Y:S01]  /*1490*/  IMAD.IADD R18, R18, 0x1, R21 ;  /* 0x0000000112127824 */ /* 0x000fe200078e0215 */
[----:B------:R-:W-:Y:S02]  /*14a0*/  ISETP.GE.U32.AND P1, PT, R19, 0x7fffff9b, PT ;  /* 0x7fffff9b1300780c */ /* 0x000fe40003f26070 */
[----:B------:R-:W-:Y:S02]  /*14b0*/  SEL R19, RZ, 0x7fff8, P2 ;  /* 0x0007fff8ff137807 */ /* 0x000fe40001000000 */
[----:B------:R-:W-:Y:S01]  /*14c0*/  ISETP.GE.U32.AND P2, PT, R20, 0x7fffff9c, PT ;  /* 0x7fffff9c1400780c */ /* 0x000fe20003f46070 */
[----:B------:R-:W-:Y:S01]  /*14d0*/  VIADD R20, R94, 0xffffffd5 ;  /* 0xffffffd55e147836 */ /* 0x000fe20000000000 */
[----:B------:R-:W-:-:S02]  /*14e0*/  SEL R22, RZ, 0x1, P3 ;  /* 0x00000001ff167807 */ /* 0x000fc40001800000 */
[----:B------:R-:W-:Y:S01]  /*14f0*/  ISETP.GE.U32.AND P3, PT, R23, 0x7fffff95, PT ;  /* 0x7fffff951700780c */ /* 0x000fe20003f66070 */
[----:B------:R-:W-:Y:S01]  /*1500*/  VIADD R23, R94, 0xffffffd6 ;  /* 0xffffffd65e177836 */ /* 0x000fe20000000000 */
[----:B------:R-:W-:Y:S02]  /*1510*/  SEL R25, RZ, 0x1fffe, P4 ;  /* 0x0001fffeff197807 */ /* 0x000fe40002000000 */
[----:B------:R-:W-:Y:S02]  /*1520*/  ISETP.GE.U32.AND P4, PT, R20, 0x7fffff96, PT ;  /* 0x7fffff961400780c */ /* 0x000fe40003f86070 */
[----:B------:R-:W-:Y:S01]  /*1530*/  SEL R20, RZ, 0x4, P1 ;  /* 0x00000004ff147807 */ /* 0x000fe20000800000 */
[----:B------:R-:W-:Y:S01]  /*1540*/  IMAD.IADD R22, R22, 0x1, R25 ;  /* 0x0000000116167824 */ /* 0x000fe200078e0219 */
[----:B------:R-:W-:Y:S02]  /*1550*/  ISETP.GE.U32.AND P1, PT, R23, 0x7fffff97, PT ;  /* 0x7fffff971700780c */ /* 0x000fe40003f26070 */
[----:B------:R-:W-:-:S02]  /*1560*/  SEL R23, RZ, 0x7fff8, P2 ;  /* 0x0007fff8ff177807 */ /* 0x000fc40001000000 */
[----:B------:R-:W-:Y:S02]  /*1570*/  ISETP.GE.U32.AND P2, PT, R24, 0x7fffff98, PT ;  /* 0x7fffff981800780c */ /* 0x000fe40003f46070 */
[----:B------:R-:W-:Y:S02]  /*1580*/  SEL R24, RZ, 0x1, P3 ;  /* 0x00000001ff187807 */ /* 0x000fe40001800000 */
[----:B------:R-:W-:Y:S02]  /*1590*/  ISETP.GE.U32.AND P3, PT, R27, 0x7fffff91, PT ;  /* 0x7fffff911b00780c */ /* 0x000fe40003f66070 */
[----:B------:R-:W-:Y:S02]  /*15a0*/  SEL R14, RZ, 0x1, P5 ;  /* 0x00000001ff0e7807 */ /* 0x000fe40002800000 */
[----:B------:R-:W-:Y:S02]  /*15b0*/  SEL R27, RZ, 0x1fffe, P4 ;  /* 0x0001fffeff1b7807 */ /* 0x000fe40002000000 */
[----:B------:R-:W-:Y:S01]  /*15c0*/  ISETP.GE.U32.AND P4, PT, R26, 0x7fffff92, PT ;  /* 0x7fffff921a00780c */ /* 0x000fe20003f86070 */
[----:B------:R-:W-:Y:S01]  /*15d0*/  IMAD.IADD R14, R14, 0x1, R17 ;  /* 0x000000010e0e7824 */ /* 0x000fe200078e0211 */
[----:B------:R-:W-:Y:S01]  /*15e0*/  SEL R26, RZ, 0x1, P3 ;  /* 0x00000001ff1a7807 */ /* 0x000fe20001800000 */
[----:B------:R-:W-:Y:S01]  /*15f0*/  IMAD.IADD R24, R24, 0x1, R27 ;  /* 0x0000000118187824 */ /* 0x000fe200078e021b */
[----:B------:R-:W-:-:S02]  /*1600*/  LOP3.LUT R6, R6, 0x3, RZ, 0xc0, !PT ;  /* 0x0000000306067812 */ /* 0x000fc400078ec0ff */
[----:B------:R-:W-:Y:S02]  /*1610*/  ISETP.GE.U32.AND P3, PT, R29, 0x7fffff93, PT ;  /* 0x7fffff931d00780c */ /* 0x000fe40003f66070 */
[----:B------:R-:W-:Y:S02]  /*1620*/  SEL R29, RZ, 0x1fffe, P4 ;  /* 0x0001fffeff1d7807 */ /* 0x000fe40002000000 */
[----:B------:R-:W-:Y:S02]  /*1630*/  ISETP.GE.U32.AND P4, PT, R40, 0x7fffff94, PT ;  /* 0x7fffff942800780c */ /* 0x000fe40003f86070 */
[----:B------:R-:W-:Y:S01]  /*1640*/  IADD3 R4, PT, PT, R6, R7, R4 ;  /* 0x0000000706047210 */ /* 0x000fe20007ffe004 */
[----:B------:R-:W-:Y:S01]  /*1650*/  IMAD.IADD R26, R26, 0x1, R29 ;  /* 0x000000011a1a7824 */ /* 0x000fe200078e021d */
[----:B------:R-:W-:Y:S02]  /*1660*/  SEL R40, RZ, 0x1, P6 ;  /* 0x00000001ff287807 */ /* 0x000fe40003000000 */
[----:B------:R-:W-:-:S02]  /*1670*/  SEL R6, RZ, 0x4, P3 ;  /* 0x00000004ff067807 */ /* 0x000fc40001800000 */
[----:B------:R-:W-:Y:S01]  /*1680*/  LOP3.LUT R14, R14, 0x3, RZ, 0xc0, !PT ;  /* 0x000000030e0e7812 */ /* 0x000fe200078ec0ff */
[----:B------:R-:W-:Y:S01]  /*1690*/  IMAD.IADD R40, R40, 0x1, R45 ;  /* 0x0000000128287824 */ /* 0x000fe200078e022d */
[----:B------:R-:W-:Y:S02]  /*16a0*/  ISETP.NE.U32.AND P3, PT, R44, RZ, PT ;  /* 0x000000ff2c00720c */ /* 0x000fe40003f65070 */
[----:B------:R-:W-:Y:S02]  /*16b0*/  LOP3.LUT R2, R2, 0x3, RZ, 0xc0, !PT ;  /* 0x0000000302027812 */ /* 0x000fe400078ec0ff */
[----:B------:R-:W-:Y:S02]  /*16c0*/  LOP3.LUT R10, R10, 0x3, RZ, 0xc0, !PT ;  /* 0x000000030a0a7812 */ /* 0x000fe400078ec0ff */
[----:B------:R-:W-:Y:S02]  /*16d0*/  IADD3 R12, PT, PT, R14, R15, R12 ;  /* 0x0000000f0e0c7210 */ /* 0x000fe40007ffe00c */
[----:B------:R-:W-:-:S02]  /*16e0*/  IADD3 R0, PT, PT, R2, R3, R0 ;  /* 0x0000000302007210 */ /* 0x000fc40007ffe000 */
[----:B------:R-:W-:Y:S02]  /*16f0*/  LOP3.LUT R22, R22, 0x3, RZ, 0xc0, !PT ;  /* 0x0000000316167812 */ /* 0x000fe400078ec0ff */
[----:B------:R-:W-:Y:S01]  /*1700*/  SEL R7, RZ, 0x7fff8, P4 ;  /* 0x0007fff8ff077807 */ /* 0x000fe20002000000 */
[----:B0-----:R-:W-:Y:S01]  /*1710*/  VOTEU.ALL UP1, P3 ;  /* 0x0000000000ff7886 */ /* 0x001fe20001820000 */
[----:B------:R-:W-:Y:S01]  /*1720*/  LOP3.LUT R26, R26, 0x3, RZ, 0xc0, !PT ;  /* 0x000000031a1a7812 */ /* 0x000fe200078ec0ff */
[----:B------:R-:W-:Y:S01]  /*1730*/  VOTEU.ALL UP2, P3 ;  /* 0x0000000000ff7886 */ /* 0x000fe20001840000 */
[----:B------:R-:W-:Y:S02]  /*1740*/  IADD3 R8, PT, PT, R10, R11, R8 ;  /* 0x0000000b0a087210 */ /* 0x000fe40007ffe008 */
[----:B------:R-:W-:Y:S02]  /*1750*/  LOP3.LUT R3, R12, 0xf, RZ, 0xc0, !PT ;  /* 0x0000000f0c037812 */ /* 0x000fe400078ec0ff */
[----:B------:R-:W-:-:S02]  /*1760*/  LOP3.LUT R40, R40, 0x3, RZ, 0xc0, !PT ;  /* 0x0000000328287812 */ /* 0x000fc400078ec0ff */
[----:B------:R-:W-:Y:S01]  /*1770*/  IADD3 R20, PT, PT, R22, R23, R20 ;  /* 0x0000001716147210 */ /* 0x000fe20007ffe014 */
[----:B------:R-:W-:Y:S01]  /*1780*/  IMAD R8, R8, 0x10, R3 ;  /* 0x0000001008087824 */ /* 0x000fe200078e0203 */
[----:B------:R-:W-:Y:S01]  /*1790*/  SEL R2, RZ, 0x4, P1 ;  /* 0x00000004ff027807 */ /* 0x000fe20000800000 */
[----:B------:R-:W-:Y:S01]  /*17a0*/  IMAD.SHL.U32 R3, R4, 0x100, RZ ;  /* 0x0000010004037824 */ /* 0x000fe200078e00ff */
[----:B------:R-:W-:Y:S02]  /*17b0*/  SEL R5, RZ, 0x7fff8, P2 ;  /* 0x0007fff8ff057807 */ /* 0x000fe40001000000 */
[----:B------:R-:W-:Y:S02]  /*17c0*/  LOP3.LUT R24, R24, 0x3, RZ, 0xc0, !PT ;  /* 0x0000000318187812 */ /* 0x000fe400078ec0ff */
[----:B------:R-:W-:Y:S02]  /*17d0*/  IADD3 R6, PT, PT, R26, R7, R6 ;  /* 0x000000071a067210 */ /* 0x000fe40007ffe006 */
[----:B------:R-:W-:-:S02]  /*17e0*/  LOP3.LUT R36, R36, 0x3, RZ, 0xc0, !PT ;  /* 0x0000000324247812 */ /* 0x000fc400078ec0ff */
[----:B------:R-:W-:Y:S02]  /*17f0*/  IADD3 R38, PT, PT, R40, R43, R38 ;  /* 0x0000002b28267210 */ /* 0x000fe40007ffe026 */
[----:B------:R-:W-:Y:S02]  /*1800*/  LOP3.LUT R32, R32, 0x3, RZ, 0xc0, !PT ;  /* 0x0000000320207812 */ /* 0x000fe400078ec0ff */
[----:B------:R-:W-:Y:S01]  /*1810*/  IADD3 R2, PT, PT, R24, R5, R2 ;  /* 0x0000000518027210 */ /* 0x000fe20007ffe002 */
[----:B------:R-:W-:Y:S01]  /*1820*/  IMAD.SHL.U32 R5, R20, 0x100, RZ ;  /* 0x0000010014057824 */ /* 0x000fe200078e00ff */
[----:B------:R-:W-:Y:S02]  /*1830*/  LOP3.LUT R7, R6, 0xf, RZ, 0xc0, !PT ;  /* 0x0000000f06077812 */ /* 0x000fe400078ec0ff */
[----:B------:R-:W-:Y:S02]  /*1840*/  IADD3 R34, PT, PT, R36, R39, R34 ;  /* 0x0000002724227210 */ /* 0x000fe40007ffe022 */
[----:B------:R-:W-:Y:S01]  /*1850*/  LOP3.LUT R18, R18, 0x3, RZ, 0xc0, !PT ;  /* 0x0000000312127812 */ /* 0x000fe200078ec0ff */
[----:B------:R-:W-:Y:S01]  /*1860*/  IMAD R2, R2, 0x10, R7 ;  /* 0x0000001002027824 */ /* 0x000fe200078e0207 */
[----:B------:R-:W-:-:S02]  /*1870*/  LOP3.LUT R9, R38, 0xf, RZ, 0xc0, !PT ;  /* 0x0000000f26097812 */ /* 0x000fc400078ec0ff */
[----:B------:R-:W-:Y:S01]  /*1880*/  IADD3 R30, PT, PT, R32, R35, R30 ;  /* 0x00000023201e7210 */ /* 0x000fe20007ffe01e */
[----:B------:R-:W-:-:S04]  /*1890*/  @!UP1 UIADD3 UR8, UPT, UPT, -UR5, 0x100000, URZ ;  /* 0x0010000005089890 */ /* 0x000fc8000fffe1ff */
[----:B------:R-:W-:Y:S02]  /*18a0*/  @!UP1 USHF.L.U32 UR9, UR8, 0xb, URZ ;  /* 0x0000000b08099899 */ /* 0x000fe400080006ff */
[----:B------:R-:W-:Y:S01]  /*18b0*/  @!UP1 USHF.L.U32 UR8, UR8, 0x1, URZ ;  /* 0x0000000108089899 */ /* 0x000fe200080006ff */
[----:B------:R-:W-:Y:S01]  /*18c0*/  BAR.SYNC.DEFER_BLOCKING 0x0 ;  /* 0x0000000000007b1d */ /* 0x000fe20000010000 */
[----:B------:R-:W-:Y:S01]  /*18d0*/  LOP3.LUT R3, R3, 0xf00, RZ, 0xe2, !PT ;  /* 0x00000f0003037812 */ /* 0x000fe200078ee2ff */
[----:B------:R-:W-:Y:S01]  /*18e0*/  IMAD R34, R34, 0x10, R9 ;  /* 0x0000001022227824 */ /* 0x000fe200078e0209 */
[----:B------:R-:W-:Y:S01]  /*18f0*/  IADD3 R16, PT, PT, R18, R19, R16 ;  /* 0x0000001312107210 */ /* 0x000fe20007ffe010 */
[----:B------:R-:W-:Y:S01]  /*1900*/  IMAD.SHL.U32 R9, R30, 0x100, RZ ;  /* 0x000001001e097824 */ /* 0x000fe200078e00ff */
[----:B------:R-:W-:Y:S01]  /*1910*/  LOP3.LUT R5, R5, 0xf00, RZ, 0xe2, !PT ;  /* 0x00000f0005057812 */ /* 0x000fe200078ee2ff */
[----:B------:R-:W-:Y:S01]  /*1920*/  IMAD R0, R0, 0x1000, R3 ;  /* 0x0000100000007824 */ /* 0x000fe200078e0203 */
[----:B------:R-:W-:-:S02]  /*1930*/  LOP3.LUT R33, R33, 0x3, RZ, 0xc0, !PT ;  /* 0x0000000321217812 */ /* 0x000fc400078ec0ff */
[----:B------:R-:W-:Y:S01]  /*1940*/  LOP3.LUT R3, R8, 0xff, RZ, 0xc0, !PT ;  /* 0x000000ff08037812 */ /* 0x000fe200078ec0ff */
[----:B------:R-:W-:Y:S01]  /*1950*/  IMAD R5, R16, 0x1000, R5 ;  /* 0x0000100010057824 */ /* 0x000fe200078e0205 */
[----:B------:R-:W-:Y:S02]  /*1960*/  LOP3.LUT R2, R2, 0xff, RZ, 0xc0, !PT ;  /* 0x000000ff02027812 */ /* 0x000fe400078ec0ff */
[----:B------:R-:W-:Y:S01]  /*1970*/  IADD3 R28, PT, PT, R33, R31, R28 ;  /* 0x0000001f211c7210 */ /* 0x000fe20007ffe01c */
[----:B------:R-:W-:Y:S01]  /*1980*/  IMAD.IADD R0, R0, 0x1, R3 ;  /* 0x0000000100007824 */ /* 0x000fe200078e0203 */
[----:B------:R-:W-:Y:S01]  /*1990*/  LOP3.LUT R9, R9, 0xf00, RZ, 0xe2, !PT ;  /* 0x00000f0009097812 */ /* 0x000fe200078ee2ff */
[----:B------:R-:W-:Y:S01]  /*19a0*/  IMAD.IADD R5, R5, 0x1, R2 ;  /* 0x0000000105057824 */ /* 0x000fe200078e0202 */
[----:B------:R-:W-:Y:S01]  /*19b0*/  LOP3.LUT R34, R34, 0xff, RZ, 0xc0, !PT ;  /* 0x000000ff22227812 */ /* 0x000fe200078ec0ff */
[----:B------:R-:W-:Y:S01]  /*19c0*/  VIADD R2, R94, 0xfffffff7 ;  /* 0xfffffff75e027836 */ /* 0x000fe20000000000 */
[----:B------:R-:W-:Y:S01]  /*19d0*/  PRMT R142, RZ, 0x7610, R142 ;  /* 0x00007610ff8e7816 */ /* 0x000fe2000000008e */
[----:B------:R-:W-:Y:S01]  /*19e0*/  IMAD R9, R28, 0x1000, R9 ;  /* 0x000010001c097824 */ /* 0x000fe200078e0209 */
[----:B------:R-:W-:Y:S01]  /*19f0*/  PRMT R89, R0, 0x5410, R5 ;  /* 0x0000541000597816 */ /* 0x000fe20000000005 */
[----:B-1----:R-:W-:Y:S01]  /*1a00*/  IMAD R0, R42, UR7, RZ ;  /* 0x000000072a007c24 */ /* 0x002fe2000f8e02ff */
[----:B------:R-:W-:Y:S01]  /*1a10*/  ISETP.GE.U32.AND P1, PT, R2, 0x7fffffb8, PT ;  /* 0x7fffffb80200780c */ /* 0x000fe20003f26070 */
[----:B------:R-:W0:Y:S02]  /*1a20*/  FENCE.VIEW.ASYNC.S ;  /* 0x00000000000073c6 */ /* 0x000e240000000000 */
[----:B0-----:R0:W1:Y:S01]  /*1a30*/  @!UP2 SYNCS.EXCH.64 URZ, [UR10], UR8 ;  /* 0x000000080affa5b2 */ /* 0x0010620008000100 */
[----:B------:R-:W-:-:S02]  /*1a40*/  IMAD.IADD R9, R9, 0x1, R34 ;  /* 0x0000000109097824 */ /* 0x000fc400078e0222 */
[----:B--2---:R-:W-:Y:S01]  /*1a50*/  IMAD.SHL.U32 R5, R112, 0x10, RZ ;  /* 0x0000001070057824 */ /* 0x004fe200078e00ff */
[----:B---3--:R-:W-:Y:S02]  /*1a60*/  IADD3 R82, P2, PT, R0, UR16, RZ ;  /* 0x0000001000527c10 */ /* 0x008fe4000ff5e0ff */
[----:B------:R-:W-:Y:S01]  /*1a70*/  PRMT R143, RZ, 0x7610, R143 ;  /* 0x00007610ff8f7816 */ /* 0x000fe2000000008f */
[C---:B------:R-:W-:Y:S01]  /*1a80*/  IMAD R7, R112.reuse, 0x18, RZ ;  /* 0x0000001870077824 */ /* 0x040fe200078e02ff */
[----:B------:R-:W-:Y:S02]  /*1a90*/  LOP3.LUT R74, R9, 0xffff, RZ, 0xc0, !PT ;  /* 0x0000ffff094a7812 */ /* 0x000fe400078ec0ff */
[----:B------:R-:W-:Y:S01]  /*1aa0*/  PRMT R146, RZ, 0x7610, R146 ;  /* 0x00007610ff927816 */ /* 0x000fe20000000092 */
[----:B------:R-:W-:Y:S01]  /*1ab0*/  IMAD R19, R112, 0x28, RZ ;  /* 0x0000002870137824 */ /* 0x000fe200078e02ff */
[----:B------:R-:W-:Y:S02]  /*1ac0*/  LEA.HI.X.SX32 R0, R0, UR17, 0x1, P2 ;  /* 0x0000001100007c11 */ /* 0x000fe400090f0eff */
[----:B------:R-:W-:Y:S01]  /*1ad0*/  PRMT R144, RZ, 0x7610, R144 ;  /* 0x00007610ff907816 */ /* 0x000fe20000000090 */
[----:B------:R-:W-:Y:S01]  /*1ae0*/  IMAD R11, R112, 0x30, RZ ;  /* 0x00000030700b7824 */ /* 0x000fe200078e02ff */
[----:B------:R-:W-:Y:S01]  /*1af0*/  SHF.R.U32.HI R3, RZ, 0xf, R74 ;  /* 0x0000000fff037819 */ /* 0x000fe2000001164a */
[----:B------:R-:W-:Y:S01]  /*1b00*/  @!P0 IMAD.MOV.U32 R83, RZ, RZ, R0 ;  /* 0x000000ffff538224 */ /* 0x000fe200078e0000 */
[----:B-1----:R-:W-:Y:S01]  /*1b10*/  BAR.SYNC.DEFER_BLOCKING 0x0 ;  /* 0x0000000000007b1d */ /* 0x002fe20000010000 */
[----:B------:R-:W-:-:S02]  /*1b20*/  SHF.R.U32.HI R4, RZ, 0x7, R74 ;  /* 0x00000007ff047819 */ /* 0x000fc4000001164a */
[----:B------:R-:W-:Y:S01]  /*1b30*/  LOP3.LUT P4, RZ, R3, 0x1, RZ, 0xc0, !PT ;  /* 0x0000000103ff7812 */ /* 0x000fe2000788c0ff */
[----:B------:R-:W-:Y:S01]  /*1b40*/  IMAD.SHL.U32 R3, R112, 0x8, RZ ;  /* 0x0000000870037824 */ /* 0x000fe200078e00ff */
[----:B------:R-:W-:Y:S02]  /*1b50*/  LOP3.LUT P2, RZ, R4, 0x1, RZ, 0xc0, !PT ;  /* 0x0000000104ff7812 */ /* 0x000fe4000784c0ff */
[C---:B------:R-:W-:Y:S01]  /*1b60*/  SHF.R.U64 R6, R89.reuse, 0x1f, RZ ;  /* 0x0000001f59067819 */ /* 0x040fe200000012ff */
[C---:B------:R-:W-:Y:S01]  /*1b70*/  IMAD.SHL.U32 R9, R112.reuse, 0x20, RZ ;  /* 0x0000002070097824 */ /* 0x040fe200078e00ff */
[C---:B------:R-:W-:Y:S02]  /*1b80*/  SHF.R.U64 R8, R89.reuse, 0x17, RZ ;  /* 0x0000001759087819 */ /* 0x040fe400000012ff */
[----:B------:R-:W-:Y:S01]  /*1b90*/  PRMT R149, RZ, 0x7610, R149 ;  /* 0x00007610ff957816 */ /* 0x000fe20000000095 */
[----:B------:R-:W-:Y:S01]  /*1ba0*/  IMAD R15, R112, 0x38, RZ ;  /* 0x00000038700f7824 */ /* 0x000fe200078e02ff */
[----:B------:R-:W-:-:S02]  /*1bb0*/  SHF.R.U64 R10, R89, 0xf, RZ ;  /* 0x0000000f590a7819 */ /* 0x000fc400000012ff */
[----:B------:R-:W-:Y:S02]  /*1bc0*/  PRMT R148, RZ, 0x7610, R148 ;  /* 0x00007610ff947816 */ /* 0x000fe40000000094 */
[----:B------:R-:W-:Y:S01]  /*1bd0*/  PRMT R151, RZ, 0x7610, R151 ;  /* 0x00007610ff977816 */ /* 0x000fe20000000097 */
[C---:B------:R-:W-:Y:S01]  /*1be0*/  IMAD R17, R112.reuse, 0x9, RZ ;  /* 0x0000000970117824 */ /* 0x040fe200078e02ff */
[----:B------:R-:W-:Y:S01]  /*1bf0*/  PRMT R150, RZ, 0x7610, R150 ;  /* 0x00007610ff967816 */ /* 0x000fe20000000096 */
[----:B------:R-:W-:Y:S01]  /*1c00*/  IMAD R23, R112, 0x11, RZ ;  /* 0x0000001170177824 */ /* 0x000fe200078e02ff */
[----:B------:R-:W-:Y:S02]  /*1c10*/  PRMT R152, RZ, 0x7610, R152 ;  /* 0x00007610ff987816 */ /* 0x000fe40000000098 */
[----:B------:R-:W-:Y:S01]  /*1c20*/  PRMT R154, RZ, 0x7610, R154 ;  /* 0x00007610ff9a7816 */ /* 0x000fe2000000009a */
[----:B----4-:R-:W2:Y:S01]  /*1c30*/  @!P0 LDG.E.U8 R142, desc[UR26][R82.64] ;  /* 0x0000001a528e8981 */ /* 0x010ea2000c1e1100 */
[----:B------:R-:W-:-:S02]  /*1c40*/  IADD3 R2, P0, PT, R3, R82, RZ ;  /* 0x0000005203027210 */ /* 0x000fc40007f1e0ff */
[----:B------:R-:W-:Y:S01]  /*1c50*/  PRMT R157, RZ, 0x7610, R157 ;  /* 0x00007610ff9d7816 */ /* 0x000fe2000000009d */
[----:B------:R-:W-:Y:S01]  /*1c60*/  IMAD R25, R112, 0x29, RZ ;  /* 0x0000002970197824 */ /* 0x000fe200078e02ff */
[----:B------:R-:W-:Y:S02]  /*1c70*/  LEA.HI.X.SX32 R3, R3, R0, 0x1, P0 ;  /* 0x0000000003037211 */ /* 0x000fe400000f0eff */
[----:B------:R-:W-:Y:S02]  /*1c80*/  PRMT R156, RZ, 0x7610, R156 ;  /* 0x00007610ff9c7816 */ /* 0x000fe4000000009c */
[----:B------:R-:W-:Y:S01]  /*1c90*/  PRMT R159, RZ, 0x7610, R159 ;  /* 0x00007610ff9f7816 */ /* 0x000fe2000000009f */
[----:B------:R-:W3:Y:S01]  /*1ca0*/  @!P1 LDG.E.U8 R143, desc[UR26][R2.64] ;  /* 0x0000001a028f9981 */ /* 0x000ee2000c1e1100 */
[C---:B------:R-:W-:Y:S02]  /*1cb0*/  IADD3 R4, P0, PT, R5.reuse, R82, RZ ;  /* 0x0000005205047210 */ /* 0x040fe40007f1e0ff */
[----:B------:R-:W-:Y:S01]  /*1cc0*/  PRMT R158, RZ, 0x7610, R158 ;  /* 0x00007610ff9e7816 */ /* 0x000fe2000000009e */
[----:B------:R-:W-:Y:S01]  /*1cd0*/  VIADD R24, R94, 0xfffffffd ;  /* 0xfffffffd5e187836 */ /* 0x000fe20000000000 */
[----:B------:R-:W-:-:S02]  /*1ce0*/  LEA.HI.X.SX32 R5, R5, R0, 0x1, P0 ;  /* 0x0000000005057211 */ /* 0x000fc400000f0eff */
[----:B------:R-:W-:Y:S01]  /*1cf0*/  PRMT R162, RZ, 0x7610, R162 ;  /* 0x00007610ffa27816 */ /* 0x000fe200000000a2 */
[----:B------:R-:W-:Y:S01]  /*1d00*/  IMAD.SHL.U32 R27, R112, 0x2, RZ ;  /* 0x00000002701b7824 */ /* 0x000fe200078e00ff */
[----:B------:R-:W-:Y:S01]  /*1d10*/  LOP3.LUT P1, RZ, R6, 0x1, RZ, 0xc0, !PT ;  /* 0x0000000106ff7812 */ /* 0x000fe2000782c0ff */
[----:B------:R-:W4:Y:S01]  /*1d20*/  @P4 LDG.E.U8 R146, desc[UR26][R4.64] ;  /* 0x0000001a04924981 */ /* 0x000f22000c1e1100 */
[C---:B------:R-:W-:Y:S02]  /*1d30*/  IADD3 R6, P0, PT, R7.reuse, R82, RZ ;  /* 0x0000005207067210 */ /* 0x040fe40007f1e0ff */
[----:B------:R-:W-:Y:S01]  /*1d40*/  PRMT R164, RZ, 0x7610, R164 ;  /* 0x00007610ffa47816 */ /* 0x000fe200000000a4 */
[----:B------:R-:W-:Y:S01]  /*1d50*/  IMAD R29, R112, 0xa, RZ ;  /* 0x0000000a701d7824 */ /* 0x000fe200078e02ff */
[----:B------:R-:W-:Y:S02]  /*1d60*/  LEA.HI.X.SX32 R7, R7, R0, 0x1, P0 ;  /* 0x0000000007077211 */ /* 0x000fe400000f0eff */
[----:B------:R-:W-:-:S02]  /*1d70*/  PRMT R165, RZ, 0x7610, R165 ;  /* 0x00007610ffa57816 */ /* 0x000fc400000000a5 */
[----:B------:R-:W-:Y:S01]  /*1d80*/  PRMT R166, RZ, 0x7610, R166 ;  /* 0x00007610ffa67816 */ /* 0x000fe200000000a6 */
[----:B------:R-:W2:Y:S01]  /*1d90*/  @P2 LDG.E.U8 R144, desc[UR26][R6.64] ;  /* 0x0000001a06902981 */ /* 0x000ea2000c1e1100 */
[----:B------:R-:W-:Y:S02]  /*1da0*/  LOP3.LUT P0, RZ, R8, 0x1, RZ, 0xc0, !PT ;  /* 0x0000000108ff7812 */ /* 0x000fe4000780c0ff */
[----:B------:R-:W-:Y:S01]  /*1db0*/  PRMT R169, RZ, 0x7610, R169 ;  /* 0x00007610ffa97816 */ /* 0x000fe200000000a9 */
[C---:B------:R-:W-:Y:S01]  /*1dc0*/  IMAD R31, R112.reuse, 0x22, RZ ;  /* 0x00000022701f7824 */ /* 0x040fe200078e02ff */
[C---:B------:R-:W-:Y:S01]  /*1dd0*/  IADD3 R8, P4, PT, R9.reuse, R82, RZ ;  /* 0x0000005209087210 */ /* 0x040fe20007f9e0ff */
[----:B------:R-:W-:Y:S01]  /*1de0*/  IMAD R33, R112, 0x2a, RZ ;  /* 0x0000002a70217824 */ /* 0x000fe200078e02ff */
[----:B------:R-:W-:Y:S02]  /*1df0*/  LOP3.LUT P2, RZ, R10, 0x1, RZ, 0xc0, !PT ;  /* 0x000000010aff7812 */ /* 0x000fe4000784c0ff */
[----:B------:R-:W-:Y:S01]  /*1e00*/  PRMT R168, RZ, 0x7610, R168 ;  /* 0x00007610ffa87816 */ /* 0x000fe200000000a8 */
[----:B------:R-:W-:Y:S01]  /*1e10*/  IMAD R37, R112, 0x32, RZ ;  /* 0x0000003270257824 */ /* 0x000fe200078e02ff */
[----:B------:R-:W-:-:S02]  /*1e20*/  LEA.HI.X.SX32 R9, R9, R0, 0x1, P4 ;  /* 0x0000000009097211 */ /* 0x000fc400020f0eff */
[----:B------:R-:W-:Y:S02]  /*1e30*/  PRMT R206, RZ, 0x7610, R206 ;  /* 0x00007610ffce7816 */ /* 0x000fe400000000ce */
[----:B------:R-:W-:Y:S01]  /*1e40*/  PRMT R205, RZ, 0x7610, R205 ;  /* 0x00007610ffcd7816 */ /* 0x000fe200000000cd */
[----:B------:R-:W2:Y:S01]  /*1e50*/  @P1 LDG.E.U8 R149, desc[UR26][R8.64] ;  /* 0x0000001a08951981 */ /* 0x000ea2000c1e1100 */
[----:B------:R-:W-:Y:S01]  /*1e60*/  IADD3 R111, P4, PT, R19, R82, RZ ;  /* 0x00000052136f7210 */ /* 0x000fe20007f9e0ff */
[----:B------:R-:W-:Y:S01]  /*1e70*/  VIADD R36, R94, 0xfffffffc ;  /* 0xfffffffc5e247836 */ /* 0x000fe20000000000 */
[----:B------:R-:W-:Y:S02]  /*1e80*/  SHF.R.U64 R10, R89, 0x7, RZ ;  /* 0x00000007590a7819 */ /* 0x000fe400000012ff */
[----:B------:R-:W-:Y:S01]  /*1e90*/  PRMT R214, RZ, 0x7610, R214 ;  /* 0x00007610ffd67816 */ /* 0x000fe200000000d6 */
[----:B------:R-:W-:Y:S01]  /*1ea0*/  IMAD R41, R112, 0xb, RZ ;  /* 0x0000000b70297824 */ /* 0x000fe200078e02ff */
[----:B------:R-:W-:-:S02]  /*1eb0*/  LEA.HI.X.SX32 R19, R19, R0, 0x1, P4 ;  /* 0x0000000013137211 */ /* 0x000fc400020f0eff */
[----:B------:R-:W-:Y:S02]  /*1ec0*/  PRMT R213, RZ, 0x7610, R213 ;  /* 0x00007610ffd57816 */ /* 0x000fe400000000d5 */
[----:B------:R-:W-:Y:S01]  /*1ed0*/  PRMT R216, RZ, 0x7610, R216 ;  /* 0x00007610ffd87816 */ /* 0x000fe200000000d8 */
[C---:B------:R-:W-:Y:S01]  /*1ee0*/  IMAD R43, R112.reuse, 0x13, RZ ;  /* 0x00000013702b7824 */ /* 0x040fe200078e02ff */
[C---:B------:R-:W-:Y:S02]  /*1ef0*/  IADD3 R179, P4, PT, R11.reuse, R82, RZ ;  /* 0x000000520bb37210 */ /* 0x040fe40007f9e0ff */
[----:B------:R-:W-:Y:S01]  /*1f00*/  PRMT R221, RZ, 0x7610, R221 ;  /* 0x00007610ffdd7816 */ /* 0x000fe200000000dd */
[----:B------:R-:W-:Y:S01]  /*1f10*/  IMAD R45, R112, 0x1b, RZ ;  /* 0x0000001b702d7824 */ /* 0x000fe200078e02ff */
[----:B------:R-:W-:Y:S01]  /*1f20*/  LOP3.LUT P1, RZ, R10, 0x1, RZ, 0xc0, !PT ;  /* 0x000000010aff7812 */ /* 0x000fe2000782c0ff */
[----:B------:R-:W-:Y:S01]  /*1f30*/  @P0 IMAD.MOV.U32 R18, RZ, RZ, R111 ;  /* 0x000000ffff120224 */ /* 0x000fe200078e006f */
[----:B------:R-:W-:Y:S01]  /*1f40*/  LEA.HI.X.SX32 R178, R11, R0, 0x1, P4 ;  /* 0x000000000bb27211 */ /* 0x000fe200020f0eff */
[----:B------:R-:W-:Y:S01]  /*1f50*/  VIADD R10, R94, 0xfffffff6 ;  /* 0xfffffff65e0a7836 */ /* 0x000fe20000000000 */
[C---:B------:R-:W-:Y:S01]  /*1f60*/  IADD3 R195, P4, PT, R15.reuse, R82, RZ ;  /* 0x000000520fc37210 */ /* 0x040fe20007f9e0ff */
[----:B------:R-:W-:Y:S01]  /*1f70*/  @P2 IMAD.MOV.U32 R12, RZ, RZ, R179 ;  /* 0x000000ffff0c2224 */ /* 0x000fe200078e00b3 */
[----:B------:R-:W2:Y:S01]  /*1f80*/  @P0 LDG.E.U8 R148, desc[UR26][R18.64] ;  /* 0x0000001a12940981 */ /* 0x000ea2000c1e1100 */
[----:B------:R-:W-:Y:S01]  /*1f90*/  @P2 IMAD.MOV.U32 R13, RZ, RZ, R178 ;  /* 0x000000ffff0d2224 */ /* 0x000fe200078e00b2 */
[----:B------:R-:W-:Y:S01]  /*1fa0*/  LEA.HI.X.SX32 R194, R15, R0, 0x1, P4 ;  /* 0x000000000fc27211 */ /* 0x000fe200020f0eff */
[----:B------:R-:W-:Y:S01]  /*1fb0*/  IMAD R47, R112, 0x23, RZ ;  /* 0x00000023702f7824 */ /* 0x000fe200078e02ff */
[----:B------:R-:W-:-:S02]  /*1fc0*/  ISETP.GE.U32.AND P0, PT, R10, 0x7fffffb7, PT ;  /* 0x7fffffb70a00780c */ /* 0x000fc40003f06070 */
[----:B------:R-:W-:Y:S01]  /*1fd0*/  PRMT R222, RZ, 0x7610, R222 ;  /* 0x00007610ffde7816 */ /* 0x000fe200000000de */
[----:B------:R1:W2:Y:S01]  /*1fe0*/  @P2 LDG.E.U8 R151, desc[UR26][R12.64] ;  /* 0x0000001a0c972981 */ /* 0x0002a2000c1e1100 */
[----:B------:R-:W-:Y:S01]  /*1ff0*/  SHF.R.U32.HI R10, RZ, 0x6, R74 ;  /* 0x00000006ff0a7819 */ /* 0x000fe2000001164a */
[----:B------:R-:W-:Y:S01]  /*2000*/  @P1 IMAD.MOV.U32 R14, RZ, RZ, R195 ;  /* 0x000000ffff0e1224 */ /* 0x000fe200078e00c3 */
[----:B------:R-:W-:Y:S01]  /*2010*/  SHF.R.U64 R22, R89, 0x6, RZ ;  /* 0x0000000659167819 */ /* 0x000fe200000012ff */
[----:B------:R-:W-:Y:S01]  /*2020*/  @P1 IMAD.MOV.U32 R15, RZ, RZ, R194 ;  /* 0x000000ffff0f1224 */ /* 0x000fe200078e00c2 */
[----:B------:R-:W-:Y:S01]  /*2030*/  LOP3.LUT P2, RZ, R10, 0x1, RZ, 0xc0, !PT ;  /* 0x000000010aff7812 */ /* 0x000fe2000784c0ff */
[----:B------:R-:W-:Y:S01]  /*2040*/  IMAD R49, R112, 0x2b, RZ ;  /* 0x0000002b70317824 */ /* 0x000fe200078e02ff */
[----:B------:R-:W-:Y:S02]  /*2050*/  SHF.R.U32.HI R10, RZ, 0xe, R74 ;  /* 0x0000000eff0a7819 */ /* 0x000fe4000001164a */
[----:B------:R-:W-:Y:S01]  /*2060*/  PRMT R224, RZ, 0x7610, R224 ;  /* 0x00007610ffe07816 */ /* 0x000fe200000000e0 */
[----:B------:R0:W2:Y:S01]  /*2070*/  @P1 LDG.E.U8 R150, desc[UR26][R14.64] ;  /* 0x0000001a0e961981 */ /* 0x0000a2000c1e1100 */
[----:B------:R-:W-:-:S02]  /*2080*/  IADD3 R11, P4, PT, R17, R82, RZ ;  /* 0x00000052110b7210 */ /* 0x000fc40007f9e0ff */
[----:B------:R-:W-:Y:S02]  /*2090*/  PRMT R223, RZ, 0x7610, R223 ;  /* 0x00007610ffdf7816 */ /* 0x000fe400000000df */
[----:B------:R-:W-:Y:S02]  /*20a0*/  PRMT R230, RZ, 0x7610, R230 ;  /* 0x00007610ffe67816 */ /* 0x000fe400000000e6 */
[----:B------:R-:W-:Y:S01]  /*20b0*/  PRMT R229, RZ, 0x7610, R229 ;  /* 0x00007610ffe57816 */ /* 0x000fe200000000e5 */
[----:B------:R-:W-:Y:S01]  /*20c0*/  VIADD R48, R94, 0xfffffff3 ;  /* 0xfffffff35e307836 */ /* 0x000fe20000000000 */
[----:B------:R-:W-:Y:S02]  /*20d0*/  LOP3.LUT P1, RZ, R10, 0x1, RZ, 0xc0, !PT ;  /* 0x000000010aff7812 */ /* 0x000fe4000782c0ff */
[----:B------:R-:W-:Y:S01]  /*20e0*/  PRMT R231, RZ, 0x7610, R231 ;  /* 0x00007610ffe77816 */ /* 0x000fe200000000e7 */
[C---:B------:R-:W-:Y:S01]  /*20f0*/  IMAD R51, R112.reuse, 0xc, RZ ;  /* 0x0000000c70337824 */ /* 0x040fe200078e02ff */
[----:B-1----:R-:W-:Y:S01]  /*2100*/  LEA.HI.X.SX32 R12, R17, R0, 0x1, P4 ;  /* 0x00000000110c7211 */ /* 0x002fe200020f0eff */
[----:B------:R-:W-:Y:S01]  /*2110*/  IMAD R17, R112, 0x19, RZ ;  /* 0x0000001970117824 */ /* 0x000fe200078e02ff */
[----:B------:R-:W-:Y:S01]  /*2120*/  IADD3 R13, P4, PT, R23, R82, RZ ;  /* 0x00000052170d7210 */ /* 0x000fe20007f9e0ff */
[----:B------:R-:W-:Y:S01]  /*2130*/  @!P0 IMAD.MOV.U32 R20, RZ, RZ, R11 ;  /* 0x000000ffff148224 */ /* 0x000fe200078e000b */
[----:B------:R-:W-:Y:S01]  /*2140*/  SHF.R.U64 R28, R89, 0x1d, RZ ;  /* 0x0000001d591c7819 */ /* 0x000fe200000012ff */
[----:B------:R-:W-:Y:S01]  /*2150*/  @!P0 IMAD.MOV.U32 R21, RZ, RZ, R12 ;  /* 0x000000ffff158224 */ /* 0x000fe200078e000c */
[----:B0-----:R-:W-:-:S02]  /*2160*/  LEA.HI.X.SX32 R14, R23, R0, 0x1, P4 ;  /* 0x00000000170e7211 */ /* 0x001fc400020f0eff */
[----:B------:R-:W-:Y:S01]  /*2170*/  PRMT R237, RZ, 0x7610, R237 ;  /* 0x00007610ffed7816 */ /* 0x000fe200000000ed */
[C---:B------:R-:W-:Y:S01]  /*2180*/  IMAD R53, R112.reuse, 0x14, RZ ;  /* 0x0000001470357824 */ /* 0x040fe200078e02ff */
[----:B------:R-:W-:Y:S01]  /*2190*/  IADD3 R15, P4, PT, R17, R82, RZ ;  /* 0x00000052110f7210 */ /* 0x000fe20007f9e0ff */
[----:B------:R0:W2:Y:S01]  /*21a0*/  @!P0 LDG.E.U8 R152, desc[UR26][R20.64] ;  /* 0x0000001a14988981 */ /* 0x0000a2000c1e1100 */
[----:B------:R-:W-:Y:S01]  /*21b0*/  SHF.R.U64 R10, R89, 0x1e, RZ ;  /* 0x0000001e590a7819 */ /* 0x000fe200000012ff */
[C---:B------:R-:W-:Y:S01]  /*21c0*/  IMAD R23, R112.reuse, 0x21, RZ ;  /* 0x0000002170177824 */ /* 0x040fe200078e02ff */
[----:B------:R-:W-:Y:S02]  /*21d0*/  LEA.HI.X.SX32 R16, R17, R0, 0x1, P4 ;  /* 0x0000000011107211 */ /* 0x000fe400020f0eff */
[----:B------:R-:W-:Y:S02]  /*21e0*/  PRMT R232, RZ, 0x7610, R232 ;  /* 0x00007610ffe87816 */ /* 0x000fe400000000e8 */
[----:B------:R-:W-:Y:S01]  /*21f0*/  PRMT R238, RZ, 0x7610, R238 ;  /* 0x00007610ffee7816 */ /* 0x000fe200000000ee */
[----:B------:R-:W-:Y:S01]  /*2200*/  IMAD R115, R112, 0x24, RZ ;  /* 0x0000002470737824 */ /* 0x000fe200078e02ff */
[C---:B------:R-:W-:Y:S01]  /*2210*/  SHF.R.U64 R30, R89.reuse, 0x15, RZ ;  /* 0x00000015591e7819 */ /* 0x040fe200000012ff */
[----:B0-----:R-:W-:Y:S01]  /*2220*/  @P1 IMAD.MOV.U32 R20, RZ, RZ, R13 ;  /* 0x000000ffff141224 */ /* 0x001fe200078e000d */
[----:B------:R-:W-:Y:S01]  /*2230*/  SHF.R.U64 R32, R89, 0xd, RZ ;  /* 0x0000000d59207819 */ /* 0x000fe200000012ff */
[----:B------:R-:W-:Y:S01]  /*2240*/  @P1 IMAD.MOV.U32 R21, RZ, RZ, R14 ;  /* 0x000000ffff151224 */ /* 0x000fe200078e000e */
[----:B------:R-:W-:-:S02]  /*2250*/  LOP3.LUT P0, RZ, R10, 0x1, RZ, 0xc0, !PT ;  /* 0x000000010aff7812 */ /* 0x000fc4000780c0ff */
[----:B------:R-:W-:Y:S01]  /*2260*/  PRMT R240, RZ, 0x7610, R240 ;  /* 0x00007610fff07816 */ /* 0x000fe200000000f0 */
[C---:B------:R-:W-:Y:S01]  /*2270*/  IMAD R57, R112.reuse, 0x34, RZ ;  /* 0x0000003470397824 */ /* 0x040fe200078e02ff */
[----:B------:R-:W-:Y:S01]  /*2280*/  SHF.R.U64 R10, R89, 0x16, RZ ;  /* 0x00000016590a7819 */ /* 0x000fe200000012ff */
[----:B------:R0:W2:Y:S01]  /*2290*/  @P1 LDG.E.U8 R154, desc[UR26][R20.64] ;  /* 0x0000001a149a1981 */ /* 0x0000a2000c1e1100 */
[----:B------:R-:W-:Y:S02]  /*22a0*/  IADD3 R17, P4, PT, R23, R82, RZ ;  /* 0x0000005217117210 */ /* 0x000fe40007f9e0ff */
[----:B------:R-:W-:Y:S01]  /*22b0*/  PRMT R239, RZ, 0x7610, R239 ;  /* 0x00007610ffef7816 */ /* 0x000fe200000000ef */
[----:B------:R-:W-:Y:S01]  /*22c0*/  IMAD R59, R112, 0x3c, RZ ;  /* 0x0000003c703b7824 */ /* 0x000fe200078e02ff */
[----:B------:R-:W-:Y:S02]  /*22d0*/  LOP3.LUT P1, RZ, R10, 0x1, RZ, 0xc0, !PT ;  /* 0x000000010aff7812 */ /* 0x000fe4000782c0ff */
[----:B------:R-:W-:Y:S01]  /*22e0*/  PRMT R246, RZ, 0x7610, R246 ;  /* 0x00007610fff67816 */ /* 0x000fe200000000f6 */
[----:B------:R-:W-:Y:S01]  /*22f0*/  VIADD R56, R94, 0xfffffffa ;  /* 0xfffffffa5e387836 */ /* 0x000fe20000000000 */
[C---:B------:R-:W-:Y:S01]  /*2300*/  SHF.R.U64 R44, R89.reuse, 0x14, RZ ;  /* 0x00000014592c7819 */ /* 0x040fe200000012ff */
[----:B0-----:R-:W-:Y:S01]  /*2310*/  @P2 IMAD.MOV.U32 R20, RZ, RZ, R15 ;  /* 0x000000ffff142224 */ /* 0x001fe200078e000f */
[C---:B------:R-:W-:Y:S01]  /*2320*/  SHF.R.U64 R46, R89.reuse, 0xc, RZ ;  /* 0x0000000c592e7819 */ /* 0x040fe200000012ff */
[----:B------:R-:W-:Y:S01]  /*2330*/  @P2 IMAD.MOV.U32 R21, RZ, RZ, R16 ;  /* 0x000000ffff152224 */ /* 0x000fe200078e0010 */
[----:B------:R-:W-:-:S02]  /*2340*/  SHF.R.U64 R10, R89, 0xe, RZ ;  /* 0x0000000e590a7819 */ /* 0x000fc400000012ff */
[----:B------:R-:W-:Y:S02]  /*2350*/  PRMT R245, RZ, 0x7610, R245 ;  /* 0x00007610fff57816 */ /* 0x000fe400000000f5 */
[----:B------:R-:W-:Y:S01]  /*2360*/  PRMT R247, RZ, 0x7610, R247 ;  /* 0x00007610fff77816 */ /* 0x000fe200000000f7 */
[----:B------:R0:W2:Y:S01]  /*2370*/  @P2 LDG.E.U8 R157, desc[UR26][R20.64] ;  /* 0x0000001a149d2981 */ /* 0x0000a2000c1e1100 */
[----:B------:R-:W-:Y:S01]  /*2380*/  LEA.HI.X.SX32 R18, R23, R0, 0x1, P4 ;  /* 0x0000000017127211 */ /* 0x000fe200020f0eff */
[----:B------:R-:W-:Y:S01]  /*2390*/  IMAD R61, R112, 0x15, RZ ;  /* 0x00000015703d7824 */ /* 0x000fe200078e02ff */
[----:B------:R-:W-:Y:S01]  /*23a0*/  LOP3.LUT P2, RZ, R10, 0x1, RZ, 0xc0, !PT ;  /* 0x000000010aff7812 */ /* 0x000fe2000784c0ff */
[C---:B------:R-:W-:Y:S01]  /*23b0*/  IMAD R63, R112.reuse, 0x1d, RZ ;  /* 0x0000001d703f7824 */ /* 0x040fe200078e02ff */
[----:B------:R-:W-:Y:S01]  /*23c0*/  IADD3 R10, P4, PT, R25, R82, RZ ;  /* 0x00000052190a7210 */ /* 0x000fe20007f9e0ff */
[C---:B------:R-:W-:Y:S01]  /*23d0*/  IMAD R23, R112.reuse, 0x31, RZ ;  /* 0x0000003170177824 */ /* 0x040fe200078e02ff */
[----:B------:R-:W-:Y:S01]  /*23e0*/  SHF.R.U64 R54, R89, 0xb, RZ ;  /* 0x0000000b59367819 */ /* 0x000fe200000012ff */
[C---:B------:R-:W-:Y:S01]  /*23f0*/  IMAD R65, R112.reuse, 0x25, RZ ;  /* 0x0000002570417824 */ /* 0x040fe200078e02ff */
[----:B------:R-:W-:Y:S01]  /*2400*/  LEA.HI.X.SX32 R80, R25, R0, 0x1, P4 ;  /* 0x0000000019507211 */ /* 0x000fe200020f0eff */
[----:B0-----:R-:W-:Y:S01]  /*2410*/  @P0 IMAD.MOV.U32 R20, RZ, RZ, R17 ;  /* 0x000000ffff140224 */ /* 0x001fe200078e0011 */
[----:B------:R-:W-:Y:S01]  /*2420*/  SHF.R.U64 R62, R89, 0x12, RZ ;  /* 0x00000012593e7819 */ /* 0x000fe200000012ff */
[----:B------:R-:W-:Y:S01]  /*2430*/  @P0 IMAD.MOV.U32 R21, RZ, RZ, R18 ;  /* 0x000000ffff150224 */ /* 0x000fe200078e0012 */
[----:B------:R-:W-:Y:S01]  /*2440*/  IADD3 R181, P4, PT, R23, R82, RZ ;  /* 0x0000005217b57210 */ /* 0x000fe20007f9e0ff */
[----:B------:R-:W-:-:S02]  /*2450*/  IMAD R25, R112, 0x39, RZ ;  /* 0x0000003970197824 */ /* 0x000fc400078e02ff */
[----:B------:R-:W-:Y:S01]  /*2460*/  IMAD R67, R112, 0x2d, RZ ;  /* 0x0000002d70437824 */ /* 0x000fe200078e02ff */
[----:B------:R0:W2:Y:S01]  /*2470*/  @P0 LDG.E.U8 R156, desc[UR26][R20.64] ;  /* 0x0000001a149c0981 */ /* 0x0000a2000c1e1100 */
[----:B------:R-:W-:Y:S01]  /*2480*/  LOP3.LUT P0, RZ, R22, 0x1, RZ, 0xc0, !PT ;  /* 0x0000000116ff7812 */ /* 0x000fe2000780c0ff */
[----:B------:R-:W-:Y:S01]  /*2490*/  VIADD R22, R94, 0xfffffffe ;  /* 0xfffffffe5e167836 */ /* 0x000fe20000000000 */
[----:B------:R-:W-:Y:S01]  /*24a0*/  LEA.HI.X.SX32 R180, R23, R0, 0x1, P4 ;  /* 0x0000000017b47211 */ /* 0x000fe200020f0eff */
[C---:B------:R-:W-:Y:S01]  /*24b0*/  IMAD R71, R112.reuse, 0x26, RZ ;  /* 0x0000002670477824 */ /* 0x040fe200078e02ff */
[----:B------:R-:W-:Y:S01]  /*24c0*/  IADD3 R197, P4, PT, R25, R82, RZ ;  /* 0x0000005219c57210 */ /* 0x000fe20007f9e0ff */
[----:B------:R-:W-:Y:S01]  /*24d0*/  IMAD R73, R112, 0x2e, RZ ;  /* 0x0000002e70497824 */ /* 0x000fe200078e02ff */
[C---:B------:R-:W-:Y:S01]  /*24e0*/  SHF.R.U64 R64, R89.reuse, 0xa, RZ ;  /* 0x0000000a59407819 */ /* 0x040fe200000012ff */
[----:B------:R-:W-:Y:S01]  /*24f0*/  VIADD R75, R94, 0xfffffff8 ;  /* 0xfffffff85e4b7836 */ /* 0x000fe20000000000 */
[----:B------:R-:W-:Y:S01]  /*2500*/  SHF.R.U64 R72, R89, 0x9, RZ ;  /* 0x0000000959487819 */ /* 0x000fe200000012ff */
[----:B0-----:R-:W-:-:S02]  /*2510*/  @P1 IMAD.MOV.U32 R20, RZ, RZ, R10 ;  /* 0x000000ffff141224 */ /* 0x001fc400078e000a */
[C---:B------:R-:W-:Y:S02]  /*2520*/  IMAD R77, R112.reuse, 0x7, RZ ;  /* 0x00000007704d7824 */ /* 0x040fe400078e02ff */
[C---:B------:R-:W-:Y:S02]  /*2530*/  IMAD R79, R112.reuse, 0x17, RZ ;  /* 0x00000017704f7824 */ /* 0x040fe400078e02ff */
[C---:B------:R-:W-:Y:S01]  /*2540*/  IMAD R95, R112.reuse, 0x27, RZ ;  /* 0x00000027705f7824 */ /* 0x040fe200078e02ff */
[----:B------:R-:W-:Y:S01]  /*2550*/  SHF.R.U64 R84, R89, 0x10, RZ ;  /* 0x0000001059547819 */ /* 0x000fe200000012ff */
[----:B------:R-:W-:Y:S01]  /*2560*/  @P1 IMAD.MOV.U32 R21, RZ, RZ, R80 ;  /* 0x000000ffff151224 */ /* 0x000fe200078e0050 */
[C---:B------:R-:W-:Y:S01]  /*2570*/  LOP3.LUT R90, R87.reuse, 0x2, RZ, 0xfc, !PT ;  /* 0x00000002575a7812 */ /* 0x040fe200078efcff */
[----:B------:R-:W-:Y:S01]  /*2580*/  @P2 IMAD.MOV.U32 R23, RZ, RZ, R180 ;  /* 0x000000ffff172224 */ /* 0x000fe200078e00b4 */
[----:B------:R-:W-:Y:S01]  /*2590*/  LOP3.LUT R92, R87, 0x4, RZ, 0xfc, !PT ;  /* 0x00000004575c7812 */ /* 0x000fe200078efcff */
[----:B------:R-:W-:Y:S01]  /*25a0*/  IMAD R97, R112, 0x2f, RZ ;  /* 0x0000002f70617824 */ /* 0x000fe200078e02ff */
[----:B------:R0:W2:Y:S01]  /*25b0*/  @P1 LDG.E.U8 R159, desc[UR26][R20.64] ;  /* 0x0000001a149f1981 */ /* 0x0000a2000c1e1100 */
[----:B------:R-:W-:Y:S01]  /*25c0*/  ISETP.GE.U32.AND P1, PT, R22, 0x7fffffbf, PT ;  /* 0x7fffffbf1600780c */ /* 0x000fe20003f26070 */
[----:B------:R-:W-:Y:S01]  /*25d0*/  @P2 IMAD.MOV.U32 R22, RZ, RZ, R181 ;  /* 0x000000ffff162224 */ /* 0x000fe200078e00b5 */
[----:B------:R-:W-:Y:S01]  /*25e0*/  LEA.HI.X.SX32 R196, R25, R0, 0x1, P4 ;  /* 0x0000000019c47211 */ /* 0x000fe200020f0eff */
[----:B------:R-:W1:Y:S03]  /*25f0*/  LDCU UR7, c[0x0][0x3b0] ;  /* 0x00007600ff0777ac */ /* 0x000e660008000800 */
[----:B------:R1:W2:Y:S01]  /*2600*/  @P2 LDG.E.U8 R158, desc[UR26][R22.64] ;  /* 0x0000001a169e2981 */ /* 0x0002a2000c1e1100 */
[----:B------:R-:W-:Y:S01]  /*2610*/  ISETP.GE.U32.AND P2, PT, R24, 0x7fffffbe, PT ;  /* 0x7fffffbe1800780c */ /* 0x000fe20003f46070 */
[----:B------:R-:W-:-:S02]  /*2620*/  @P0 IMAD.MOV.U32 R24, RZ, RZ, R197 ;  /* 0x000000ffff180224 */ /* 0x000fc400078e00c5 */
[----:B------:R-:W-:Y:S02]  /*2630*/  @P0 IMAD.MOV.U32 R25, RZ, RZ, R196 ;  /* 0x000000ffff190224 */ /* 0x000fe400078e00c4 */
[----:B0-----:R-:W-:Y:S01]  /*2640*/  VIADD R21, R94, 0xfffffff5 ;  /* 0xfffffff55e157836 */ /* 0x001fe20000000000 */
[----:B------:R-:W-:Y:S02]  /*2650*/  IADD3 R20, P4, PT, R82, R112, RZ ;  /* 0x0000007052147210 */ /* 0x000fe40007f9e0ff */
[----:B------:R0:W2:Y:S02]  /*2660*/  @P0 LDG.E.U8 R162, desc[UR26][R24.64] ;  /* 0x0000001a18a20981 */ /* 0x0000a4000c1e1100 */
[----:B------:R-:W-:Y:S02]  /*2670*/  ISETP.GE.U32.AND P0, PT, R21, 0x7fffffb6, PT ;  /* 0x7fffffb61500780c */ /* 0x000fe40003f06070 */
[----:B------:R-:W-:Y:S02]  /*2680*/  LEA.HI.X.SX32 R21, R112, R0, 0x1, P4 ;  /* 0x0000000070157211 */ /* 0x000fe400020f0eff */
[----:B-1----:R-:W-:-:S02]  /*2690*/  SHF.R.U32.HI R23, RZ, 0xd, R74 ;  /* 0x0000000dff177819 */ /* 0x002fc4000001164a */
[----:B------:R-:W-:Y:S01]  /*26a0*/  IADD3 R22, P4, PT, R27, R82, RZ ;  /* 0x000000521b167210 */ /* 0x000fe20007f9e0ff */
[----:B------:R-:W2:Y:S01]  /*26b0*/  @!P1 LDG.E.U8 R164, desc[UR26][R20.64] ;  /* 0x0000001a14a49981 */ /* 0x000ea2000c1e1100 */
[----:B------:R-:W-:Y:S02]  /*26c0*/  LOP3.LUT P1, RZ, R23, 0x1, RZ, 0xc0, !PT ;  /* 0x0000000117ff7812 */ /* 0x000fe4000782c0ff */
[----:B------:R-:W-:Y:S01]  /*26d0*/  LEA.HI.X.SX32 R23, R27, R0, 0x1, P4 ;  /* 0x000000001b177211 */ /* 0x000fe200020f0eff */
[----:B------:R-:W-:Y:S01]  /*26e0*/  IMAD R27, R112, 0x12, RZ ;  /* 0x00000012701b7824 */ /* 0x000fe200078e02ff */
[C---:B0-----:R-:W-:Y:S02]  /*26f0*/  IADD3 R24, P4, PT, R29.reuse, R82, RZ ;  /* 0x000000521d187210 */ /* 0x041fe40007f9e0ff */
[----:B------:R-:W-:Y:S01]  /*2700*/  SHF.R.U32.HI R26, RZ, 0x5, R74 ;  /* 0x00000005ff1a7819 */ /* 0x000fe2000001164a */
[----:B------:R-:W2:Y:S01]  /*2710*/  @!P2 LDG.E.U8 R165, desc[UR26][R22.64] ;  /* 0x0000001a16a5a981 */ /* 0x000ea2000c1e1100 */
[----:B------:R-:W-:-:S02]  /*2720*/  LEA.HI.X.SX32 R25, R29, R0, 0x1, P4 ;  /* 0x000000001d197211 */ /* 0x000fc400020f0eff */
[----:B------:R-:W-:Y:S01]  /*2730*/  LOP3.LUT P2, RZ, R26, 0x1, RZ, 0xc0, !PT ;  /* 0x000000011aff7812 */ /* 0x000fe2000784c0ff */
[----:B------:R-:W-:Y:S01]  /*2740*/  IMAD R29, R112, 0x1a, RZ ;  /* 0x0000001a701d7824 */ /* 0x000fe200078e02ff */
[C---:B------:R-:W-:Y:S01]  /*2750*/  IADD3 R26, P4, PT, R27.reuse, R82, RZ ;  /* 0x000000521b1a7210 */ /* 0x040fe20007f9e0ff */
[----:B------:R-:W2:Y:S01]  /*2760*/  @!P0 LDG.E.U8 R166, desc[UR26][R24.64] ;  /* 0x0000001a18a68981 */ /* 0x000ea2000c1e1100 */
[----:B------:R-:W-:Y:S02]  /*2770*/  LOP3.LUT P0, RZ, R28, 0x1, RZ, 0xc0, !PT ;  /* 0x000000011cff7812 */ /* 0x000fe4000780c0ff */
[----:B------:R-:W-:Y:S02]  /*2780*/  LEA.HI.X.SX32 R27, R27, R0, 0x1, P4 ;  /* 0x000000001b1b7211 */ /* 0x000fe400020f0eff */
[----:B------:R-:W-:-:S03]  /*2790*/  IADD3 R28, P4, PT, R29, R82, RZ ;  /* 0x000000521d1c7210 */ /* 0x000fc60007f9e0ff */
[----:B------:R-:W2:Y:S01]  /*27a0*/  @P1 LDG.E.U8 R169, desc[UR26][R26.64] ;  /* 0x0000001a1aa91981 */ /* 0x000ea2000c1e1100 */
[----:B------:R-:W-:Y:S02]  /*27b0*/  LOP3.LUT P1, RZ, R30, 0x1, RZ, 0xc0, !PT ;  /* 0x000000011eff7812 */ /* 0x000fe4000782c0ff */
[----:B------:R-:W-:Y:S02]  /*27c0*/  LEA.HI.X.SX32 R29, R29, R0, 0x1, P4 ;  /* 0x000000001d1d7211 */ /* 0x000fe400020f0eff */
[----:B------:R-:W-:-:S03]  /*27d0*/  IADD3 R30, P4, PT, R31, R82, RZ ;  /* 0x000000521f1e7210 */ /* 0x000fc60007f9e0ff */
[----:B------:R-:W2:Y:S01]  /*27e0*/  @P2 LDG.E.U8 R168, desc[UR26][R28.64] ;  /* 0x0000001a1ca82981 */ /* 0x000ea2000c1e1100 */
[----:B------:R-:W-:Y:S02]  /*27f0*/  LEA.HI.X.SX32 R31, R31, R0, 0x1, P4 ;  /* 0x000000001f1f7211 */ /* 0x000fe400020f0eff */
[----:B------:R-:W-:Y:S02]  /*2800*/  IADD3 R81, P4, PT, R33, R82, RZ ;  /* 0x0000005221517210 */ /* 0x000fe40007f9e0ff */
[----:B------:R-:W-:Y:S01]  /*2810*/  LOP3.LUT P2, RZ, R32, 0x1, RZ, 0xc0, !PT ;  /* 0x0000000120ff7812 */ /* 0x000fe2000784c0ff */
[----:B------:R-:W2:Y:S01]  /*2820*/  @P0 LDG.E.U8 R206, desc[UR26][R30.64] ;  /* 0x0000001a1ece0981 */ /* 0x000ea2000c1e1100 */
[----:B------:R-:W-:Y:S02]  /*2830*/  SHF.R.U64 R34, R89, 0x5, RZ ;  /* 0x0000000559227819 */ /* 0x000fe400000012ff */
[----:B------:R-:W-:Y:S01]  /*2840*/  LEA.HI.X.SX32 R32, R33, R0, 0x1, P4 ;  /* 0x0000000021207211 */ /* 0x000fe200020f0eff */
[----:B------:R-:W-:Y:S01]  /*2850*/  IMAD R33, R112, 0x3a, RZ ;  /* 0x0000003a70217824 */ /* 0x000fe200078e02ff */
[----:B------:R-:W-:-:S02]  /*2860*/  IADD3 R183, P4, PT, R37, R82, RZ ;  /* 0x0000005225b77210 */ /* 0x000fc40007f9e0ff */
[----:B------:R-:W-:Y:S01]  /*2870*/  LOP3.LUT P0, RZ, R34, 0x1, RZ, 0xc0, !PT ;  /* 0x0000000122ff7812 */ /* 0x000fe2000780c0ff */
[----:B------:R-:W-:Y:S01]  /*2880*/  @P1 IMAD.MOV.U32 R34, RZ, RZ, R81 ;  /* 0x000000ffff221224 */ /* 0x000fe200078e0051 */
[----:B------:R-:W-:Y:S01]  /*2890*/  LEA.HI.X.SX32 R182, R37, R0, 0x1, P4 ;  /* 0x0000000025b67211 */ /* 0x000fe200020f0eff */
[----:B------:R-:W-:Y:S01]  /*28a0*/  @P1 IMAD.MOV.U32 R35, RZ, RZ, R32 ;  /* 0x000000ffff231224 */ /* 0x000fe200078e0020 */
[----:B------:R-:W-:Y:S01]  /*28b0*/  IADD3 R199, P4, PT, R33, R82, RZ ;  /* 0x0000005221c77210 */ /* 0x000fe20007f9e0ff */
[----:B------:R-:W-:-:S03]  /*28c0*/  IMAD R37, R112, 0x3, RZ ;  /* 0x0000000370257824 */ /* 0x000fc600078e02ff */
[----:B------:R0:W2:Y:S01]  /*28d0*/  @P1 LDG.E.U8 R205, desc[UR26][R34.64] ;  /* 0x0000001a22cd1981 */ /* 0x0000a2000c1e1100 */
[----:B------:R-:W-:Y:S01]  /*28e0*/  ISETP.GE.U32.AND P1, PT, R36, 0x7fffffbd, PT ;  /* 0x7fffffbd2400780c */ /* 0x000fe20003f26070 */
[----:B------:R-:W-:Y:S01]  /*28f0*/  VIADD R36, R94, 0xfffffff4 ;  /* 0xfffffff45e247836 */ /* 0x000fe20000000000 */
[----:B------:R-:W-:Y:S02]  /*2900*/  LEA.HI.X.SX32 R198, R33, R0, 0x1, P4 ;  /* 0x0000000021c67211 */ /* 0x000fe400020f0eff */
[----:B------:R-:W-:Y:S01]  /*2910*/  IADD3 R33, P4, PT, R37, R82, RZ ;  /* 0x0000005225217210 */ /* 0x000fe20007f9e0ff */
[----:B0-----:R-:W-:Y:S02]  /*2920*/  @P2 IMAD.MOV.U32 R34, RZ, RZ, R183 ;  /* 0x000000ffff222224 */ /* 0x001fe400078e00b7 */
[----:B------:R-:W-:Y:S02]  /*2930*/  @P2 IMAD.MOV.U32 R35, RZ, RZ, R182 ;  /* 0x000000ffff232224 */ /* 0x000fe400078e00b6 */
[----:B------:R-:W-:-:S02]  /*2940*/  @P0 IMAD.MOV.U32 R38, RZ, RZ, R199 ;  /* 0x000000ffff260224 */ /* 0x000fc400078e00c7 */
[----:B------:R-:W-:Y:S01]  /*2950*/  @P0 IMAD.MOV.U32 R39, RZ, RZ, R198 ;  /* 0x000000ffff270224 */ /* 0x000fe200078e00c6 */
[----:B------:R0:W2:Y:S01]  /*2960*/  @P2 LDG.E.U8 R214, desc[UR26][R34.64] ;  /* 0x0000001a22d62981 */ /* 0x0000a2000c1e1100 */
[----:B------:R-:W-:Y:S02]  /*2970*/  ISETP.GE.U32.AND P2, PT, R36, 0x7fffffb5, PT ;  /* 0x7fffffb52400780c */ /* 0x000fe40003f46070 */
[----:B------:R-:W-:Y:S01]  /*2980*/  SHF.R.U32.HI R36, RZ, 0xc, R74 ;  /* 0x0000000cff247819 */ /* 0x000fe2000001164a */
[----:B------:R1:W2:Y:S01]  /*2990*/  @P0 LDG.E.U8 R213, desc[UR26][R38.64] ;  /* 0x0000001a26d50981 */ /* 0x0002a2000c1e1100 */
[----:B0-----:R-:W-:Y:S02]  /*29a0*/  LEA.HI.X.SX32 R34, R37, R0, 0x1, P4 ;  /* 0x0000000025227211 */ /* 0x001fe400020f0eff */
[C---:B------:R-:W-:Y:S02]  /*29b0*/  IADD3 R35, P4, PT, R41.reuse, R82, RZ ;  /* 0x0000005229237210 */ /* 0x040fe40007f9e0ff */
[----:B------:R-:W-:Y:S01]  /*29c0*/  LOP3.LUT P0, RZ, R36, 0x1, RZ, 0xc0, !PT ;  /* 0x0000000124ff7812 */ /* 0x000fe2000780c0ff */
[----:B------:R-:W-:Y:S01]  /*29d0*/  @!P1 IMAD.MOV.U32 R40, RZ, RZ, R33 ;  /* 0x000000ffff289224 */ /* 0x000fe200078e0021 */
[----:B------:R-:W-:Y:S01]  /*29e0*/  LEA.HI.X.SX32 R36, R41, R0, 0x1, P4 ;  /* 0x0000000029247211 */ /* 0x000fe200020f0eff */
[----:B------:R-:W-:Y:S01]  /*29f0*/  @!P1 IMAD.MOV.U32 R41, RZ, RZ, R34 ;  /* 0x000000ffff299224 */ /* 0x000fe200078e0022 */
[----:B------:R-:W-:Y:S01]  /*2a00*/  SHF.R.U32.HI R37, RZ, 0x4, R74 ;  /* 0x00000004ff257819 */ /* 0x000fe2000001164a */
[----:B------:R-:W-:Y:S04]  /*2a10*/  STL [R1+0x36c], R2 ;  /* 0x00036c0201007387 */ /* 0x000fe80000100800 */
[----:B------:R0:W2:Y:S01]  /*2a20*/  @!P1 LDG.E.U8 R216, desc[UR26][R40.64] ;  /* 0x0000001a28d89981 */ /* 0x0000a2000c1e1100 */
[----:B------:R-:W-:-:S02]  /*2a30*/  LOP3.LUT P1, RZ, R37, 0x1, RZ, 0xc0, !PT ;  /* 0x0000000125ff7812 */ /* 0x000fc4000782c0ff */
[----:B------:R-:W-:Y:S01]  /*2a40*/  IADD3 R37, P4, PT, R43, R82, RZ ;  /* 0x000000522b257210 */ /* 0x000fe20007f9e0ff */
[----:B------:R-:W-:Y:S01]  /*2a50*/  STL [R1+0x368], R3 ;  /* 0x0003680301007387 */ /* 0x000fe20000100800 */
[----:B-1----:R-:W-:-:S03]  /*2a60*/  SHF.R.U64 R39, R89, 0x1c, RZ ;  /* 0x0000001c59277819 */ /* 0x002fc600000012ff */
[----:B------:R-:W-:Y:S01]  /*2a70*/  STL [R1+0x374], R4 ;  /* 0x0003740401007387 */ /* 0x000fe20000100800 */
[----:B0-----:R-:W-:Y:S02]  /*2a80*/  @!P2 IMAD.MOV.U32 R40, RZ, RZ, R35 ;  /* 0x000000ffff28a224 */ /* 0x001fe400078e0023 */
[----:B------:R-:W-:Y:S01]  /*2a90*/  @!P2 IMAD.MOV.U32 R41, RZ, RZ, R36 ;  /* 0x000000ffff29a224 */ /* 0x000fe200078e0024 */
[----:B------:R-:W-:Y:S01]  /*2aa0*/  STL [R1+0x370], R5 ;  /* 0x0003700501007387 */ /* 0x000fe20000100800 */
[----:B------:R-:W-:-:S03]  /*2ab0*/  LEA.HI.X.SX32 R38, R43, R0, 0x1, P4 ;  /* 0x000000002b267211 */ /* 0x000fc600020f0eff */
[----:B------:R-:W-:Y:S04]  /*2ac0*/  STL [R1+0x37c], R6 ;  /* 0x00037c0601007387 */ /* 0x000fe80000100800 */
[----:B------:R-:W-:Y:S04]  /*2ad0*/  STL [R1+0x378], R7 ;  /* 0x0003780701007387 */ /* 0x000fe80000100800 */
[----:B------:R-:W-:Y:S04]  /*2ae0*/  STL [R1+0x384], R8 ;  /* 0x0003840801007387 */ /* 0x000fe80000100800 */
[----:B------:R-:W-:Y:S04]  /*2af0*/  STL [R1+0x380], R9 ;  /* 0x0003800901007387 */ /* 0x000fe80000100800 */
[----:B------:R0:W2:Y:S01]  /*2b00*/  @!P2 LDG.E.U8 R221, desc[UR26][R40.64] ;  /* 0x0000001a28dda981 */ /* 0x0000a2000c1e1100 */
[----:B------:R-:W-:-:S02]  /*2b10*/  LOP3.LUT P2, RZ, R39, 0x1, RZ, 0xc0, !PT ;  /* 0x0000000127ff7812 */ /* 0x000fc4000784c0ff */
[----:B------:R-:W-:Y:S01]  /*2b20*/  IADD3 R39, P4, PT, R45, R82, RZ ;  /* 0x000000522d277210 */ /* 0x000fe20007f9e0ff */
[----:B------:R-:W-:Y:S01]  /*2b30*/  STL [R1+0x388], R111 ;  /* 0x0003886f01007387 */ /* 0x000fe20000100800 */
[----:B------:R-:W-:-:S03]  /*2b40*/  @P0 IMAD.MOV.U32 R42, RZ, RZ, R37 ;  /* 0x000000ffff2a0224 */ /* 0x000fc600078e0025 */
[----:B------:R-:W-:Y:S01]  /*2b50*/  STL [R1+0x38c], R19 ;  /* 0x00038c1301007387 */ /* 0x000fe20000100800 */
[----:B------:R-:W-:-:S03]  /*2b60*/  @P0 IMAD.MOV.U32 R43, RZ, RZ, R38 ;  /* 0x000000ffff2b0224 */ /* 0x000fc600078e0026 */
[----:B------:R-:W-:Y:S01]  /*2b70*/  STL [R1+0x394], R179 ;  /* 0x000394b301007387 */ /* 0x000fe20000100800 */
[----:B0-----:R-:W-:-:S03]  /*2b80*/  LEA.HI.X.SX32 R40, R45, R0, 0x1, P4 ;  /* 0x000000002d287211 */ /* 0x001fc600020f0eff */
[----:B------:R-:W-:Y:S01]  /*2b90*/  STL [R1+0x390], R178 ;  /* 0x000390b201007387 */ /* 0x000fe20000100800 */
[----:B------:R-:W-:-:S03]  /*2ba0*/  IADD3 R41, P4, PT, R47, R82, RZ ;  /* 0x000000522f297210 */ /* 0x000fc60007f9e0ff */
[----:B------:R-:W-:Y:S04]  /*2bb0*/  STL [R1+0x39c], R195 ;  /* 0x00039cc301007387 */ /* 0x000fe80000100800 */
[----:B------:R-:W-:Y:S04]  /*2bc0*/  STL [R1+0x398], R194 ;  /* 0x000398c201007387 */ /* 0x000fe80000100800 */
[----:B------:R-:W-:Y:S01]  /*2bd0*/  STL [R1+0x3a4], R11 ;  /* 0x0003a40b01007387 */ /* 0x000fe20000100800 */
[----:B------:R-:W-:-:S03]  /*2be0*/  @P1 IMAD.MOV.U32 R45, RZ, RZ, R40 ;  /* 0x000000ffff2d1224 */ /* 0x000fc600078e0028 */
[----:B------:R-:W-:Y:S04]  /*2bf0*/  STL [R1+0x3a0], R12 ;  /* 0x0003a00c01007387 */ /* 0x000fe80000100800 */
[----:B------:R-:W-:Y:S04]  /*2c00*/  STL [R1+0x3ac], R13 ;  /* 0x0003ac0d01007387 */ /* 0x000fe80000100800 */
[----:B------:R0:W2:Y:S01]  /*2c10*/  @P0 LDG.E.U8 R222, desc[UR26][R42.64] ;  /* 0x0000001a2ade0981 */ /* 0x0000a2000c1e1100 */
[----:B------:R-:W-:Y:S01]  /*2c20*/  LOP3.LUT P0, RZ, R44, 0x1, RZ, 0xc0, !PT ;  /* 0x000000012cff7812 */ /* 0x000fe2000780c0ff */
[----:B------:R-:W-:-:S02]  /*2c30*/  @P1 IMAD.MOV.U32 R44, RZ, RZ, R39 ;  /* 0x000000ffff2c1224 */ /* 0x000fc400078e0027 */
[----:B------:R-:W-:Y:S04]  /*2c40*/  STL [R1+0x3a8], R14 ;  /* 0x0003a80e01007387 */ /* 0x000fe80000100800 */
[----:B------:R-:W-:Y:S01]  /*2c50*/  STL [R1+0x3b4], R15 ;  /* 0x0003b40f01007387 */ /* 0x000fe20000100800 */
[----:B0-----:R-:W-:-:S03]  /*2c60*/  LEA.HI.X.SX32 R42, R47, R0, 0x1, P4 ;  /* 0x000000002f2a7211 */ /* 0x001fc600020f0eff */
[----:B------:R-:W-:Y:S01]  /*2c70*/  STL [R1+0x3b0], R16 ;  /* 0x0003b01001007387 */ /* 0x000fe20000100800 */
[----:B------:R-:W-:-:S03]  /*2c80*/  IADD3 R83, P4, PT, R49, R82, RZ ;  /* 0x0000005231537210 */ /* 0x000fc60007f9e0ff */
[----:B------:R-:W-:Y:S01]  /*2c90*/  STL [R1+0x3bc], R17 ;  /* 0x0003bc1101007387 */ /* 0x000fe20000100800 */
[----:B------:R-:W-:-:S03]  /*2ca0*/  IMAD R47, R112, 0x33, RZ ;  /* 0x00000033702f7824 */ /* 0x000fc600078e02ff */
[----:B------:R-:W-:Y:S01]  /*2cb0*/  STL [R1+0x3b8], R18 ;  /* 0x0003b81201007387 */ /* 0x000fe20000100800 */
[----:B------:R-:W-:-:S03]  /*2cc0*/  LEA.HI.X.SX32 R43, R49, R0, 0x1, P4 ;  /* 0x00000000312b7211 */ /* 0x000fc600020f0eff */
[----:B------:R-:W-:Y:S04]  /*2cd0*/  STL [R1+0x3c4], R10 ;  /* 0x0003c40a01007387 */ /* 0x000fe80000100800 */
[----:B------:R-:W-:Y:S04]  /*2ce0*/  STL [R1+0x3c0], R80 ;  /* 0x0003c05001007387 */ /* 0x000fe80000100800 */
[----:B------:R0:W2:Y:S01]  /*2cf0*/  @P1 LDG.E.U8 R224, desc[UR26][R44.64] ;  /* 0x0000001a2ce01981 */ /* 0x0000a2000c1e1100 */
[----:B------:R-:W-:-:S03]  /*2d00*/  LOP3.LUT P1, RZ, R46, 0x1, RZ, 0xc0, !PT ;  /* 0x000000012eff7812 */ /* 0x000fc6000782c0ff */
[----:B------:R-:W-:Y:S01]  /*2d10*/  STL [R1+0x3cc], R181 ;  /* 0x0003ccb501007387 */ /* 0x000fe20000100800 */
[----:B------:R-:W-:-:S03]  /*2d20*/  SHF.R.U64 R46, R89, 0x4, RZ ;  /* 0x00000004592e7819 */ /* 0x000fc600000012ff */
[----:B------:R-:W-:Y:S01]  /*2d30*/  STL [R1+0x3c8], R180 ;  /* 0x0003c8b401007387 */ /* 0x000fe20000100800 */
[----:B0-----:R-:W-:Y:S02]  /*2d40*/  @P2 IMAD.MOV.U32 R44, RZ, RZ, R41 ;  /* 0x000000ffff2c2224 */ /* 0x001fe400078e0029 */
[----:B------:R-:W-:Y:S01]  /*2d50*/  @P2 IMAD.MOV.U32 R45, RZ, RZ, R42 ;  /* 0x000000ffff2d2224 */ /* 0x000fe200078e002a */
[----:B------:R-:W-:Y:S01]  /*2d60*/  STL [R1+0x3d4], R197 ;  /* 0x0003d4c501007387 */ /* 0x000fe20000100800 */
[----:B------:R-:W-:-:S03]  /*2d70*/  IADD3 R185, P4, PT, R47, R82, RZ ;  /* 0x000000522fb97210 */ /* 0x000fc60007f9e0ff */
[----:B------:R-:W-:Y:S01]  /*2d80*/  STL [R1+0x3d0], R196 ;  /* 0x0003d0c401007387 */ /* 0x000fe20000100800 */
[----:B------:R-:W-:-:S03]  /*2d90*/  IMAD R49, R112, 0x3b, RZ ;  /* 0x0000003b70317824 */ /* 0x000fc600078e02ff */
[----:B------:R-:W-:Y:S01]  /*2da0*/  STL [R1+0x3dc], R20 ;  /* 0x0003dc1401007387 */ /* 0x000fe20000100800 */
[----:B------:R-:W-:-:S03]  /*2db0*/  LEA.HI.X.SX32 R184, R47, R0, 0x1, P4 ;  /* 0x000000002fb87211 */ /* 0x000fc600020f0eff */
[----:B------:R-:W-:Y:S04]  /*2dc0*/  STL [R1+0x3d8], R21 ;  /* 0x0003d81501007387 */ /* 0x000fe80000100800 */
[----:B------:R0:W2:Y:S01]  /*2dd0*/  @P2 LDG.E.U8 R223, desc[UR26][R44.64] ;  /* 0x0000001a2cdf2981 */ /* 0x0000a2000c1e1100 */
[----:B------:R-:W-:Y:S01]  /*2de0*/  LOP3.LUT P2, RZ, R46, 0x1, RZ, 0xc0, !PT ;  /* 0x000000012eff7812 */ /* 0x000fe2000784c0ff */
[----:B------:R-:W-:Y:S02]  /*2df0*/  VIADD R46, R94, 0xfffffffb ;  /* 0xfffffffb5e2e7836 */ /* 0x000fe40000000000 */
[----:B------:R-:W-:Y:S04]  /*2e00*/  STL [R1+0x3e4], R22 ;  /* 0x0003e41601007387 */ /* 0x000fe80000100800 */
[----:B------:R-:W-:Y:S01]  /*2e10*/  STL [R1+0x3e0], R23 ;  /* 0x0003e01701007387 */ /* 0x000fe20000100800 */
[----:B0-----:R-:W-:-:S02]  /*2e20*/  @P0 IMAD.MOV.U32 R44, RZ, RZ, R83 ;  /* 0x000000ffff2c0224 */ /* 0x001fc400078e0053 */
[----:B------:R-:W-:Y:S01]  /*2e30*/  @P0 IMAD.MOV.U32 R45, RZ, RZ, R43 ;  /* 0x000000ffff2d0224 */ /* 0x000fe200078e002b */
[----:B------:R-:W-:Y:S01]  /*2e40*/  STL [R1+0x3f4], R24 ;  /* 0x0003f41801007387 */ /* 0x000fe20000100800 */
[----:B------:R-:W-:-:S03]  /*2e50*/  IADD3 R52, P4, PT, R49, R82, RZ ;  /* 0x0000005231347210 */ /* 0x000fc60007f9e0ff */
[----:B------:R-:W-:Y:S01]  /*2e60*/  STL [R1+0x3f0], R25 ;  /* 0x0003f01901007387 */ /* 0x000fe20000100800 */
[----:B------:R-:W-:-:S03]  /*2e70*/  @P1 IMAD.MOV.U32 R47, RZ, RZ, R184 ;  /* 0x000000ffff2f1224 */ /* 0x000fc600078e00b8 */
[----:B------:R-:W-:Y:S04]  /*2e80*/  STL [R1+0x3fc], R26 ;  /* 0x0003fc1a01007387 */ /* 0x000fe80000100800 */
[----:B------:R-:W-:Y:S04]  /*2e90*/  STL [R1+0x3f8], R27 ;  /* 0x0003f81b01007387 */ /* 0x000fe80000100800 */
[----:B------:R0:W2:Y:S01]  /*2ea0*/  @P0 LDG.E.U8 R230, desc[UR26][R44.64] ;  /* 0x0000001a2ce60981 */ /* 0x0000a2000c1e1100 */
[----:B------:R-:W-:Y:S01]  /*2eb0*/  ISETP.GE.U32.AND P0, PT, R46, 0x7fffffbc, PT ;  /* 0x7fffffbc2e00780c */ /* 0x000fe20003f06070 */
[----:B------:R-:W-:-:S02]  /*2ec0*/  @P1 IMAD.MOV.U32 R46, RZ, RZ, R185 ;  /* 0x000000ffff2e1224 */ /* 0x000fc400078e00b9 */
[----:B------:R-:W-:Y:S01]  /*2ed0*/  STL [R1+0x404], R28 ;  /* 0x0004041c01007387 */ /* 0x000fe20000100800 */
[----:B------:R-:W-:-:S03]  /*2ee0*/  LEA.HI.X.SX32 R200, R49, R0, 0x1, P4 ;  /* 0x0000000031c87211 */ /* 0x000fc600020f0eff */
[----:B------:R-:W-:Y:S01]  /*2ef0*/  STL [R1+0x400], R29 ;  /* 0x0004001d01007387 */ /* 0x000fe20000100800 */
[----:B0-----:R-:W-:-:S03]  /*2f00*/  IMAD.SHL.U32 R45, R112, 0x4, RZ ;  /* 0x00000004702d7824 */ /* 0x001fc600078e00ff */
[----:B------:R-:W-:Y:S04]  /*2f10*/  STL [R1+0x40c], R30 ;  /* 0x00040c1e01007387 */ /* 0x000fe80000100800 */
[----:B------:R-:W-:Y:S04]  /*2f20*/  STL [R1+0x408], R31 ;  /* 0x0004081f01007387 */ /* 0x000fe80000100800 */
[----:B------:R-:W-:Y:S01]  /*2f30*/  STL [R1+0x414], R81 ;  /* 0x0004145101007387 */ /* 0x000fe20000100800 */
[----:B------:R-:W-:-:S03]  /*2f40*/  @P2 IMAD.MOV.U32 R49, RZ, RZ, R200 ;  /* 0x000000ffff312224 */ /* 0x000fc600078e00c8 */
[----:B------:R-:W-:Y:S01]  /*2f50*/  STL [R1+0x410], R32 ;  /* 0x0004102001007387 */ /* 0x000fe20000100800 */
[----:B------:R-:W-:-:S03]  /*2f60*/  IADD3 R44, P4, PT, R45, R82, RZ ;  /* 0x000000522d2c7210 */ /* 0x000fc60007f9e0ff */
[----:B------:R-:W-:Y:S04]  /*2f70*/  STL [R1+0x41c], R183 ;  /* 0x00041cb701007387 */ /* 0x000fe80000100800 */
[----:B------:R0:W2:Y:S01]  /*2f80*/  @P1 LDG.E.U8 R229, desc[UR26][R46.64] ;  /* 0x0000001a2ee51981 */ /* 0x0000a2000c1e1100 */
[----:B------:R-:W-:Y:S01]  /*2f90*/  ISETP.GE.U32.AND P1, PT, R48, 0x7fffffb4, PT ;  /* 0x7fffffb43000780c */ /* 0x000fe20003f26070 */
[----:B------:R-:W-:Y:S02]  /*2fa0*/  @P2 IMAD.MOV.U32 R48, RZ, RZ, R52 ;  /* 0x000000ffff302224 */ /* 0x000fe400078e0034 */
[----:B------:R-:W-:Y:S01]  /*2fb0*/  STL [R1+0x418], R182 ;  /* 0x000418b601007387 */ /* 0x000fe20000100800 */
[----:B------:R-:W-:-:S03]  /*2fc0*/  SHF.R.U32.HI R50, RZ, 0xb, R74 ;  /* 0x0000000bff327819 */ /* 0x000fc6000001164a */
[----:B------:R-:W-:Y:S04]  /*2fd0*/  STL [R1+0x424], R199 ;  /* 0x000424c701007387 */ /* 0x000fe80000100800 */
[----:B------:R-:W-:Y:S01]  /*2fe0*/  STL [R1+0x420], R198 ;  /* 0x000420c601007387 */ /* 0x000fe20000100800 */
[----:B------:R-:W-:-:S03]  /*2ff0*/  LEA.HI.X.SX32 R45, R45, R0, 0x1, P4 ;  /* 0x000000002d2d7211 */ /* 0x000fc600020f0eff */
[----:B------:R-:W-:Y:S01]  /*3000*/  STL [R1+0x42c], R33 ;  /* 0x00042c2101007387 */ /* 0x000fe20000100800 */
[----:B0-----:R-:W-:-:S03]  /*3010*/  IADD3 R46, P4, PT, R51, R82, RZ ;  /* 0x00000052332e7210 */ /* 0x001fc60007f9e0ff */
[----:B------:R-:W-:Y:S04]  /*3020*/  STL [R1+0x428], R34 ;  /* 0x0004282201007387 */ /* 0x000fe80000100800 */
[----:B------:R-:W-:Y:S04]  /*3030*/  STL [R1+0x434], R35 ;  /* 0x0004342301007387 */ /* 0x000fe80000100800 */
[----:B------:R-:W-:Y:S04]  /*3040*/  STL [R1+0x430], R36 ;  /* 0x0004302401007387 */ /* 0x000fe80000100800 */
[----:B------:R0:W2:Y:S01]  /*3050*/  @P2 LDG.E.U8 R231, desc[UR26][R48.64] ;  /* 0x0000001a30e72981 */ /* 0x0000a2000c1e1100 */
[----:B------:R-:W-:-:S02]  /*3060*/  LOP3.LUT P2, RZ, R50, 0x1, RZ, 0xc0, !PT ;  /* 0x0000000132ff7812 */ /* 0x000fc4000784c0ff */
[----:B------:R-:W-:Y:S01]  /*3070*/  SHF.R.U32.HI R50, RZ, 0x3, R74 ;  /* 0x00000003ff327819 */ /* 0x000fe2000001164a */
[----:B------:R-:W-:Y:S01]  /*3080*/  STL [R1+0x43c], R37 ;  /* 0x00043c2501007387 */ /* 0x000fe20000100800 */
[----:B------:R-:W-:-:S03]  /*3090*/  LEA.HI.X.SX32 R47, R51, R0, 0x1, P4 ;  /* 0x00000000332f7211 */ /* 0x000fc600020f0eff */
[----:B------:R-:W-:Y:S04]  /*30a0*/  STL [R1+0x438], R38 ;  /* 0x0004382601007387 */ /* 0x000fe80000100800 */
[----:B------:R-:W-:Y:S01]  /*30b0*/  STL [R1+0x444], R39 ;  /* 0x0004442701007387 */ /* 0x000fe20000100800 */
[----:B0-----:R-:W-:-:S03]  /*30c0*/  IADD3 R48, P4, PT, R53, R82, RZ ;  /* 0x0000005235307210 */ /* 0x001fc60007f9e0ff */
[----:B------:R-:W-:Y:S01]  /*30d0*/  STL [R1+0x440], R40 ;  /* 0x0004402801007387 */ /* 0x000fe20000100800 */
[----:B------:R-:W-:-:S03]  /*30e0*/  IMAD R51, R112, 0x1c, RZ ;  /* 0x0000001c70337824 */ /* 0x000fc600078e02ff */
[----:B------:R-:W-:Y:S04]  /*30f0*/  STL [R1+0x44c], R41 ;  /* 0x00044c2901007387 */ /* 0x000fe80000100800 */
[----:B------:R-:W2:Y:S01]  /*3100*/  @!P0 LDG.E.U8 R237, desc[UR26][R44.64] ;  /* 0x0000001a2ced8981 */ /* 0x000ea2000c1e1100 */
[----:B------:R-:W-:Y:S02]  /*3110*/  LOP3.LUT P0, RZ, R50, 0x1, RZ, 0xc0, !PT ;  /* 0x0000000132ff7812 */ /* 0x000fe4000780c0ff */
[----:B------:R-:W-:Y:S01]  /*3120*/  SHF.R.U64 R50, R89, 0x1b, RZ ;  /* 0x0000001b59327819 */ /* 0x000fe200000012ff */
[----:B------:R-:W-:Y:S01]  /*3130*/  STL [R1+0x448], R42 ;  /* 0x0004482a01007387 */ /* 0x000fe20000100800 */
[----:B------:R-:W-:-:S03]  /*3140*/  LEA.HI.X.SX32 R49, R53, R0, 0x1, P4 ;  /* 0x0000000035317211 */ /* 0x000fc600020f0eff */
[----:B------:R-:W-:Y:S04]  /*3150*/  STL [R1+0x454], R83 ;  /* 0x0004545301007387 */ /* 0x000fe80000100800 */
[----:B------:R-:W-:Y:S04]  /*3160*/  STL [R1+0x450], R43 ;  /* 0x0004502b01007387 */ /* 0x000fe80000100800 */
[----:B------:R-:W-:Y:S04]  /*3170*/  STL [R1+0x45c], R185 ;  /* 0x00045cb901007387 */ /* 0x000fe80000100800 */
[----:B------:R-:W-:Y:S04]  /*3180*/  STL [R1+0x458], R184 ;  /* 0x000458b801007387 */ /* 0x000fe80000100800 */
[----:B------:R-:W2:Y:S01]  /*3190*/  @!P1 LDG.E.U8 R232, desc[UR26][R46.64] ;  /* 0x0000001a2ee89981 */ /* 0x000ea2000c1e1100 */
[----:B------:R-:W-:-:S02]  /*31a0*/  LOP3.LUT P1, RZ, R50, 0x1, RZ, 0xc0, !PT ;  /* 0x0000000132ff7812 */ /* 0x000fc4000782c0ff */
[C---:B------:R-:W-:Y:S01]  /*31b0*/  IADD3 R50, P4, PT, R51.reuse, R82, RZ ;  /* 0x0000005233327210 */ /* 0x040fe20007f9e0ff */
[----:B------:R0:W-:Y:S01]  /*31c0*/  STL [R1+0x330], R52 ;  /* 0x0003303401007387 */ /* 0x0001e20000100800 */
[----:B------:R-:W-:Y:S02]  /*31d0*/  IMAD R53, R112, 0x2c, RZ ;  /* 0x0000002c70357824 */ /* 0x000fe400078e02ff */
[----:B------:R-:W-:Y:S01]  /*31e0*/  LEA.HI.X.SX32 R51, R51, R0, 0x1, P4 ;  /* 0x0000000033337211 */ /* 0x000fe200020f0eff */
[----:B------:R-:W2:Y:S04]  /*31f0*/  @P2 LDG.E.U8 R238, desc[UR26][R48.64] ;  /* 0x0000001a30ee2981 */ /* 0x000ea8000c1e1100 */
[----:B------:R-:W2:Y:S01]  /*3200*/  @P0 LDG.E.U8 R240, desc[UR26][R50.64] ;  /* 0x0000001a32f00981 */ /* 0x000ea2000c1e1100 */
[----:B0-----:R-:W-:-:S04]  /*3210*/  SHF.R.U64 R52, R89, 0x13, RZ ;  /* 0x0000001359347819 */ /* 0x001fc800000012ff */
[----:B------:R-:W-:Y:S02]  /*3220*/  LOP3.LUT P2, RZ, R52, 0x1, RZ, 0xc0, !PT ;  /* 0x0000000134ff7812 */ /* 0x000fe4000784c0ff */
[----:B------:R-:W-:-:S04]  /*3230*/  IADD3 R52, P4, PT, R115, R82, RZ ;  /* 0x0000005273347210 */ /* 0x000fc80007f9e0ff */
[----:B------:R-:W-:Y:S02]  /*3240*/  LEA.HI.X.SX32 R115, R115, R0, 0x1, P4 ;  /* 0x0000000073737211 */ /* 0x000fe400020f0eff */
[C---:B------:R-:W-:Y:S02]  /*3250*/  IADD3 R171, P4, PT, R53.reuse, R82, RZ ;  /* 0x0000005235ab7210 */ /* 0x040fe40007f9e0ff */
[----:B------:R-:W-:Y:S02]  /*3260*/  LOP3.LUT P0, RZ, R54, 0x1, RZ, 0xc0, !PT ;  /* 0x0000000136ff7812 */ /* 0x000fe4000780c0ff */
[----:B------:R-:W-:Y:S01]  /*3270*/  LEA.HI.X.SX32 R170, R53, R0, 0x1, P4 ;  /* 0x0000000035aa7211 */ /* 0x000fe200020f0eff */
[----:B------:R-:W-:Y:S01]  /*3280*/  @P1 IMAD.MOV.U32 R53, RZ, RZ, R115 ;  /* 0x000000ffff351224 */ /* 0x000fe200078e0073 */
[----:B------:R-:W-:Y:S02]  /*3290*/  SHF.R.U64 R54, R89, 0x3, RZ ;  /* 0x0000000359367819 */ /* 0x000fe400000012ff */
[----:B------:R-:W-:-:S02]  /*32a0*/  IADD3 R187, P4, PT, R57, R82, RZ ;  /* 0x0000005239bb7210 */ /* 0x000fc40007f9e0ff */
[----:B------:R-:W2:Y:S01]  /*32b0*/  @P1 LDG.E.U8 R239, desc[UR26][R52.64] ;  /* 0x0000001a34ef1981 */ /* 0x000ea2000c1e1100 */
[----:B------:R-:W-:Y:S01]  /*32c0*/  LOP3.LUT P1, RZ, R54, 0x1, RZ, 0xc0, !PT ;  /* 0x0000000136ff7812 */ /* 0x000fe2000782c0ff */
[----:B------:R-:W-:Y:S01]  /*32d0*/  @P2 IMAD.MOV.U32 R54, RZ, RZ, R171 ;  /* 0x000000ffff362224 */ /* 0x000fe200078e00ab */
[----:B------:R-:W-:Y:S01]  /*32e0*/  LEA.HI.X.SX32 R186, R57, R0, 0x1, P4 ;  /* 0x0000000039ba7211 */ /* 0x000fe200020f0eff */
[----:B------:R-:W-:Y:S01]  /*32f0*/  @P2 IMAD.MOV.U32 R55, RZ, RZ, R170 ;  /* 0x000000ffff372224 */ /* 0x000fe200078e00aa */
[----:B------:R-:W-:-:S04]  /*3300*/  IADD3 R58, P4, PT, R59, R82, RZ ;  /* 0x000000523b3a7210 */ /* 0x000fc80007f9e0ff */
[----:B------:R0:W2:Y:S01]  /*3310*/  @P2 LDG.E.U8 R246, desc[UR26][R54.64] ;  /* 0x0000001a36f62981 */ /* 0x0000a2000c1e1100 */
[----:B------:R-:W-:Y:S01]  /*3320*/  LEA.HI.X.SX32 R60, R59, R0, 0x1, P4 ;  /* 0x000000003b3c7211 */ /* 0x000fe200020f0eff */
[----:B------:R-:W-:Y:S01]  /*3330*/  IMAD R57, R112, 0x5, RZ ;  /* 0x0000000570397824 */ /* 0x000fe200078e02ff */
[----:B------:R-:W-:Y:S01]  /*3340*/  ISETP.GE.U32.AND P2, PT, R56, 0x7fffffbb, PT ;  /* 0x7fffffbb3800780c */ /* 0x000fe20003f46070 */
[----:B------:R-:W-:Y:S01]  /*3350*/  STL [R1+0x460], R200 ;  /* 0x000460c801007387 */ /* 0x000fe20000100800 */
[----:B0-----:R-:W-:Y:S02]  /*3360*/  @P0 IMAD.MOV.U32 R54, RZ, RZ, R187 ;  /* 0x000000ffff360224 */ /* 0x001fe400078e00bb */
[----:B------:R-:W-:Y:S01]  /*3370*/  @P0 IMAD.MOV.U32 R55, RZ, RZ, R186 ;  /* 0x000000ffff370224 */ /* 0x000fe200078e00ba */
[----:B------:R-:W-:Y:S01]  /*3380*/  STL [R1+0x468], R44 ;  /* 0x0004682c01007387 */ /* 0x000fe20000100800 */
[----:B------:R-:W-:-:S03]  /*3390*/  VIADD R56, R94, 0xfffffff2 ;  /* 0xfffffff25e387836 */ /* 0x000fc60000000000 */
[----:B------:R0:W2:Y:S01]  /*33a0*/  @P0 LDG.E.U8 R245, desc[UR26][R54.64] ;  /* 0x0000001a36f50981 */ /* 0x0000a2000c1e1100 */
[----:B------:R-:W-:Y:S01]  /*33b0*/  IMAD R59, R112, 0xd, RZ ;  /* 0x0000000d703b7824 */ /* 0x000fe200078e02ff */
[----:B------:R-:W-:Y:S02]  /*33c0*/  IADD3 R53, P4, PT, R57, R82, RZ ;  /* 0x0000005239357210 */ /* 0x000fe40007f9e0ff */
[----:B------:R-:W-:Y:S01]  /*33d0*/  STL [R1+0x464], R45 ;  /* 0x0004642d01007387 */ /* 0x000fe20000100800 */
[----:B------:R-:W-:-:S03]  /*33e0*/  ISETP.GE.U32.AND P0, PT, R56, 0x7fffffb3, PT ;  /* 0x7fffffb33800780c */ /* 0x000fc60003f06070 */
[----:B------:R-:W-:Y:S01]  /*33f0*/  STL [R1+0x470], R46 ;  /* 0x0004702e01007387 */ /* 0x000fe20000100800 */
[----:B0-----:R-:W-:Y:S02]  /*3400*/  @P1 IMAD.MOV.U32 R54, RZ, RZ, R58 ;  /* 0x000000ffff361224 */ /* 0x001fe400078e003a */
[----:B------:R-:W-:Y:S01]  /*3410*/  @P1 IMAD.MOV.U32 R55, RZ, RZ, R60 ;  /* 0x000000ffff371224 */ /* 0x000fe200078e003c */
[----:B------:R-:W-:Y:S01]  /*3420*/  STL [R1+0x46c], R47 ;  /* 0x00046c2f01007387 */ /* 0x000fe20000100800 */
[----:B------:R-:W-:-:S03]  /*3430*/  SHF.R.U32.HI R56, RZ, 0xa, R74 ;  /* 0x0000000aff387819 */ /* 0x000fc6000001164a */
[----:B------:R-:W-:Y:S04]  /*3440*/  STL [R1+0x478], R48 ;  /* 0x0004783001007387 */ /* 0x000fe80000100800 */
[----:B------:R-:W-:Y:S04]  /*3450*/  STL [R1+0x474], R49 ;  /* 0x0004743101007387 */ /* 0x000fe80000100800 */
[----:B------:R0:W2:Y:S04]  /*3460*/  @P1 LDG.E.U8 R247, desc[UR26][R54.64] ;  /* 0x0000001a36f71981 */ /* 0x0000a8000c1e1100 */
[----:B------:R-:W-:Y:S01]  /*3470*/  STL [R1+0x480], R50 ;  /* 0x0004803201007387 */ /* 0x000fe20000100800 */
[----:B------:R-:W-:-:S03]  /*3480*/  LOP3.LUT P1, RZ, R56, 0x1, RZ, 0xc0, !PT ;  /* 0x0000000138ff7812 */ /* 0x000fc6000782c0ff */
[----:B------:R-:W-:Y:S01]  /*3490*/  STL [R1+0x47c], R51 ;  /* 0x00047c3301007387 */ /* 0x000fe20000100800 */
[----:B0-----:R-:W-:Y:S02]  /*34a0*/  LEA.HI.X.SX32 R54, R57, R0, 0x1, P4 ;  /* 0x0000000039367211 */ /* 0x001fe400020f0eff */
[C---:B------:R-:W-:Y:S01]  /*34b0*/  IADD3 R55, P4, PT, R59.reuse, R82, RZ ;  /* 0x000000523b377210 */ /* 0x040fe20007f9e0ff */
[----:B------:R-:W-:Y:S04]  /*34c0*/  STL [R1+0x484], R115 ;  /* 0x0004847301007387 */ /* 0x000fe80000100800 */
[----:B------:R-:W-:Y:S01]  /*34d0*/  STL [R1+0x488], R52 ;  /* 0x0004883401007387 */ /* 0x000fe20000100800 */
[----:B------:R-:W-:Y:S01]  /*34e0*/  LEA.HI.X.SX32 R56, R59, R0, 0x1, P4 ;  /* 0x000000003b387211 */ /* 0x000fe200020f0eff */
[----:B------:R-:W-:-:S02]  /*34f0*/  @!P2 IMAD.MOV.U32 R59, RZ, RZ, R54 ;  /* 0x000000ffff3ba224 */ /* 0x000fc400078e0036 */
[----:B------:R0:W-:Y:S04]  /*3500*/  STL [R1+0x48c], R170 ;  /* 0x00048caa01007387 */ /* 0x0001e80000100800 */
[----:B------:R1:W-:Y:S01]  /*3510*/  STL [R1+0x338], R58 ;  /* 0x0003383a01007387 */ /* 0x0003e20000100800 */
[----:B------:R-:W-:Y:S02]  /*3520*/  SHF.R.U32.HI R57, RZ, 0x2, R74 ;  /* 0x00000002ff397819 */ /* 0x000fe4000001164a */
[----:B0-----:R-:W-:Y:S01]  /*3530*/  PRMT R170, RZ, 0x7610, R170 ;  /* 0x00007610ffaa7816 */ /* 0x001fe200000000aa */
[----:B-1----:R-:W-:Y:S01]  /*3540*/  @!P2 IMAD.MOV.U32 R58, RZ, RZ, R53 ;  /* 0x000000ffff3aa224 */ /* 0x002fe200078e0035 */
[----:B------:R-:W-:-:S04]  /*3550*/  PRMT R52, RZ, 0x7610, R52 ;  /* 0x00007610ff347816 */ /* 0x000fc80000000034 */
[----:B------:R0:W2:Y:S01]  /*3560*/  @!P2 LDG.E.U8 R170, desc[UR26][R58.64] ;  /* 0x0000001a3aaaa981 */ /* 0x0000a2000c1e1100 */
[----:B------:R-:W-:Y:S02]  /*3570*/  LOP3.LUT P2, RZ, R57, 0x1, RZ, 0xc0, !PT ;  /* 0x0000000139ff7812 */ /* 0x000fe4000784c0ff */
[----:B------:R-:W-:Y:S01]  /*3580*/  IADD3 R57, P4, PT, R61, R82, RZ ;  /* 0x000000523d397210 */ /* 0x000fe20007f9e0ff */
[----:B------:R1:W-:Y:S01]  /*3590*/  STL [R1+0x334], R60 ;  /* 0x0003343c01007387 */ /* 0x0003e20000100800 */
[----:B0-----:R-:W-:Y:S02]  /*35a0*/  @!P0 IMAD.MOV.U32 R58, RZ, RZ, R55 ;  /* 0x000000ffff3a8224 */ /* 0x001fe400078e0037 */
[----:B------:R-:W-:Y:S01]  /*35b0*/  @!P0 IMAD.MOV.U32 R59, RZ, RZ, R56 ;  /* 0x000000ffff3b8224 */ /* 0x000fe200078e0038 */
[----:B-1----:R-:W-:-:S04]  /*35c0*/  SHF.R.U64 R60, R89, 0x1a, RZ ;  /* 0x0000001a593c7819 */ /* 0x002fc800000012ff */
[----:B------:R0:W2:Y:S01]  /*35d0*/  @!P0 LDG.E.U8 R52, desc[UR26][R58.64] ;  /* 0x0000001a3a348981 */ /* 0x0000a2000c1e1100 */
[----:B------:R-:W-:Y:S02]  /*35e0*/  PRMT R115, RZ, 0x7610, R115 ;  /* 0x00007610ff737816 */ /* 0x000fe40000000073 */
[----:B------:R-:W-:Y:S01]  /*35f0*/  LOP3.LUT P0, RZ, R60, 0x1, RZ, 0xc0, !PT ;  /* 0x000000013cff7812 */ /* 0x000fe2000780c0ff */
[----:B------:R-:W-:Y:S01]  /*3600*/  @P1 IMAD.MOV.U32 R60, RZ, RZ, R57 ;  /* 0x000000ffff3c1224 */ /* 0x000fe200078e0039 */
[----:B0-----:R-:W-:Y:S02]  /*3610*/  LEA.HI.X.SX32 R58, R61, R0, 0x1, P4 ;  /* 0x000000003d3a7211 */ /* 0x001fe400020f0eff */
[----:B------:R-:W-:-:S03]  /*3620*/  IADD3 R59, P4, PT, R63, R82, RZ ;  /* 0x000000523f3b7210 */ /* 0x000fc60007f9e0ff */
[----:B------:R-:W-:-:S05]  /*3630*/  @P1 IMAD.MOV.U32 R61, RZ, RZ, R58 ;  /* 0x000000ffff3d1224 */ /* 0x000fca00078e003a */
[----:B------:R0:W2:Y:S01]  /*3640*/  @P1 LDG.E.U8 R115, desc[UR26][R60.64] ;  /* 0x0000001a3c731981 */ /* 0x0000a2000c1e1100 */
[----:B------:R-:W-:Y:S01]  /*3650*/  LOP3.LUT P1, RZ, R62, 0x1, RZ, 0xc0, !PT ;  /* 0x000000013eff7812 */ /* 0x000fe2000782c0ff */
[----:B------:R-:W-:Y:S01]  /*3660*/  @P2 IMAD.MOV.U32 R62, RZ, RZ, R59 ;  /* 0x000000ffff3e2224 */ /* 0x000fe200078e003b */
[----:B------:R-:W-:Y:S02]  /*3670*/  PRMT R50, RZ, 0x7610, R50 ;  /* 0x00007610ff327816 */ /* 0x000fe40000000032 */
[----:B0-----:R-:W-:Y:S02]  /*3680*/  LEA.HI.X.SX32 R60, R63, R0, 0x1, P4 ;  /* 0x000000003f3c7211 */ /* 0x001fe400020f0eff */
[----:B------:R-:W-:-:S03]  /*3690*/  IADD3 R93, P4, PT, R65, R82, RZ ;  /* 0x00000052415d7210 */ /* 0x000fc60007f9e0ff */
[----:B------:R-:W-:Y:S01]  /*36a0*/  @P2 IMAD.MOV.U32 R63, RZ, RZ, R60 ;  /* 0x000000ffff3f2224 */ /* 0x000fe200078e003c */
[----:B------:R-:W-:Y:S01]  /*36b0*/  LEA.HI.X.SX32 R70, R65, R0, 0x1, P4 ;  /* 0x0000000041467211 */ /* 0x000fe200020f0eff */
[----:B------:R-:W-:Y:S01]  /*36c0*/  IMAD R61, R112, 0x35, RZ ;  /* 0x00000035703d7824 */ /* 0x000fe200078e02ff */
[C---:B------:R-:W-:Y:S02]  /*36d0*/  IADD3 R173, P4, PT, R67.reuse, R82, RZ ;  /* 0x0000005243ad7210 */ /* 0x040fe40007f9e0ff */
[----:B------:R0:W2:Y:S01]  /*36e0*/  @P2 LDG.E.U8 R50, desc[UR26][R62.64] ;  /* 0x0000001a3e322981 */ /* 0x0000a2000c1e1100 */
[----:B------:R-:W-:Y:S02]  /*36f0*/  LOP3.LUT P2, RZ, R64, 0x1, RZ, 0xc0, !PT ;  /* 0x0000000140ff7812 */ /* 0x000fe4000784c0ff */
[----:B------:R-:W-:Y:S02]  /*3700*/  PRMT R51, RZ, 0x7610, R51 ;  /* 0x00007610ff337816 */ /* 0x000fe40000000033 */
[----:B------:R-:W-:-:S02]  /*3710*/  LEA.HI.X.SX32 R172, R67, R0, 0x1, P4 ;  /* 0x0000000043ac7211 */ /* 0x000fc400020f0eff */
[----:B------:R-:W-:Y:S01]  /*3720*/  IADD3 R189, P4, PT, R61, R82, RZ ;  /* 0x000000523dbd7210 */ /* 0x000fe20007f9e0ff */
[----:B0-----:R-:W-:Y:S02]  /*3730*/  @P0 IMAD.MOV.U32 R62, RZ, RZ, R93 ;  /* 0x000000ffff3e0224 */ /* 0x001fe400078e005d */
[----:B------:R-:W-:Y:S01]  /*3740*/  @P0 IMAD.MOV.U32 R63, RZ, RZ, R70 ;  /* 0x000000ffff3f0224 */ /* 0x000fe200078e0046 */
[----:B------:R-:W-:Y:S02]  /*3750*/  PRMT R48, RZ, 0x7610, R48 ;  /* 0x00007610ff307816 */ /* 0x000fe40000000030 */
[----:B------:R-:W-:Y:S02]  /*3760*/  SHF.R.U64 R64, R89, 0x2, RZ ;  /* 0x0000000259407819 */ /* 0x000fe400000012ff */
[----:B------:R0:W2:Y:S01]  /*3770*/  @P0 LDG.E.U8 R51, desc[UR26][R62.64] ;  /* 0x0000001a3e330981 */ /* 0x0000a2000c1e1100 */
[----:B------:R-:W-:Y:S01]  /*3780*/  LEA.HI.X.SX32 R188, R61, R0, 0x1, P4 ;  /* 0x000000003dbc7211 */ /* 0x000fe200020f0eff */
[----:B------:R-:W-:Y:S01]  /*3790*/  IMAD R65, R112, 0x3d, RZ ;  /* 0x0000003d70417824 */ /* 0x000fe200078e02ff */
[----:B------:R-:W-:-:S02]  /*37a0*/  LOP3.LUT P0, RZ, R64, 0x1, RZ, 0xc0, !PT ;  /* 0x0000000140ff7812 */ /* 0x000fc4000780c0ff */
[----:B------:R-:W-:Y:S01]  /*37b0*/  PRMT R49, RZ, 0x7610, R49 ;  /* 0x00007610ff317816 */ /* 0x000fe20000000031 */
[----:B0-----:R-:W-:Y:S02]  /*37c0*/  @P1 IMAD.MOV.U32 R62, RZ, RZ, R173 ;  /* 0x000000ffff3e1224 */ /* 0x001fe400078e00ad */
[----:B------:R-:W-:Y:S01]  /*37d0*/  @P1 IMAD.MOV.U32 R63, RZ, RZ, R172 ;  /* 0x000000ffff3f1224 */ /* 0x000fe200078e00ac */
[----:B------:R-:W-:Y:S01]  /*37e0*/  IADD3 R68, P4, PT, R65, R82, RZ ;  /* 0x0000005241447210 */ /* 0x000fe20007f9e0ff */
[----:B------:R-:W-:-:S03]  /*37f0*/  VIADD R61, R94, 0xfffffff1 ;  /* 0xfffffff15e3d7836 */ /* 0x000fc60000000000 */
[----:B------:R0:W2:Y:S01]  /*3800*/  @P1 LDG.E.U8 R48, desc[UR26][R62.64] ;  /* 0x0000001a3e301981 */ /* 0x0000a2000c1e1100 */
[----:B------:R-:W-:Y:S01]  /*3810*/  VIADD R64, R94, 0xfffffff9 ;  /* 0xfffffff95e407836 */ /* 0x000fe20000000000 */
[----:B------:R-:W-:Y:S01]  /*3820*/  LEA.HI.X.SX32 R69, R65, R0, 0x1, P4 ;  /* 0x0000000041457211 */ /* 0x000fe200020f0eff */
[----:B0-----:R-:W-:Y:S02]  /*3830*/  @P2 IMAD.MOV.U32 R62, RZ, RZ, R189 ;  /* 0x000000ffff3e2224 */ /* 0x001fe400078e00bd */
[----:B------:R-:W-:Y:S01]  /*3840*/  @P2 IMAD.MOV.U32 R63, RZ, RZ, R188 ;  /* 0x000000ffff3f2224 */ /* 0x000fe200078e00bc */
[----:B------:R-:W-:-:S04]  /*3850*/  ISETP.GE.U32.AND P1, PT, R64, 0x7fffffba, PT ;  /* 0x7fffffba4000780c */ /* 0x000fc80003f26070 */
[----:B------:R0:W2:Y:S01]  /*3860*/  @P2 LDG.E.U8 R49, desc[UR26][R62.64] ;  /* 0x0000001a3e312981 */ /* 0x0000a2000c1e1100 */
[----:B------:R-:W-:Y:S01]  /*3870*/  ISETP.GE.U32.AND P2, PT, R61, 0x7fffffb2, PT ;  /* 0x7fffffb23d00780c */ /* 0x000fe20003f46070 */
[C---:B------:R-:W-:Y:S01]  /*3880*/  IMAD R61, R112.reuse, 0x6, RZ ;  /* 0x00000006703d7824 */ /* 0x040fe200078e02ff */
[----:B------:R-:W-:Y:S01]  /*3890*/  PRMT R46, RZ, 0x7610, R46 ;  /* 0x00007610ff2e7816 */ /* 0x000fe2000000002e */
[----:B------:R-:W-:Y:S02]  /*38a0*/  @P0 IMAD.MOV.U32 R64, RZ, RZ, R68 ;  /* 0x000000ffff400224 */ /* 0x000fe400078e0044 */
[----:B------:R-:W-:Y:S01]  /*38b0*/  @P0 IMAD.MOV.U32 R65, RZ, RZ, R69 ;  /* 0x000000ffff410224 */ /* 0x000fe200078e0045 */
[----:B------:R-:W-:Y:S01]  /*38c0*/  SHF.R.U32.HI R66, RZ, 0x9, R74 ;  /* 0x00000009ff427819 */ /* 0x000fe2000001164a */
[----:B------:R-:W-:Y:S01]  /*38d0*/  IMAD R67, R112, 0xe, RZ ;  /* 0x0000000e70437824 */ /* 0x000fe200078e02ff */
[----:B0-----:R-:W-:Y:S02]  /*38e0*/  IADD3 R62, P4, PT, R61, R82, RZ ;  /* 0x000000523d3e7210 */ /* 0x001fe40007f9e0ff */
[----:B------:R0:W2:Y:S01]  /*38f0*/  @P0 LDG.E.U8 R46, desc[UR26][R64.64] ;  /* 0x0000001a402e0981 */ /* 0x0000a2000c1e1100 */
[----:B------:R-:W-:-:S02]  /*3900*/  PRMT R47, RZ, 0x7610, R47 ;  /* 0x00007610ff2f7816 */ /* 0x000fc4000000002f */
[----:B------:R-:W-:Y:S01]  /*3910*/  LEA.HI.X.SX32 R63, R61, R0, 0x1, P4 ;  /* 0x000000003d3f7211 */ /* 0x000fe200020f0eff */
[----:B------:R-:W-:Y:S01]  /*3920*/  IMAD R61, R112, 0x16, RZ ;  /* 0x00000016703d7824 */ /* 0x000fe200078e02ff */
[----:B------:R-:W-:Y:S02]  /*3930*/  LOP3.LUT P0, RZ, R66, 0x1, RZ, 0xc0, !PT ;  /* 0x0000000142ff7812 */ /* 0x000fe4000780c0ff */
[----:B------:R-:W-:Y:S01]  /*3940*/  SHF.R.U32.HI R66, RZ, 0x1, R74 ;  /* 0x00000001ff427819 */ /* 0x000fe2000001164a */
[----:B------:R-:W2:Y:S01]  /*3950*/  @!P1 LDG.E.U8 R47, desc[UR26][R62.64] ;  /* 0x0000001a3e2f9981 */ /* 0x000ea2000c1e1100 */
[C---:B0-----:R-:W-:Y:S02]  /*3960*/  IADD3 R64, P4, PT, R67.reuse, R82, RZ ;  /* 0x0000005243407210 */ /* 0x041fe40007f9e0ff */
[----:B------:R-:W-:Y:S01]  /*3970*/  PRMT R44, RZ, 0x7610, R44 ;  /* 0x00007610ff2c7816 */ /* 0x000fe2000000002c */
[----:B------:R0:W-:Y:S01]  /*3980*/  STL [R1+0x340], R68 ;  /* 0x0003404401007387 */ /* 0x0001e20000100800 */
[----:B------:R-:W-:-:S02]  /*3990*/  LEA.HI.X.SX32 R65, R67, R0, 0x1, P4 ;  /* 0x0000000043417211 */ /* 0x000fc400020f0eff */
[----:B------:R-:W-:Y:S01]  /*39a0*/  LOP3.LUT P1, RZ, R66, 0x1, RZ, 0xc0, !PT ;  /* 0x0000000142ff7812 */ /* 0x000fe2000782c0ff */
[----:B------:R1:W-:Y:S01]  /*39b0*/  STL [R1+0x33c], R69 ;  /* 0x00033c4501007387 */ /* 0x0003e20000100800 */
[----:B------:R-:W-:Y:S02]  /*39c0*/  IADD3 R66, P4, PT, R61, R82, RZ ;  /* 0x000000523d427210 */ /* 0x000fe40007f9e0ff */
[----:B------:R-:W-:Y:S01]  /*39d0*/  PRMT R45, RZ, 0x7610, R45 ;  /* 0x00007610ff2d7816 */ /* 0x000fe2000000002d */
[----:B------:R-:W2:Y:S01]  /*39e0*/  @!P2 LDG.E.U8 R44, desc[UR26][R64.64] ;  /* 0x0000001a402ca981 */ /* 0x000ea2000c1e1100 */
[----:B0-----:R-:W-:Y:S01]  /*39f0*/  SHF.R.U64 R68, R89, 0x19, RZ ;  /* 0x0000001959447819 */ /* 0x001fe200000012ff */
[----:B-1----:R-:W-:Y:S01]  /*3a00*/  IMAD R69, R112, 0x1e, RZ ;  /* 0x0000001e70457824 */ /* 0x002fe200078e02ff */
[----:B------:R-:W-:Y:S02]  /*3a10*/  LEA.HI.X.SX32 R67, R61, R0, 0x1, P4 ;  /* 0x000000003d437211 */ /* 0x000fe400020f0eff */
[----:B------:R-:W-:-:S02]  /*3a20*/  LOP3.LUT P2, RZ, R68, 0x1, RZ, 0xc0, !PT ;  /* 0x0000000144ff7812 */ /* 0x000fc4000784c0ff */
[----:B------:R-:W-:Y:S01]  /*3a30*/  SHF.R.U64 R61, R89, 0x11, RZ ;  /* 0x00000011593d7819 */ /* 0x000fe200000012ff */
[----:B------:R-:W2:Y:S01]  /*3a40*/  @P0 LDG.E.U8 R45, desc[UR26][R66.64] ;  /* 0x0000001a422d0981 */ /* 0x000ea2000c1e1100 */
[----:B------:R-:W-:Y:S02]  /*3a50*/  IADD3 R68, P4, PT, R69, R82, RZ ;  /* 0x0000005245447210 */ /* 0x000fe40007f9e0ff */
[----:B------:R-:W-:Y:S02]  /*3a60*/  LOP3.LUT P0, RZ, R61, 0x1, RZ, 0xc0, !PT ;  /* 0x000000013dff7812 */ /* 0x000fe4000780c0ff */
[----:B------:R-:W-:Y:S02]  /*3a70*/  LEA.HI.X.SX32 R69, R69, R0, 0x1, P4 ;  /* 0x0000000045457211 */ /* 0x000fe400020f0eff */
[----:B------:R-:W-:Y:S02]  /*3a80*/  IADD3 R61, P4, PT, R71, R82, RZ ;  /* 0x00000052473d7210 */ /* 0x000fe40007f9e0ff */
[----:B------:R-:W-:-:S02]  /*3a90*/  PRMT R200, RZ, 0x7610, R200 ;  /* 0x00007610ffc87816 */ /* 0x000fc400000000c8 */
[----:B------:R-:W-:Y:S02]  /*3aa0*/  LEA.HI.X.SX32 R98, R71, R0, 0x1, P4 ;  /* 0x0000000047627211 */ /* 0x000fe400020f0eff */
[C---:B------:R-:W-:Y:S02]  /*3ab0*/  IADD3 R175, P4, PT, R73.reuse, R82, RZ ;  /* 0x0000005249af7210 */ /* 0x040fe40007f9e0ff */
[----:B------:R-:W2:Y:S01]  /*3ac0*/  @P1 LDG.E.U8 R200, desc[UR26][R68.64] ;  /* 0x0000001a44c81981 */ /* 0x000ea2000c1e1100 */
[----:B------:R-:W-:Y:S01]  /*3ad0*/  LOP3.LUT P1, RZ, R72, 0x1, RZ, 0xc0, !PT ;  /* 0x0000000148ff7812 */ /* 0x000fe2000782c0ff */
[----:B------:R-:W-:Y:S01]  /*3ae0*/  @P2 IMAD.MOV.U32 R72, RZ, RZ, R61 ;  /* 0x000000ffff482224 */ /* 0x000fe200078e003d */
[----:B------:R-:W-:Y:S02]  /*3af0*/  PRMT R185, RZ, 0x7610, R185 ;  /* 0x00007610ffb97816 */ /* 0x000fe400000000b9 */
[----:B------:R-:W-:Y:S01]  /*3b00*/  LEA.HI.X.SX32 R174, R73, R0, 0x1, P4 ;  /* 0x0000000049ae7211 */ /* 0x000fe200020f0eff */
[----:B------:R-:W-:-:S02]  /*3b10*/  @P2 IMAD.MOV.U32 R73, RZ, RZ, R98 ;  /* 0x000000ffff492224 */ /* 0x000fc400078e0062 */
[C---:B------:R-:W-:Y:S01]  /*3b20*/  IMAD R71, R112.reuse, 0x36, RZ ;  /* 0x0000003670477824 */ /* 0x040fe200078e02ff */
[----:B------:R-:W-:Y:S02]  /*3b30*/  PRMT R184, RZ, 0x7610, R184 ;  /* 0x00007610ffb87816 */ /* 0x000fe400000000b8 */
[----:B------:R0:W2:Y:S01]  /*3b40*/  @P2 LDG.E.U8 R185, desc[UR26][R72.64] ;  /* 0x0000001a48b92981 */ /* 0x0000a2000c1e1100 */
[----:B------:R-:W-:Y:S02]  /*3b50*/  ISETP.GE.U32.AND P2, PT, R75, 0x7fffffb9, PT ;  /* 0x7fffffb94b00780c */ /* 0x000fe40003f46070 */
[----:B------:R-:W-:Y:S02]  /*3b60*/  IADD3 R191, P4, PT, R71, R82, RZ ;  /* 0x0000005247bf7210 */ /* 0x000fe40007f9e0ff */
[----:B------:R-:W-:Y:S01]  /*3b70*/  SHF.R.U64 R75, R89, 0x1, RZ ;  /* 0x00000001594b7819 */ /* 0x000fe200000012ff */
[----:B0-----:R-:W-:Y:S02]  /*3b80*/  @P0 IMAD.MOV.U32 R72, RZ, RZ, R175 ;  /* 0x000000ffff480224 */ /* 0x001fe400078e00af */
[----:B------:R-:W-:Y:S01]  /*3b90*/  @P0 IMAD.MOV.U32 R73, RZ, RZ, R174 ;  /* 0x000000ffff490224 */ /* 0x000fe200078e00ae */
[----:B------:R-:W-:Y:S01]  /*3ba0*/  LEA.HI.X.SX32 R190, R71, R0, 0x1, P4 ;  /* 0x0000000047be7211 */ /* 0x000fe200020f0eff */
[----:B------:R-:W-:-:S03]  /*3bb0*/  IMAD R71, R112, 0x3e, RZ ;  /* 0x0000003e70477824 */ /* 0x000fc600078e02ff */
[----:B------:R0:W2:Y:S01]  /*3bc0*/  @P0 LDG.E.U8 R184, desc[UR26][R72.64] ;  /* 0x0000001a48b80981 */ /* 0x0000a2000c1e1100 */
[----:B------:R-:W-:Y:S02]  /*3bd0*/  LOP3.LUT P0, RZ, R75, 0x1, RZ, 0xc0, !PT ;  /* 0x000000014bff7812 */ /* 0x000fe4000780c0ff */
[C---:B------:R-:W-:Y:S02]  /*3be0*/  IADD3 R76, P4, PT, R71.reuse, R82, RZ ;  /* 0x00000052474c7210 */ /* 0x040fe40007f9e0ff */
[----:B------:R-:W-:Y:S02]  /*3bf0*/  PRMT R83, RZ, 0x7610, R83 ;  /* 0x00007610ff537816 */ /* 0x000fe40000000053 */
[----:B------:R-:W-:Y:S01]  /*3c00*/  LEA.HI.X.SX32 R78, R71, R0, 0x1, P4 ;  /* 0x00000000474e7211 */ /* 0x000fe200020f0eff */
[----:B0-----:R-:W-:Y:S02]  /*3c10*/  @P1 IMAD.MOV.U32 R72, RZ, RZ, R191 ;  /* 0x000000ffff481224 */ /* 0x001fe400078e00bf */
[----:B------:R-:W-:Y:S01]  /*3c20*/  @P1 IMAD.MOV.U32 R73, RZ, RZ, R190 ;  /* 0x000000ffff491224 */ /* 0x000fe200078e00be */
[----:B------:R-:W-:-:S02]  /*3c30*/  LOP3.LUT R75, R87, 0xfe, RZ, 0xfc, !PT ;  /* 0x000000fe574b7812 */ /* 0x000fc400078efcff */
[----:B------:R-:W-:Y:S02]  /*3c40*/  PRMT R43, RZ, 0x7610, R43 ;  /* 0x00007610ff2b7816 */ /* 0x000fe4000000002b */
[----:B------:R0:W2:Y:S01]  /*3c50*/  @P1 LDG.E.U8 R83, desc[UR26][R72.64] ;  /* 0x0000001a48531981 */ /* 0x0000a2000c1e1100 */
[----:B------:R-:W-:Y:S02]  /*3c60*/  ISETP.GE.AND P1, PT, R75, RZ, PT ;  /* 0x000000ff4b00720c */ /* 0x000fe40003f26270 */
[----:B------:R-:W-:Y:S01]  /*3c70*/  IABS R85, R75 ;  /* 0x0000004b00557213 */ /* 0x000fe20000000000 */
[----:B------:R-:W-:Y:S01]  /*3c80*/  VIADD R75, R94, 0xfffffff0 ;  /* 0xfffffff05e4b7836 */ /* 0x000fe20000000000 */
[----:B------:R-:W-:Y:S01]  /*3c90*/  IADD3 R71, P4, PT, R77, R82, RZ ;  /* 0x000000524d477210 */ /* 0x000fe20007f9e0ff */
[----:B0-----:R-:W-:Y:S02]  /*3ca0*/  @P0 IMAD.MOV.U32 R72, RZ, RZ, R76 ;  /* 0x000000ffff480224 */ /* 0x001fe400078e004c */
[----:B------:R-:W-:-:S05]  /*3cb0*/  @P0 IMAD.MOV.U32 R73, RZ, RZ, R78 ;  /* 0x000000ffff490224 */ /* 0x000fca00078e004e */
[----:B------:R0:W2:Y:S01]  /*3cc0*/  @P0 LDG.E.U8 R43, desc[UR26][R72.64] ;  /* 0x0000001a482b0981 */ /* 0x0000a2000c1e1100 */
[----:B------:R-:W-:Y:S01]  /*3cd0*/  ISETP.GE.U32.AND P0, PT, R75, 0x7fffffb1, PT ;  /* 0x7fffffb14b00780c */ /* 0x000fe20003f06070 */
[----:B------:R-:W-:Y:S01]  /*3ce0*/  IMAD.HI.U32 R75, R86, R85, RZ ;  /* 0x00000055564b7227 */ /* 0x000fe200078e00ff */
[----:B------:R-:W-:Y:S01]  /*3cf0*/  PRMT R41, RZ, 0x7610, R41 ;  /* 0x00007610ff297816 */ /* 0x000fe20000000029 */
[----:B------:R1:W-:Y:S02]  /*3d00*/  STL [R1+0x348], R76 ;  /* 0x0003484c01007387 */ /* 0x0003e40000100800 */
[----:B------:R-:W-:Y:S01]  /*3d10*/  IMAD.MOV R218, RZ, RZ, -R75 ;  /* 0x000000ffffda7224 */ /* 0x000fe200078e0a4b */
[----:B0-----:R-:W-:Y:S01]  /*3d20*/  LEA.HI.X.SX32 R72, R77, R0, 0x1, P4 ;  /* 0x000000004d487211 */ /* 0x001fe200020f0eff */
[----:B------:R-:W-:Y:S01]  /*3d30*/  IMAD R77, R112, 0xf, RZ ;  /* 0x0000000f704d7824 */ /* 0x000fe200078e02ff */
[----:B-1----:R-:W-:Y:S01]  /*3d40*/  SHF.R.U32.HI R76, RZ, 0x8, R74 ;  /* 0x00000008ff4c7819 */ /* 0x002fe2000001164a */
[----:B------:R-:W-:-:S02]  /*3d50*/  @!P2 IMAD.MOV.U32 R74, RZ, RZ, R71 ;  /* 0x000000ffff4aa224 */ /* 0x000fc400078e0047 */
[----:B------:R-:W-:Y:S01]  /*3d60*/  @!P2 IMAD.MOV.U32 R75, RZ, RZ, R72 ;  /* 0x000000ffff4ba224 */ /* 0x000fe200078e0048 */
[----:B------:R-:W-:-:S04]  /*3d70*/  IADD3 R73, P4, PT, R77, R82, RZ ;  /* 0x000000524d497210 */ /* 0x000fc80007f9e0ff */
[----:B------:R0:W2:Y:S01]  /*3d80*/  @!P2 LDG.E.U8 R41, desc[UR26][R74.64] ;  /* 0x0000001a4a29a981 */ /* 0x0000a2000c1e1100 */
[----:B------:R-:W-:Y:S02]  /*3d90*/  LOP3.LUT P2, RZ, R76, 0x1, RZ, 0xc0, !PT ;  /* 0x000000014cff7812 */ /* 0x000fe4000784c0ff */
[----:B------:R-:W-:Y:S01]  /*3da0*/  PRMT R42, RZ, 0x7610, R42 ;  /* 0x00007610ff2a7816 */ /* 0x000fe2000000002a */
[----:B------:R1:W-:Y:S01]  /*3db0*/  STL [R1+0x344], R78 ;  /* 0x0003444e01007387 */ /* 0x0003e20000100800 */
[----:B0-----:R-:W-:Y:S02]  /*3dc0*/  LEA.HI.X.SX32 R74, R77, R0, 0x1, P4 ;  /* 0x000000004d4a7211 */ /* 0x001fe400020f0eff */
[----:B------:R-:W-:Y:S01]  /*3dd0*/  IADD3 R75, P4, PT, R79, R82, RZ ;  /* 0x000000524f4b7210 */ /* 0x000fe20007f9e0ff */
[----:B-1----:R-:W-:-:S03]  /*3de0*/  @!P0 IMAD.MOV.U32 R78, RZ, RZ, R73 ;  /* 0x000000ffff4e8224 */ /* 0x002fc600078e0049 */
[----:B------:R-:W-:Y:S01]  /*3df0*/  LEA.HI.X.SX32 R76, R79, R0, 0x1, P4 ;  /* 0x000000004f4c7211 */ /* 0x000fe200020f0eff */
[----:B------:R-:W-:Y:S01]  /*3e00*/  @!P0 IMAD.MOV.U32 R79, RZ, RZ, R74 ;  /* 0x000000ffff4f8224 */ /* 0x000fe200078e004a */
[----:B------:R-:W-:Y:S01]  /*3e10*/  SHF.R.U64 R77, R89, 0x18, RZ ;  /* 0x00000018594d7819 */ /* 0x000fe200000012ff */
[----:B------:R-:W-:Y:S02]  /*3e20*/  IMAD R218, R88, R218, R85 ;  /* 0x000000da58da7224 */ /* 0x000fe400078e0255 */
[----:B------:R-:W-:Y:S01]  /*3e30*/  IMAD R85, R112, 0x1f, RZ ;  /* 0x0000001f70557824 */ /* 0x000fe200078e02ff */
[----:B------:R-:W-:Y:S01]  /*3e40*/  PRMT R39, RZ, 0x7610, R39 ;  /* 0x00007610ff277816 */ /* 0x000fe20000000027 */
[----:B------:R0:W2:Y:S01]  /*3e50*/  @!P0 LDG.E.U8 R42, desc[UR26][R78.64] ;  /* 0x0000001a4e2a8981 */ /* 0x0000a2000c1e1100 */
[----:B------:R-:W-:Y:S02]  /*3e60*/  LOP3.LUT P4, RZ, R77, 0x1, RZ, 0xc0, !PT ;  /* 0x000000014dff7812 */ /* 0x000fe4000788c0ff */
[----:B------:R-:W-:Y:S01]  /*3e70*/  IADD3 R77, P0, PT, R85, R82, RZ ;  /* 0x00000052554d7210 */ /* 0x000fe20007f1e0ff */
[----:B0-----:R-:W-:-:S02]  /*3e80*/  @P2 IMAD.MOV.U32 R78, RZ, RZ, R75 ;  /* 0x000000ffff4e2224 */ /* 0x001fc400078e004b */
[----:B------:R-:W-:-:S05]  /*3e90*/  @P2 IMAD.MOV.U32 R79, RZ, RZ, R76 ;  /* 0x000000ffff4f2224 */ /* 0x000fca00078e004c */
[----:B------:R0:W2:Y:S01]  /*3ea0*/  @P2 LDG.E.U8 R39, desc[UR26][R78.64] ;  /* 0x0000001a4e272981 */ /* 0x0000a2000c1e1100 */
[----:B------:R-:W-:Y:S02]  /*3eb0*/  PRMT R40, RZ, 0x7610, R40 ;  /* 0x00007610ff287816 */ /* 0x000fe40000000028 */
[----:B------:R-:W-:Y:S01]  /*3ec0*/  LOP3.LUT P2, RZ, R84, 0x1, RZ, 0xc0, !PT ;  /* 0x0000000154ff7812 */ /* 0x000fe2000784c0ff */
[----:B------:R-:W-:Y:S01]  /*3ed0*/  @!P6 IMAD.MOV.U32 R84, RZ, RZ, R77 ;  /* 0x000000ffff54e224 */ /* 0x000fe200078e004d */
[----:B0-----:R-:W-:Y:S02]  /*3ee0*/  LEA.HI.X.SX32 R78, R85, R0, 0x1, P0 ;  /* 0x00000000554e7211 */ /* 0x001fe400000f0eff */
[----:B------:R-:W-:-:S03]  /*3ef0*/  IADD3 R106, P0, PT, R95, R82, RZ ;  /* 0x000000525f6a7210 */ /* 0x000fc60007f1e0ff */
[----:B------:R-:W-:Y:S01]  /*3f00*/  @!P6 IMAD.MOV.U32 R85, RZ, RZ, R78 ;  /* 0x000000ffff55e224 */ /* 0x000fe200078e004e */
[----:B------:R-:W-:Y:S02]  /*3f10*/  LEA.HI.X.SX32 R79, R95, R0, 0x1, P0 ;  /* 0x000000005f4f7211 */ /* 0x000fe400000f0eff */
[----:B------:R-:W-:Y:S02]  /*3f20*/  SHF.R.U64 R89, R89, 0x8, RZ ;  /* 0x0000000859597819 */ /* 0x000fe400000012ff */
[----:B------:R0:W2:Y:S01]  /*3f30*/  @!P6 LDG.E.U8 R40, desc[UR26][R84.64] ;  /* 0x0000001a5428e981 */ /* 0x0000a2000c1e1100 */
[----:B------:R-:W-:Y:S02]  /*3f40*/  PRMT R37, RZ, 0x7610, R37 ;  /* 0x00007610ff257816 */ /* 0x000fe40000000025 */
[----:B------:R-:W-:Y:S02]  /*3f50*/  IADD3 R177, P6, PT, R97, R82, RZ ;  /* 0x0000005261b17210 */ /* 0x000fe40007fde0ff */
[----:B------:R-:W-:Y:S01]  /*3f60*/  LOP3.LUT P0, RZ, R89, 0x1, RZ, 0xc0, !PT ;  /* 0x0000000159ff7812 */ /* 0x000fe2000780c0ff */
[----:B------:R-:W-:-:S02]  /*3f70*/  IMAD R89, R112, 0x37, RZ ;  /* 0x0000003770597824 */ /* 0x000fc400078e02ff */
[----:B0-----:R-:W-:Y:S02]  /*3f80*/  @P4 IMAD.MOV.U32 R84, RZ, RZ, R106 ;  /* 0x000000ffff544224 */ /* 0x001fe400078e006a */
[----:B------:R-:W-:Y:S01]  /*3f90*/  @P4 IMAD.MOV.U32 R85, RZ, RZ, R79 ;  /* 0x000000ffff554224 */ /* 0x000fe200078e004f */
[----:B------:R-:W-:Y:S02]  /*3fa0*/  LEA.HI.X.SX32 R176, R97, R0, 0x1, P6 ;  /* 0x0000000061b07211 */ /* 0x000fe400030f0eff */
[----:B------:R-:W-:Y:S02]  /*3fb0*/  ISETP.GT.U32.AND P6, PT, R88, R218, PT ;  /* 0x000000da5800720c */ /* 0x000fe40003fc4070 */
[----:B------:R0:W2:Y:S01]  /*3fc0*/  @P4 LDG.E.U8 R37, desc[UR26][R84.64] ;  /* 0x0000001a54254981 */ /* 0x0000a2000c1e1100 */
[----:B------:R-:W-:Y:S02]  /*3fd0*/  IADD3 R193, P4, PT, R89, R82, RZ ;  /* 0x0000005259c17210 */ /* 0x000fe40007f9e0ff */
[----:B------:R-:W-:-:S02]  /*3fe0*/  PRMT R38, RZ, 0x7610, R38 ;  /* 0x00007610ff267816 */ /* 0x000fc40000000026 */
[----:B------:R-:W-:Y:S01]  /*3ff0*/  LEA.HI.X.SX32 R192, R89, R0, 0x1, P4 ;  /* 0x0000000059c07211 */ /* 0x000fe200020f0eff */
[----:B0-----:R-:W-:Y:S02]  /*4000*/  @P2 IMAD.MOV.U32 R84, RZ, RZ, R177 ;  /* 0x000000ffff542224 */ /* 0x001fe400078e00b1 */
[----:B------:R-:W-:Y:S01]  /*4010*/  @P2 IMAD.MOV.U32 R85, RZ, RZ, R176 ;  /* 0x000000ffff552224 */ /* 0x000fe200078e00b0 */
[----:B------:R-:W-:Y:S02]  /*4020*/  PRMT R35, RZ, 0x7610, R35 ;  /* 0x00007610ff237816 */ /* 0x000fe40000000023 */
[----:B------:R-:W-:Y:S02]  /*4030*/  IABS R97, R90 ;  /* 0x0000005a00617213 */ /* 0x000fe40000000000 */
[----:B------:R0:W2:Y:S01]  /*4040*/  @P2 LDG.E.U8 R38, desc[UR26][R84.64] ;  /* 0x0000001a54262981 */ /* 0x0000a2000c1e1100 */
[----:B------:R-:W-:Y:S01]  /*4050*/  ISETP.GE.AND P4, PT, R92, RZ, PT ;  /* 0x000000ff5c00720c */ /* 0x000fe20003f86270 */
[----:B------:R-:W-:Y:S01]  /*4060*/  @!P6 IMAD.IADD R218, R218, 0x1, -R88 ;  /* 0x00000001dadae824 */ /* 0x000fe200078e0a58 */
[----:B------:R-:W-:Y:S01]  /*4070*/  IABS R99, R92 ;  /* 0x0000005c00637213 */ /* 0x000fe20000000000 */
[----:B------:R-:W-:-:S04]  /*4080*/  IMAD.HI.U32 R92, R86, R97, RZ ;  /* 0x00000061565c7227 */ /* 0x000fc800078e00ff */
[----:B0-----:R-:W-:Y:S02]  /*4090*/  @P0 IMAD.MOV.U32 R84, RZ, RZ, R193 ;  /* 0x000000ffff540224 */ /* 0x001fe400078e00c1 */
[----:B------:R-:W-:-:S05]  /*40a0*/  @P0 IMAD.MOV.U32 R85, RZ, RZ, R192 ;  /* 0x000000ffff550224 */ /* 0x000fca00078e00c0 */
[----:B------:R0:W2:Y:S01]  /*40b0*/  @P0 LDG.E.U8 R35, desc[UR26][R84.64] ;  /* 0x0000001a54230981 */ /* 0x0000a2000c1e1100 */
[----:B------:R-:W-:Y:S01]  /*40c0*/  ISETP.GT.U32.AND P0, PT, R88, R210, PT ;  /* 0x000000d25800720c */ /* 0x000fe20003f04070 */
[----:B------:R-:W-:Y:S01]  /*40d0*/  IMAD.MOV R92, RZ, RZ, -R92 ;  /* 0x000000ffff5c7224 */ /* 0x000fe200078e0a5c */
[C---:B------:R-:W-:Y:S01]  /*40e0*/  LOP3.LUT R95, R87.reuse, 0x8, RZ, 0xfc, !PT ;  /* 0x00000008575f7812 */ /* 0x040fe200078efcff */
[----:B------:R-:W-:Y:S01]  /*40f0*/  IMAD.HI.U32 R96, R86, R99, RZ ;  /* 0x0000006356607227 */ /* 0x000fe200078e00ff */
[C---:B------:R-:W-:Y:S02]  /*4100*/  ISETP.GT.U32.AND P6, PT, R88.reuse, R218, PT ;  /* 0x000000da5800720c */ /* 0x040fe40003fc4070 */
[C---:B------:R-:W-:Y:S01]  /*4110*/  LOP3.LUT R89, R87.reuse, 0xc, RZ, 0xfc, !PT ;  /* 0x0000000c57597812 */ /* 0x040fe200078efcff */
[----:B------:R-:W-:Y:S01]  /*4120*/  IMAD R118, R88, R92, R97 ;  /* 0x0000005c58767224 */ /* 0x000fe200078e0261 */
[----:B------:R-:W-:Y:S01]  /*4130*/  ISETP.GE.AND P2, PT, R90, RZ, PT ;  /* 0x000000ff5a00720c */ /* 0x000fe20003f46270 */
[----:B------:R-:W-:Y:S01]  /*4140*/  IMAD.MOV R96, RZ, RZ, -R96 ;  /* 0x000000ffff607224 */ /* 0x000fe200078e0a60 */
[----:B------:R-:W-:Y:S01]  /*4150*/  IABS R201, R95 ;  /* 0x0000005f00c97213 */ /* 0x000fe20000000000 */
[----:B------:R-:W-:Y:S01]  /*4160*/  IMAD R97, R112, 0x3f, RZ ;  /* 0x0000003f70617824 */ /* 0x000fe200078e02ff */
[----:B------:R-:W-:-:S02]  /*4170*/  LOP3.LUT R90, R87, 0xa, RZ, 0xfc, !PT ;  /* 0x0000000a575a7812 */ /* 0x000fc400078efcff */
[----:B0-----:R-:W-:Y:S01]  /*4180*/  IABS R85, R89 ;  /* 0x0000005900557213 */ /* 0x001fe20000000000 */
[----:B------:R-:W-:Y:S01]  /*4190*/  IMAD R128, R88, R96, R99 ;  /* 0x0000006058807224 */ /* 0x000fe200078e0263 */
[----:B------:R-:W-:Y:S01]  /*41a0*/  IABS R117, R90 ;  /* 0x0000005a00757213 */ /* 0x000fe20000000000 */
[----:B------:R-:W-:-:S04]  /*41b0*/  IMAD.HI.U32 R84, R86, R201, RZ ;  /* 0x000000c956547227 */ /* 0x000fc800078e00ff */
[----:B------:R-:W-:Y:S01]  /*41c0*/  @!P0 IMAD.IADD R210, R210, 0x1, -R88 ;  /* 0x00000001d2d28824 */ /* 0x000fe200078e0a58 */
[C---:B------:R-:W-:Y:S01]  /*41d0*/  IADD3 R100, P0, PT, R97.reuse, R82, RZ ;  /* 0x0000005261647210 */ /* 0x040fe20007f1e0ff */
[----:B------:R-:W-:Y:S02]  /*41e0*/  IMAD.MOV.U32 R99, RZ, RZ, R85 ;  /* 0x000000ffff637224 */ /* 0x000fe400078e0055 */
[----:B------:R-:W-:Y:S01]  /*41f0*/  IMAD.MOV R92, RZ, RZ, -R84 ;  /* 0x000000ffff5c7224 */ /* 0x000fe200078e0a54 */
[----:B------:R-:W-:Y:S01]  /*4200*/  LEA.HI.X.SX32 R101, R97, R0, 0x1, P0 ;  /* 0x0000000061657211 */ /* 0x000fe200000f0eff */
[----:B------:R-:W-:Y:S01]  /*4210*/  @!P6 IMAD.IADD R218, R218, 0x1, -R88 ;  /* 0x00000001dadae824 */ /* 0x000fe200078e0a58 */
[----:B------:R-:W-:Y:S01]  /*4220*/  ISETP.GT.U32.AND P6, PT, R88, R210, PT ;  /* 0x000000d25800720c */ /* 0x000fe20003fc4070 */
[----:B------:R-:W-:Y:S01]  /*4230*/  IMAD.HI.U32 R85, R86, R117, RZ ;  /* 0x0000007556557227 */ /* 0x000fe200078e00ff */
[----:B------:R-:W-:-:S03]  /*4240*/  ISETP.GT.U32.AND P0, PT, R88, R118, PT ;  /* 0x000000765800720c */ /* 0x000fc60003f04070 */
[----:B------:R-:W-:-:S04]  /*4250*/  IMAD.HI.U32 R84, R86, R99, RZ ;  /* 0x0000006356547227 */ /* 0x000fc800078e00ff */
[----:B------:R-:W-:Y:S02]  /*4260*/  IMAD.MOV R85, RZ, RZ, -R85 ;  /* 0x000000ffff557224 */ /* 0x000fe400078e0a55 */
[----:B------:R-:W-:Y:S01]  /*4270*/  IMAD.MOV R84, RZ, RZ, -R84 ;  /* 0x000000ffff547224 */ /* 0x000fe200078e0a54 */
[----:B------:R-:W-:Y:S01]  /*4280*/  PRMT R36, RZ, 0x7610, R36 ;  /* 0x00007610ff247816 */ /* 0x000fe20000000024 */
[C---:B------:R-:W-:Y:S02]  /*4290*/  IMAD R117, R88.reuse, R85, R117 ;  /* 0x0000005558757224 */ /* 0x040fe400078e0275 */
[----:B------:R-:W-:Y:S02]  /*42a0*/  IMAD R130, R88, R84, R99 ;  /* 0x0000005458827224 */ /* 0x000fe400078e0263 */
[----:B------:R-:W-:Y:S02]  /*42b0*/  @!P5 IMAD.MOV.U32 R84, RZ, RZ, R100 ;  /* 0x000000ffff54d224 */ /* 0x000fe400078e0064 */
[----:B------:R-:W-:-:S02]  /*42c0*/  @!P5 IMAD.MOV.U32 R85, RZ, RZ, R101 ;  /* 0x000000ffff55d224 */ /* 0x000fc400078e0065 */
[----:B------:R-:W-:Y:S02]  /*42d0*/  IMAD R201, R88, R92, R201 ;  /* 0x0000005c58c97224 */ /* 0x000fe400078e02c9 */
[--C-:B------:R-:W-:Y:S01]  /*42e0*/  @!P6 IMAD.IADD R210, R210, 0x1, -R88.reuse ;  /* 0x00000001d2d2e824 */ /* 0x100fe200078e0a58 */
[----:B------:R0:W2:Y:S01]  /*42f0*/  @!P5 LDG.E.U8 R36, desc[UR26][R84.64] ;  /* 0x0000001a5424d981 */ /* 0x0000a2000c1e1100 */
[----:B------:R-:W-:Y:S01]  /*4300*/  ISETP.GT.U32.AND P6, PT, R88, R128, PT ;  /* 0x000000805800720c */ /* 0x000fe20003fc4070 */
[----:B------:R-:W-:Y:S01]  /*4310*/  @!P0 IMAD.IADD R118, R118, 0x1, -R88 ;  /* 0x0000000176768824 */ /* 0x000fe200078e0a58 */
[C---:B------:R-:W-:Y:S02]  /*4320*/  ISETP.GE.AND P5, PT, R87.reuse, RZ, PT ;  /* 0x000000ff5700720c */ /* 0x040fe40003fa6270 */
[----:B------:R-:W-:Y:S02]  /*4330*/  ISETP.GT.U32.AND P0, PT, R88, R201, PT ;  /* 0x000000c95800720c */ /* 0x000fe40003f04070 */
[----:B------:R-:W-:Y:S01]  /*4340*/  LOP3.LUT R102, R87, 0x12, RZ, 0xfc, !PT ;  /* 0x0000001257667812 */ /* 0x000fe200078efcff */
[----:B------:R1:W-:Y:S03]  /*4350*/  STL [R1+0x350], R100 ;  /* 0x0003506401007387 */ /* 0x0003e60000100800 */
[----:B------:R-:W-:-:S03]  /*4360*/  IABS R99, R102 ;  /* 0x0000006600637213 */ /* 0x000fc60000000000 */
[----:B------:R-:W-:Y:S01]  /*4370*/  @!P6 IMAD.IADD R128, R128, 0x1, -R88 ;  /* 0x000000018080e824 */ /* 0x000fe200078e0a58 */
[----:B-1----:R-:W-:-:S03]  /*4380*/  LOP3.LUT R100, R87, 0x10, RZ, 0xfc, !PT ;  /* 0x0000001057647812 */ /* 0x002fc600078efcff */
[----:B------:R-:W-:Y:S02]  /*4390*/  @!P0 IMAD.IADD R201, R201, 0x1, -R88 ;  /* 0x00000001c9c98824 */ /* 0x000fe400078e0a58 */
[----:B------:R-:W-:Y:S01]  /*43a0*/  @!P5 IMAD.MOV R210, RZ, RZ, -R210 ;  /* 0x000000ffffd2d224 */ /* 0x000fe200078e0ad2 */
[----:B------:R-:W-:Y:S01]  /*43b0*/  IABS R97, R100 ;  /* 0x0000006400617213 */ /* 0x000fe20000000000 */
[----:B0-----:R-:W-:Y:S01]  /*43c0*/  IMAD.HI.U32 R85, R86, R99, RZ ;  /* 0x0000006356557227 */ /* 0x001fe200078e00ff */
[C---:B------:R-:W-:Y:S02]  /*43d0*/  ISETP.GT.U32.AND P5, PT, R88.reuse, R117, PT ;  /* 0x000000755800720c */ /* 0x040fe40003fa4070 */
[----:B------:R-:W-:Y:S01]  /*43e0*/  ISETP.GT.U32.AND P6, PT, R88, R128, PT ;  /* 0x000000805800720c */ /* 0x000fe20003fc4070 */
[----:B------:R-:W-:Y:S01]  /*43f0*/  IMAD.HI.U32 R84, R86, R97, RZ ;  /* 0x0000006156547227 */ /* 0x000fe200078e00ff */
[----:B------:R-:W-:-:S03]  /*4400*/  ISETP.GT.U32.AND P0, PT, R88, R201, PT ;  /* 0x000000c95800720c */ /* 0x000fc60003f04070 */
[----:B------:R-:W-:Y:S02]  /*4410*/  IMAD.MOV R116, RZ, RZ, -R85 ;  /* 0x000000ffff747224 */ /* 0x000fe400078e0a55 */
[----:B------:R-:W-:Y:S01]  /*4420*/  @!P1 IMAD.MOV R218, RZ, RZ, -R218 ;  /* 0x000000ffffda9224 */ /* 0x000fe200078e0ada */
[C---:B------:R-:W-:Y:S01]  /*4430*/  ISETP.GT.U32.AND P1, PT, R88.reuse, R118, PT ;  /* 0x000000765800720c */ /* 0x040fe20003f24070 */
[----:B------:R-:W-:Y:S01]  /*4440*/  IMAD.MOV R84, RZ, RZ, -R84 ;  /* 0x000000ffff547224 */ /* 0x000fe200078e0a54 */
[----:B------:R-:W-:Y:S01]  /*4450*/  LOP3.LUT R96, R87, 0x14, RZ, 0xfc, !PT ;  /* 0x0000001457607812 */ /* 0x000fe200078efcff */
[C---:B------:R-:W-:Y:S01]  /*4460*/  IMAD R116, R88.reuse, R116, R99 ;  /* 0x0000007458747224 */ /* 0x040fe200078e0263 */
[----:B------:R0:W-:Y:S01]  /*4470*/  STL [R1+0x34c], R101 ;  /* 0x00034c6501007387 */ /* 0x0001e20000100800 */
[C---:B------:R-:W-:Y:S02]  /*4480*/  IMAD R85, R88.reuse, R84, R97 ;  /* 0x0000005458557224 */ /* 0x040fe400078e0261 */
[--C-:B------:R-:W-:Y:S01]  /*4490*/  @!P5 IMAD.IADD R117, R117, 0x1, -R88.reuse ;  /* 0x000000017575d824 */ /* 0x100fe200078e0a58 */
[----:B------:R-:W-:Y:S01]  /*44a0*/  ISETP.GT.U32.AND P5, PT, R88, R116, PT ;  /* 0x000000745800720c */ /* 0x000fe20003fa4070 */
[----:B------:R-:W-:Y:S01]  /*44b0*/  @!P6 IMAD.IADD R128, R128, 0x1, -R88 ;  /* 0x000000018080e824 */ /* 0x000fe200078e0a58 */
[----:B------:R-:W-:-:S02]  /*44c0*/  ISETP.GE.AND P6, PT, R95, RZ, PT ;  /* 0x000000ff5f00720c */ /* 0x000fc40003fc6270 */
[----:B0-----:R-:W-:Y:S01]  /*44d0*/  IABS R101, R96 ;  /* 0x0000006000657213 */ /* 0x001fe20000000000 */
[----:B------:R-:W-:Y:S01]  /*44e0*/  @!P0 IMAD.IADD R201, R201, 0x1, -R88 ;  /* 0x00000001c9c98824 */ /* 0x000fe200078e0a58 */
[----:B------:R-:W-:-:S03]  /*44f0*/  ISETP.GT.U32.AND P0, PT, R88, R85, PT ;  /* 0x000000555800720c */ /* 0x000fc60003f04070 */
[----:B------:R-:W-:Y:S01]  /*4500*/  IMAD.HI.U32 R84, R86, R101, RZ ;  /* 0x0000006556547227 */ /* 0x000fe200078e00ff */
[----:B------:R-:W-:-:S03]  /*4510*/  LOP3.LUT R92, R87, 0x18, RZ, 0xfc, !PT ;  /* 0x00000018575c7812 */ /* 0x000fc600078efcff */
[----:B------:R-:W-:Y:S01]  /*4520*/  @!P1 IMAD.IADD R118, R118, 0x1, -R88 ;  /* 0x0000000176769824 */ /* 0x000fe200078e0a58 */
[----:B------:R-:W-:Y:S01]  /*4530*/  ISETP.GT.U32.AND P1, PT, R88, R130, PT ;  /* 0x000000825800720c */ /* 0x000fe20003f24070 */
[----:B------:R-:W-:Y:S01]  /*4540*/  IMAD.MOV R84, RZ, RZ, -R84 ;  /* 0x000000ffff547224 */ /* 0x000fe200078e0a54 */
[----:B------:R-:W-:Y:S01]  /*4550*/  IABS R209, R92 ;  /* 0x0000005c00d17213 */ /* 0x000fe20000000000 */
[--C-:B------:R-:W-:Y:S02]  /*4560*/  @!P5 IMAD.IADD R116, R116, 0x1, -R88.reuse ;  /* 0x000000017474d824 */ /* 0x100fe400078e0a58 */
[C---:B------:R-:W-:Y:S02]  /*4570*/  IMAD R132, R88.reuse, R84, R101 ;  /* 0x0000005458847224 */ /* 0x040fe400078e0265 */
[----:B------:R-:W-:Y:S01]  /*4580*/  @!P6 IMAD.MOV R201, RZ, RZ, -R201 ;  /* 0x000000ffffc9e224 */ /* 0x000fe200078e0ac9 */
[C---:B------:R-:W-:Y:S01]  /*4590*/  ISETP.GT.U32.AND P5, PT, R88.reuse, R116, PT ;  /* 0x000000745800720c */ /* 0x040fe20003fa4070 */
[----:B------:R-:W-:Y:S01]  /*45a0*/  @!P0 IMAD.IADD R85, R85, 0x1, -R88 ;  /* 0x0000000155558824 */ /* 0x000fe200078e0a58 */
[----:B------:R-:W-:Y:S01]  /*45b0*/  ISETP.GT.U32.AND P6, PT, R88, R132, PT ;  /* 0x000000845800720c */ /* 0x000fe20003fc4070 */
[----:B------:R-:W-:Y:S01]  /*45c0*/  IMAD.HI.U32 R95, R86, R209, RZ ;  /* 0x000000d1565f7227 */ /* 0x000fe200078e00ff */
[----:B------:R-:W-:-:S03]  /*45d0*/  ISETP.GT.U32.AND P0, PT, R88, R117, PT ;  /* 0x000000755800720c */ /* 0x000fc60003f04070 */
[----:B------:R-:W-:Y:S01]  /*45e0*/  @!P1 IMAD.IADD R130, R130, 0x1, -R88 ;  /* 0x0000000182829824 */ /* 0x000fe200078e0a58 */
[----:B------:R-:W-:Y:S01]  /*45f0*/  ISETP.GE.AND P1, PT, R90, RZ, PT ;  /* 0x000000ff5a00720c */ /* 0x000fe20003f26270 */
[----:B------:R-:W-:Y:S01]  /*4600*/  IMAD.MOV R95, RZ, RZ, -R95 ;  /* 0x000000ffff5f7224 */ /* 0x000fe200078e0a5f */
[C---:B------:R-:W-:Y:S01]  /*4610*/  LOP3.LUT R97, R87.reuse, 0x1a, RZ, 0xfc, !PT ;  /* 0x0000001a57617812 */ /* 0x040fe200078efcff */
[----:B------:R-:W-:Y:S01]  /*4620*/  @!P2 IMAD.MOV R118, RZ, RZ, -R118 ;  /* 0x000000ffff76a224 */ /* 0x000fe200078e0a76 */
[----:B------:R-:W-:Y:S01]  /*4630*/  LOP3.LUT R99, R87, 0x1c, RZ, 0xfc, !PT ;  /* 0x0000001c57637812 */ /* 0x000fe200078efcff */
[----:B------:R-:W-:Y:S01]  /*4640*/  @!P4 IMAD.MOV R128, RZ, RZ, -R128 ;  /* 0x000000ffff80c224 */ /* 0x000fe200078e0a80 */
[C---:B------:R-:W-:Y:S01]  /*4650*/  ISETP.GT.U32.AND P2, PT, R88.reuse, R130, PT ;  /* 0x000000825800720c */ /* 0x040fe20003f44070 */
[C---:B------:R-:W-:Y:S01]  /*4660*/  IMAD R209, R88.reuse, R95, R209 ;  /* 0x0000005f58d17224 */ /* 0x040fe200078e02d1 */
[----:B------:R-:W-:Y:S02]  /*4670*/  ISETP.GT.U32.AND P4, PT, R88, R85, PT ;  /* 0x000000555800720c */ /* 0x000fe40003f84070 */
[----:B------:R-:W-:-:S02]  /*4680*/  IABS R95, R97 ;  /* 0x00000061005f7213 */ /* 0x000fc40000000000 */
[----:B------:R-:W-:Y:S01]  /*4690*/  IABS R133, R99 ;  /* 0x0000006300857213 */ /* 0x000fe20000000000 */
[--C-:B------:R-:W-:Y:S01]  /*46a0*/  @!P6 IMAD.IADD R132, R132, 0x1, -R88.reuse ;  /* 0x000000018484e824 */ /* 0x100fe200078e0a58 */
[----:B------:R-:W-:Y:S01]  /*46b0*/  ISETP.GE.AND P6, PT, R96, RZ, PT ;  /* 0x000000ff6000720c */ /* 0x000fe20003fc6270 */
[--C-:B------:R-:W-:Y:S01]  /*46c0*/  @!P0 IMAD.IADD R117, R117, 0x1, -R88.reuse ;  /* 0x0000000175758824 */ /* 0x100fe200078e0a58 */
[----:B------:R-:W-:Y:S01]  /*46d0*/  ISETP.GE.AND P0, PT, R89, RZ, PT ;  /* 0x000000ff5900720c */ /* 0x000fe20003f06270 */
[----:B------:R-:W-:Y:S01]  /*46e0*/  @!P5 IMAD.IADD R116, R116, 0x1, -R88 ;  /* 0x000000017474d824 */ /* 0x000fe200078e0a58 */
[----:B------:R-:W-:Y:S01]  /*46f0*/  ISETP.GE.AND P5, PT, R102, RZ, PT ;  /* 0x000000ff6600720c */ /* 0x000fe20003fa6270 */
[----:B------:R-:W-:Y:S01]  /*4700*/  IMAD.HI.U32 R84, R86, R95, RZ ;  /* 0x0000005f56547227 */ /* 0x000fe200078e00ff */
[----:B------:R-:W-:-:S03]  /*4710*/  LOP3.LUT R96, R87, 0x20, RZ, 0xfc, !PT ;  /* 0x0000002057607812 */ /* 0x000fc600078efcff */
[----:B------:R-:W-:Y:S01]  /*4720*/  IMAD.HI.U32 R89, R86, R133, RZ ;  /* 0x0000008556597227 */ /* 0x000fe200078e00ff */
[----:B------:R-:W-:-:S03]  /*4730*/  IABS R217, R96 ;  /* 0x0000006000d97213 */ /* 0x000fc60000000000 */
[----:B------:R-:W-:Y:S01]  /*4740*/  @!P1 IMAD.MOV R117, RZ, RZ, -R117 ;  /* 0x000000ffff759224 */ /* 0x000fe200078e0a75 */
[----:B------:R-:W-:Y:S01]  /*4750*/  ISETP.GT.U32.AND P1, PT, R88, R132, PT ;  /* 0x000000845800720c */ /* 0x000fe20003f24070 */
[----:B------:R-:W-:Y:S02]  /*4760*/  IMAD.MOV R84, RZ, RZ, -R84 ;  /* 0x000000ffff547224 */ /* 0x000fe400078e0a54 */
[----:B------:R-:W-:Y:S02]  /*4770*/  IMAD.MOV R89, RZ, RZ, -R89 ;  /* 0x000000ffff597224 */ /* 0x000fe400078e0a59 */
[--C-:B------:R-:W-:Y:S01]  /*4780*/  @!P2 IMAD.IADD R130, R130, 0x1, -R88.reuse ;  /* 0x000000018282a824 */ /* 0x100fe200078e0a58 */
[----:B------:R-:W-:Y:S01]  /*4790*/  ISETP.GT.U32.AND P2, PT, R88, R209, PT ;  /* 0x000000d15800720c */ /* 0x000fe20003f44070 */
[----:B------:R-:W-:Y:S01]  /*47a0*/  @!P4 IMAD.IADD R85, R85, 0x1, -R88 ;  /* 0x000000015555c824 */ /* 0x000fe200078e0a58 */
[----:B------:R-:W-:Y:S01]  /*47b0*/  ISETP.GE.AND P4, PT, R100, RZ, PT ;  /* 0x000000ff6400720c */ /* 0x000fe20003f86270 */
[----:B------:R-:W-:-:S02]  /*47c0*/  IMAD R114, R88, R84, R95 ;  /* 0x0000005458727224 */ /* 0x000fc400078e025f */
[----:B------:R-:W-:Y:S02]  /*47d0*/  IMAD R133, R88, R89, R133 ;  /* 0x0000005958857224 */ /* 0x000fe400078e0285 */
[----:B------:R-:W-:-:S04]  /*47e0*/  IMAD.HI.U32 R84, R86, R217, RZ ;  /* 0x000000d956547227 */ /* 0x000fc800078e00ff */
[----:B------:R-:W-:Y:S01]  /*47f0*/  @!P5 IMAD.MOV R116, RZ, RZ, -R116 ;  /* 0x000000ffff74d224 */ /* 0x000fe200078e0a74 */
[----:B------:R-:W-:Y:S01]  /*4800*/  ISETP.GT.U32.AND P5, PT, R88, R133, PT ;  /* 0x000000855800720c */ /* 0x000fe20003fa4070 */
[----:B------:R-:W-:Y:S02]  /*4810*/  IMAD.MOV R84, RZ, RZ, -R84 ;  /* 0x000000ffff547224 */ /* 0x000fe400078e0a54 */
[----:B------:R-:W-:Y:S02]  /*4820*/  IMAD.MOV.U32 R90, RZ, RZ, R85 ;  /* 0x000000ffff5a7224 */ /* 0x000fe400078e0055 */
[--C-:B------:R-:W-:Y:S02]  /*4830*/  @!P1 IMAD.IADD R132, R132, 0x1, -R88.reuse ;  /* 0x0000000184849824 */ /* 0x100fe400078e0a58 */
[C---:B------:R-:W-:Y:S02]  /*4840*/  IMAD R217, R88.reuse, R84, R217 ;  /* 0x0000005458d97224 */ /* 0x040fe400078e02d9 */
[----:B------:R-:W-:Y:S01]  /*4850*/  @!P2 IMAD.IADD R209, R209, 0x1, -R88 ;  /* 0x00000001d1d1a824 */ /* 0x000fe200078e0a58 */
[----:B------:R-:W-:Y:S01]  /*4860*/  ISETP.GT.U32.AND P2, PT, R88, R114, PT ;  /* 0x000000725800720c */ /* 0x000fe20003f44070 */
[----:B------:R-:W-:Y:S01]  /*4870*/  @!P4 IMAD.MOV R90, RZ, RZ, -R90 ;  /* 0x000000ffff5ac224 */ /* 0x000fe200078e0a5a */
[----:B------:R-:W-:Y:S01]  /*4880*/  ISETP.GE.AND P4, PT, R92, RZ, PT ;  /* 0x000000ff5c00720c */ /* 0x000fe20003f86270 */
[----:B------:R-:W-:Y:S01]  /*4890*/  @!P6 IMAD.MOV R132, RZ, RZ, -R132 ;  /* 0x000000ffff84e224 */ /* 0x000fe200078e0a84 */
[----:B------:R-:W-:-:S02]  /*48a0*/  ISETP.GT.U32.AND P6, PT, R88, R217, PT ;  /* 0x000000d95800720c */ /* 0x000fc40003fc4070 */
[----:B------:R-:W-:Y:S01]  /*48b0*/  LOP3.LUT R92, R87, 0x22, RZ, 0xfc, !PT ;  /* 0x00000022575c7812 */ /* 0x000fe200078efcff */
[----:B------:R-:W-:-:S03]  /*48c0*/  @!P5 IMAD.IADD R133, R133, 0x1, -R88 ;  /* 0x000000018585d824 */ /* 0x000fc600078e0a58 */
[----:B------:R-:W-:Y:S01]  /*48d0*/  IABS R85, R92 ;  /* 0x0000005c00557213 */ /* 0x000fe20000000000 */
[----:B------:R-:W-:Y:S01]  /*48e0*/  @!P0 IMAD.MOV R130, RZ, RZ, -R130 ;  /* 0x000000ffff828224 */ /* 0x000fe200078e0a82 */
[----:B------:R-:W-:Y:S02]  /*48f0*/  LOP3.LUT R95, R87, 0x24, RZ, 0xfc, !PT ;  /* 0x00000024575f7812 */ /* 0x000fe400078efcff */
[----:B------:R-:W-:Y:S01]  /*4900*/  ISETP.GT.U32.AND P5, PT, R88, R133, PT ;  /* 0x000000855800720c */ /* 0x000fe20003fa4070 */
[----:B------:R-:W-:Y:S01]  /*4910*/  IMAD.HI.U32 R84, R86, R85, RZ ;  /* 0x0000005556547227 */ /* 0x000fe200078e00ff */
[----:B------:R-:W-:Y:S02]  /*4920*/  ISETP.GT.U32.AND P0, PT, R88, R209, PT ;  /* 0x000000d15800720c */ /* 0x000fe40003f04070 */
[----:B------:R-:W-:Y:S01]  /*4930*/  IABS R89, R95 ;  /* 0x0000005f00597213 */ /* 0x000fe20000000000 */
[--C-:B------:R-:W-:Y:S02]  /*4940*/  @!P2 IMAD.IADD R114, R114, 0x1, -R88.reuse ;  /* 0x000000017272a824 */ /* 0x100fe400078e0a58 */
[----:B------:R-:W-:-:S02]  /*4950*/  @!P6 IMAD.IADD R217, R217, 0x1, -R88 ;  /* 0x00000001d9d9e824 */ /* 0x000fc400078e0a58 */
[----:B------:R-:W-:Y:S01]  /*4960*/  IMAD.MOV R84, RZ, RZ, -R84 ;  /* 0x000000ffff547224 */ /* 0x000fe200078e0a54 */
[C---:B------:R-:W-:Y:S02]  /*4970*/  ISETP.GT.U32.AND P2, PT, R88.reuse, R114, PT ;  /* 0x000000725800720c */ /* 0x040fe40003f44070 */
[C---:B------:R-:W-:Y:S01]  /*4980*/  ISETP.GT.U32.AND P6, PT, R88.reuse, R217, PT ;  /* 0x000000d95800720c */ /* 0x040fe20003fc4070 */
[----:B------:R-:W-:Y:S02]  /*4990*/  IMAD R110, R88, R84, R85 ;  /* 0x00000054586e7224 */ /* 0x000fe400078e0255 */
[----:B------:R-:W-:-:S04]  /*49a0*/  IMAD.HI.U32 R84, R86, R89, RZ ;  /* 0x0000005956547227 */ /* 0x000fc800078e00ff */
[----:B------:R-:W-:Y:S01]  /*49b0*/  @!P5 IMAD.IADD R133, R133, 0x1, -R88 ;  /* 0x000000018585d824 */ /* 0x000fe200078e0a58 */
[C---:B------:R-:W-:Y:S01]  /*49c0*/  ISETP.GT.U32.AND P5, PT, R88.reuse, R110, PT ;  /* 0x0000006e5800720c */ /* 0x040fe20003fa4070 */
[----:B------:R-:W-:Y:S02]  /*49d0*/  IMAD.MOV R84, RZ, RZ, -R84 ;  /* 0x000000ffff547224 */ /* 0x000fe400078e0a54 */
[--C-:B------:R-:W-:Y:S02]  /*49e0*/  @!P0 IMAD.IADD R209, R209, 0x1, -R88.reuse ;  /* 0x00000001d1d18824 */ /* 0x100fe400078e0a58 */
[----:B------:R-:W-:Y:S02]  /*49f0*/  IMAD R134, R88, R84, R89 ;  /* 0x0000005458867224 */ /* 0x000fe400078e0259 */
[----:B------:R-:W-:Y:S01]  /*4a00*/  @!P4 IMAD.MOV R209, RZ, RZ, -R209 ;  /* 0x000000ffffd1c224 */ /* 0x000fe200078e0ad1 */
[----:B------:R-:W-:Y:S01]  /*4a10*/  ISETP.GE.AND P4, PT, R96, RZ, PT ;  /* 0x000000ff6000720c */ /* 0x000fe20003f86270 */
[--C-:B------:R-:W-:Y:S01]  /*4a20*/  @!P2 IMAD.IADD R114, R114, 0x1, -R88.reuse ;  /* 0x000000017272a824 */ /* 0x100fe200078e0a58 */
[----:B------:R-:W-:Y:S01]  /*4a30*/  LOP3.LUT R96, R87, 0x28, RZ, 0xfc, !PT ;  /* 0x0000002857607812 */ /* 0x000fe200078efcff */
[----:B------:R-:W-:Y:S01]  /*4a40*/  @!P6 IMAD.IADD R217, R217, 0x1, -R88 ;  /* 0x00000001d9d9e824 */ /* 0x000fe200078e0a58 */
[----:B------:R-:W-:-:S02]  /*4a50*/  ISETP.GE.AND P2, PT, R92, RZ, PT ;  /* 0x000000ff5c00720c */ /* 0x000fc40003f46270 */
[----:B------:R-:W-:Y:S02]  /*4a60*/  ISETP.GT.U32.AND P6, PT, R88, R134, PT ;  /* 0x000000865800720c */ /* 0x000fe40003fc4070 */
[----:B------:R-:W-:Y:S02]  /*4a70*/  LOP3.LUT R92, R87, 0x2a, RZ, 0xfc, !PT ;  /* 0x0000002a575c7812 */ /* 0x000fe400078efcff */
[----:B------:R-:W-:Y:S01]  /*4a80*/  IABS R215, R96 ;  /* 0x0000006000d77213 */ /* 0x000fe20000000000 */
[----:B------:R-:W-:Y:S01]  /*4a90*/  @!P5 IMAD.IADD R110, R110, 0x1, -R88 ;  /* 0x000000016e6ed824 */ /* 0x000fe200078e0a58 */
[----:B------:R-:W-:Y:S02]  /*4aa0*/  IABS R109, R92 ;  /* 0x0000005c006d7213 */ /* 0x000fe40000000000 */
[----:B------:R-:W-:Y:S01]  /*4ab0*/  ISETP.GE.AND P0, PT, R99, RZ, PT ;  /* 0x000000ff6300720c */ /* 0x000fe20003f06270 */
[----:B------:R-:W-:Y:S01]  /*4ac0*/  IMAD.HI.U32 R85, R86, R215, RZ ;  /* 0x000000d756557227 */ /* 0x000fe200078e00ff */
[----:B------:R-:W-:-:S02]  /*4ad0*/  ISETP.GE.AND P1, PT, R97, RZ, PT ;  /* 0x000000ff6100720c */ /* 0x000fc40003f26270 */
[----:B------:R-:W-:Y:S01]  /*4ae0*/  ISETP.GT.U32.AND P5, PT, R88, R110, PT ;  /* 0x0000006e5800720c */ /* 0x000fe20003fa4070 */
[----:B------:R-:W-:Y:S01]  /*4af0*/  IMAD.HI.U32 R84, R86, R109, RZ ;  /* 0x0000006d56547227 */ /* 0x000fe200078e00ff */
[----:B------:R-:W-:-:S03]  /*4b00*/  LOP3.LUT R97, R87, 0x2c, RZ, 0xfc, !PT ;  /* 0x0000002c57617812 */ /* 0x000fc600078efcff */
[----:B------:R-:W-:Y:S01]  /*4b10*/  IMAD.MOV R85, RZ, RZ, -R85 ;  /* 0x000000ffff557224 */ /* 0x000fe200078e0a55 */
[----:B------:R-:W-:Y:S01]  /*4b20*/  IABS R135, R97 ;  /* 0x0000006100877213 */ /* 0x000fe20000000000 */
[----:B------:R-:W-:Y:S02]  /*4b30*/  @!P6 IMAD.IADD R134, R134, 0x1, -R88 ;  /* 0x000000018686e824 */ /* 0x000fe400078e0a58 */
[----:B------:R-:W-:Y:S02]  /*4b40*/  IMAD.MOV R84, RZ, RZ, -R84 ;  /* 0x000000ffff547224 */ /* 0x000fe400078e0a54 */
[C---:B------:R-:W-:Y:S01]  /*4b50*/  IMAD R215, R88.reuse, R85, R215 ;  /* 0x0000005558d77224 */ /* 0x040fe200078e02d7 */
[C---:B------:R-:W-:Y:S01]  /*4b60*/  ISETP.GT.U32.AND P6, PT, R88.reuse, R134, PT ;  /* 0x000000865800720c */ /* 0x040fe20003fc4070 */
[C---:B------:R-:W-:Y:S02]  /*4b70*/  IMAD R109, R88.reuse, R84, R109 ;  /* 0x00000054586d7224 */ /* 0x040fe400078e026d */
[----:B------:R-:W-:Y:S01]  /*4b80*/  @!P4 IMAD.MOV R217, RZ, RZ, -R217 ;  /* 0x000000ffffd9c224 */ /* 0x000fe200078e0ad9 */
[----:B------:R-:W-:Y:S01]  /*4b90*/  ISETP.GT.U32.AND P4, PT, R88, R215, PT ;  /* 0x000000d75800720c */ /* 0x000fe20003f84070 */
[----:B------:R-:W-:-:S04]  /*4ba0*/  IMAD.HI.U32 R84, R86, R135, RZ ;  /* 0x0000008756547227 */ /* 0x000fc800078e00ff */
[----:B------:R-:W-:Y:S01]  /*4bb0*/  @!P0 IMAD.MOV R133, RZ, RZ, -R133 ;  /* 0x000000ffff858224 */ /* 0x000fe200078e0a85 */
[----:B------:R-:W-:Y:S01]  /*4bc0*/  ISETP.GE.AND P0, PT, R96, RZ, PT ;  /* 0x000000ff6000720c */ /* 0x000fe20003f06270 */
[----:B------:R-:W-:Y:S01]  /*4bd0*/  @!P5 IMAD.IADD R110, R110, 0x1, -R88 ;  /* 0x000000016e6ed824 */ /* 0x000fe200078e0a58 */
[C---:B------:R-:W-:Y:S01]  /*4be0*/  LOP3.LUT R96, R87.reuse, 0x30, RZ, 0xfc, !PT ;  /* 0x0000003057607812 */ /* 0x040fe200078efcff */
[----:B------:R-:W-:Y:S01]  /*4bf0*/  IMAD.MOV R84, RZ, RZ, -R84 ;  /* 0x000000ffff547224 */ /* 0x000fe200078e0a54 */
[----:B------:R-:W-:Y:S01]  /*4c00*/  ISETP.GE.AND P5, PT, R92, RZ, PT ;  /* 0x000000ff5c00720c */ /* 0x000fe20003fa6270 */
[----:B------:R-:W-:Y:S01]  /*4c10*/  @!P2 IMAD.MOV R110, RZ, RZ, -R110 ;  /* 0x000000ffff6ea224 */ /* 0x000fe200078e0a6e */
[----:B------:R-:W-:Y:S01]  /*4c20*/  IABS R89, R96 ;  /* 0x0000006000597213 */ /* 0x000fe20000000000 */
[C---:B------:R-:W-:Y:S01]  /*4c30*/  IMAD R135, R88.reuse, R84, R135 ;  /* 0x0000005458877224 */ /* 0x040fe200078e0287 */
[----:B------:R-:W-:Y:S02]  /*4c40*/  ISETP.GT.U32.AND P2, PT, R88, R109, PT ;  /* 0x0000006d5800720c */ /* 0x000fe40003f44070 */
[----:B------:R-:W-:Y:S01]  /*4c50*/  LOP3.LUT R92, R87, 0x32, RZ, 0xfc, !PT ;  /* 0x00000032575c7812 */ /* 0x000fe200078efcff */
[----:B------:R-:W-:Y:S01]  /*4c60*/  @!P1 IMAD.MOV R114, RZ, RZ, -R114 ;  /* 0x000000ffff729224 */ /* 0x000fe200078e0a72 */
[----:B------:R-:W-:Y:S01]  /*4c70*/  ISETP.GE.AND P1, PT, R95, RZ, PT ;  /* 0x000000ff5f00720c */ /* 0x000fe20003f26270 */
[----:B------:R-:W-:Y:S01]  /*4c80*/  @!P6 IMAD.IADD R134, R134, 0x1, -R88 ;  /* 0x000000018686e824 */ /* 0x000fe200078e0a58 */
[----:B------:R-:W-:Y:S01]  /*4c90*/  ISETP.GT.U32.AND P6, PT, R88, R135, PT ;  /* 0x000000875800720c */ /* 0x000fe20003fc4070 */
[----:B------:R-:W-:Y:S01]  /*4ca0*/  IMAD.HI.U32 R85, R86, R89, RZ ;  /* 0x0000005956557227 */ /* 0x000fe200078e00ff */
[----:B------:R-:W-:-:S03]  /*4cb0*/  IABS R95, R92 ;  /* 0x0000005c005f7213 */ /* 0x000fc60000000000 */
[----:B------:R-:W-:Y:S02]  /*4cc0*/  @!P4 IMAD.IADD R215, R215, 0x1, -R88 ;  /* 0x00000001d7d7c824 */ /* 0x000fe400078e0a58 */
[----:B------:R-:W-:Y:S01]  /*4cd0*/  IMAD.MOV R85, RZ, RZ, -R85 ;  /* 0x000000ffff557224 */ /* 0x000fe200078e0a55 */
[----:B------:R-:W-:Y:S01]  /*4ce0*/  LOP3.LUT R102, R87, 0x34, RZ, 0xfc, !PT ;  /* 0x0000003457667812 */ /* 0x000fe200078efcff */
[----:B------:R-:W-:Y:S01]  /*4cf0*/  IMAD.HI.U32 R84, R86, R95, RZ ;  /* 0x0000005f56547227 */ /* 0x000fe200078e00ff */
[----:B------:R-:W-:-:S03]  /*4d00*/  ISETP.GT.U32.AND P4, PT, R88, R215, PT ;  /* 0x000000d75800720c */ /* 0x000fc60003f84070 */
[C---:B------:R-:W-:Y:S01]  /*4d10*/  IMAD R212, R88.reuse, R85, R89 ;  /* 0x0000005558d47224 */ /* 0x040fe200078e0259 */
[----:B------:R-:W-:Y:S01]  /*4d20*/  IABS R85, R102 ;  /* 0x0000006600557213 */ /* 0x000fe20000000000 */
[----:B------:R-:W-:Y:S02]  /*4d30*/  @!P2 IMAD.IADD R109, R109, 0x1, -R88 ;  /* 0x000000016d6da824 */ /* 0x000fe400078e0a58 */
[----:B------:R-:W-:Y:S01]  /*4d40*/  IMAD.MOV R84, RZ, RZ, -R84 ;  /* 0x000000ffff547224 */ /* 0x000fe200078e0a54 */
[C---:B------:R-:W-:Y:S01]  /*4d50*/  ISETP.GT.U32.AND P2, PT, R88.reuse, R212, PT ;  /* 0x000000d45800720c */ /* 0x040fe20003f44070 */
[----:B------:R-:W-:Y:S01]  /*4d60*/  @!P6 IMAD.IADD R135, R135, 0x1, -R88 ;  /* 0x000000018787e824 */ /* 0x000fe200078e0a58 */
[C---:B------:R-:W-:Y:S01]  /*4d70*/  ISETP.GT.U32.AND P6, PT, R88.reuse, R109, PT ;  /* 0x0000006d5800720c */ /* 0x040fe20003fc4070 */
[----:B------:R-:W-:Y:S02]  /*4d80*/  IMAD R108, R88, R84, R95 ;  /* 0x00000054586c7224 */ /* 0x000fe400078e025f */
[----:B------:R-:W-:-:S04]  /*4d90*/  IMAD.HI.U32 R84, R86, R85, RZ ;  /* 0x0000005556547227 */ /* 0x000fc800078e00ff */
[----:B------:R-:W-:Y:S02]  /*4da0*/  @!P4 IMAD.IADD R215, R215, 0x1, -R88 ;  /* 0x00000001d7d7c824 */ /* 0x000fe400078e0a58 */
[----:B------:R-:W-:Y:S02]  /*4db0*/  IMAD.MOV R84, RZ, RZ, -R84 ;  /* 0x000000ffff547224 */ /* 0x000fe400078e0a54 */
[----:B------:R-:W-:Y:S01]  /*4dc0*/  @!P0 IMAD.MOV R215, RZ, RZ, -R215 ;  /* 0x000000ffffd78224 */ /* 0x000fe200078e0ad7 */
[C---:B------:R-:W-:Y:S01]  /*4dd0*/  ISETP.GT.U32.AND P0, PT, R88.reuse, R108, PT ;  /* 0x0000006c5800720c */ /* 0x040fe20003f04070 */
[----:B------:R-:W-:Y:S02]  /*4de0*/  IMAD R136, R88, R84, R85 ;  /* 0x0000005458887224 */ /* 0x000fe400078e0255 */
[--C-:B------:R-:W-:Y:S02]  /*4df0*/  @!P2 IMAD.IADD R212, R212, 0x1, -R88.reuse ;  /* 0x00000001d4d4a824 */ /* 0x100fe400078e0a58 */
[----:B------:R-:W-:Y:S01]  /*4e00*/  @!P6 IMAD.IADD R109, R109, 0x1, -R88 ;  /* 0x000000016d6de824 */ /* 0x000fe200078e0a58 */
[----:B------:R-:W-:-:S02]  /*4e10*/  ISETP.GT.U32.AND P6, PT, R88, R136, PT ;  /* 0x000000885800720c */ /* 0x000fc40003fc4070 */
[----:B------:R-:W-:Y:S02]  /*4e20*/  ISETP.GT.U32.AND P2, PT, R88, R212, PT ;  /* 0x000000d45800720c */ /* 0x000fe40003f44070 */
[C---:B------:R-:W-:Y:S02]  /*4e30*/  LOP3.LUT R89, R87.reuse, 0x38, RZ, 0xfc, !PT ;  /* 0x0000003857597812 */ /* 0x040fe400078efcff */
[----:B------:R-:W-:Y:S01]  /*4e40*/  LOP3.LUT R99, R87, 0x3a, RZ, 0xfc, !PT ;  /* 0x0000003a57637812 */ /* 0x000fe200078efcff */
[--C-:B------:R-:W-:Y:S01]  /*4e50*/  @!P0 IMAD.IADD R108, R108, 0x1, -R88.reuse ;  /* 0x000000016c6c8824 */ /* 0x100fe200078e0a58 */
[----:B------:R-:W-:Y:S02]  /*4e60*/  IABS R211, R89 ;  /* 0x0000005900d37213 */ /* 0x000fe40000000000 */
[----:B------:R-:W-:Y:S02]  /*4e70*/  IABS R107, R99 ;  /* 0x00000063006b7213 */ /* 0x000fe40000000000 */
[----:B------:R-:W-:Y:S01]  /*4e80*/  ISETP.GT.U32.AND P0, PT, R88, R108, PT ;  /* 0x0000006c5800720c */ /* 0x000fe20003f04070 */
[----:B------:R-:W-:-:S02]  /*4e90*/  @!P6 IMAD.IADD R136, R136, 0x1, -R88 ;  /* 0x000000018888e824 */ /* 0x000fc400078e0a58 */
[----:B------:R-:W-:Y:S01]  /*4ea0*/  IMAD.HI.U32 R84, R86, R211, RZ ;  /* 0x000000d356547227 */ /* 0x000fe200078e00ff */
[----:B------:R-:W-:-:S03]  /*4eb0*/  ISETP.GE.AND P4, PT, R97, RZ, PT ;  /* 0x000000ff6100720c */ /* 0x000fc60003f86270 */
[----:B------:R-:W-:Y:S01]  /*4ec0*/  @!P2 IMAD.IADD R212, R212, 0x1, -R88 ;  /* 0x00000001d4d4a824 */ /* 0x000fe200078e0a58 */
[----:B------:R-:W-:Y:S01]  /*4ed0*/  ISETP.GE.AND P2, PT, R92, RZ, PT ;  /* 0x000000ff5c00720c */ /* 0x000fe20003f46270 */
[----:B------:R-:W-:Y:S01]  /*4ee0*/  IMAD.MOV R92, RZ, RZ, -R84 ;  /* 0x000000ffff5c7224 */ /* 0x000fe200078e0a54 */
[----:B------:R-:W-:Y:S01]  /*4ef0*/  ISETP.GT.U32.AND P6, PT, R88, R136, PT ;  /* 0x000000885800720c */ /* 0x000fe20003fc4070 */
[----:B------:R-:W-:Y:S01]  /*4f00*/  IMAD.HI.U32 R84, R86, R107, RZ ;  /* 0x0000006b56547227 */ /* 0x000fe200078e00ff */
[C---:B------:R-:W-:Y:S02]  /*4f10*/  LOP3.LUT R97, R87.reuse, 0x3c, RZ, 0xfc, !PT ;  /* 0x0000003c57617812 */ /* 0x040fe400078efcff */
[----:B------:R-:W-:Y:S01]  /*4f20*/  LOP3.LUT R100, R87, 0x40, RZ, 0xfc, !PT ;  /* 0x0000004057647812 */ /* 0x000fe200078efcff */
[----:B------:R-:W-:Y:S01]  /*4f30*/  IMAD R211, R88, R92, R211 ;  /* 0x0000005c58d37224 */ /* 0x000fe200078e02d3 */
[----:B------:R-:W-:Y:S01]  /*4f40*/  IABS R95, R97 ;  /* 0x00000061005f7213 */ /* 0x000fe20000000000 */
[----:B------:R-:W-:Y:S01]  /*4f50*/  IMAD.MOV R84, RZ, RZ, -R84 ;  /* 0x000000ffff547224 */ /* 0x000fe200078e0a54 */
[----:B------:R-:W-:Y:S01]  /*4f60*/  IABS R103, R100 ;  /* 0x0000006400677213 */ /* 0x000fe20000000000 */
[----:B------:R-:W-:Y:S01]  /*4f70*/  @!P0 IMAD.IADD R108, R108, 0x1, -R88 ;  /* 0x000000016c6c8824 */ /* 0x000fe200078e0a58 */
[C---:B------:R-:W-:Y:S01]  /*4f80*/  ISETP.GT.U32.AND P0, PT, R88.reuse, R211, PT ;  /* 0x000000d35800720c */ /* 0x040fe20003f04070 */
[----:B------:R-:W-:-:S02]  /*4f90*/  IMAD R107, R88, R84, R107 ;  /* 0x00000054586b7224 */ /* 0x000fc400078e026b */
[----:B------:R-:W-:-:S04]  /*4fa0*/  IMAD.HI.U32 R85, R86, R95, RZ ;  /* 0x0000005f56557227 */ /* 0x000fc800078e00ff */
[----:B------:R-:W-:Y:S01]  /*4fb0*/  @!P6 IMAD.IADD R136, R136, 0x1, -R88 ;  /* 0x000000018888e824 */ /* 0x000fe200078e0a58 */
[----:B------:R-:W-:Y:S01]  /*4fc0*/  ISETP.GT.U32.AND P6, PT, R88, R107, PT ;  /* 0x0000006b5800720c */ /* 0x000fe20003fc4070 */
[----:B------:R-:W-:Y:S02]  /*4fd0*/  IMAD.MOV R85, RZ, RZ, -R85 ;  /* 0x000000ffff557224 */ /* 0x000fe400078e0a55 */
[----:B------:R-:W-:Y:S01]  /*4fe0*/  IMAD.HI.U32 R84, R86, R103, RZ ;  /* 0x0000006756547227 */ /* 0x000fe200078e00ff */
[----:B------:R-:W-:-:S03]  /*4ff0*/  LOP3.LUT R101, R87, 0x42, RZ, 0xfc, !PT ;  /* 0x0000004257657812 */ /* 0x000fc600078efcff */
[C---:B------:R-:W-:Y:S02]  /*5000*/  IMAD R138, R88.reuse, R85, R95 ;  /* 0x00000055588a7224 */ /* 0x040fe400078e025f */
[----:B------:R-:W-:Y:S02]  /*5010*/  IMAD.MOV R84, RZ, RZ, -R84 ;  /* 0x000000ffff547224 */ /* 0x000fe400078e0a54 */
[----:B------:R-:W-:Y:S01]  /*5020*/  @!P0 IMAD.IADD R211, R211, 0x1, -R88 ;  /* 0x00000001d3d38824 */ /* 0x000fe200078e0a58 */
[C---:B------:R-:W-:Y:S01]  /*5030*/  ISETP.GT.U32.AND P0, PT, R88.reuse, R138, PT ;  /* 0x0000008a5800720c */ /* 0x040fe20003f04070 */
[C---:B------:R-:W-:Y:S01]  /*5040*/  IMAD R208, R88.reuse, R84, R103 ;  /* 0x0000005458d07224 */ /* 0x040fe200078e0267 */
[----:B------:R-:W-:Y:S01]  /*5050*/  IABS R105, R101 ;  /* 0x0000006500697213 */ /* 0x000fe20000000000 */
[----:B------:R-:W-:Y:S01]  /*5060*/  @!P1 IMAD.MOV R134, RZ, RZ, -R134 ;  /* 0x000000ffff869224 */ /* 0x000fe200078e0a86 */
[C---:B------:R-:W-:Y:S01]  /*5070*/  ISETP.GT.U32.AND P1, PT, R88.reuse, R135, PT ;  /* 0x000000875800720c */ /* 0x040fe20003f24070 */
[----:B------:R-:W-:Y:S01]  /*5080*/  @!P6 IMAD.IADD R107, R107, 0x1, -R88 ;  /* 0x000000016b6be824 */ /* 0x000fe200078e0a58 */
[----:B------:R-:W-:Y:S01]  /*5090*/  ISETP.GT.U32.AND P6, PT, R88, R208, PT ;  /* 0x000000d05800720c */ /* 0x000fe20003fc4070 */
[----:B------:R-:W-:Y:S01]  /*50a0*/  IMAD.HI.U32 R84, R86, R105, RZ ;  /* 0x0000006956547227 */ /* 0x000fe200078e00ff */
[----:B------:R-:W-:-:S03]  /*50b0*/  LOP3.LUT R95, R87, 0x48, RZ, 0xfc, !PT ;  /* 0x00000048575f7812 */ /* 0x000fc600078efcff */
[----:B------:R-:W-:Y:S01]  /*50c0*/  IMAD.MOV R103, RZ, RZ, -R84 ;  /* 0x000000ffff677224 */ /* 0x000fe200078e0a54 */
[----:B------:R-:W-:Y:S01]  /*50d0*/  LOP3.LUT R92, R87, 0x44, RZ, 0xfc, !PT ;  /* 0x00000044575c7812 */ /* 0x000fe200078efcff */
[--C-:B------:R-:W-:Y:S01]  /*50e0*/  @!P0 IMAD.IADD R138, R138, 0x1, -R88.reuse ;  /* 0x000000018a8a8824 */ /* 0x100fe200078e0a58 */
[----:B------:R-:W-:Y:S01]  /*50f0*/  IABS R207, R95 ;  /* 0x0000005f00cf7213 */ /* 0x000fe20000000000 */
[----:B------:R-:W-:Y:S02]  /*5100*/  IMAD R105, R88, R103, R105 ;  /* 0x0000006758697224 */ /* 0x000fe400078e0269 */
[--C-:B------:R-:W-:Y:S01]  /*5110*/  @!P1 IMAD.IADD R135, R135, 0x1, -R88.reuse ;  /* 0x0000000187879824 */ /* 0x100fe200078e0a58 */
[----:B------:R-:W-:Y:S01]  /*5120*/  ISETP.GE.AND P1, PT, R96, RZ, PT ;  /* 0x000000ff6000720c */ /* 0x000fe20003f26270 */
[----:B------:R-:W-:Y:S01]  /*5130*/  @!P6 IMAD.IADD R208, R208, 0x1, -R88 ;  /* 0x00000001d0d0e824 */ /* 0x000fe200078e0a58 */
[----:B------:R-:W-:Y:S01]  /*5140*/  IABS R119, R92 ;  /* 0x0000005c00777213 */ /* 0x000fe20000000000 */
[----:B------:R-:W-:Y:S01]  /*5150*/  IMAD.HI.U32 R84, R86, R207, RZ ;  /* 0x000000cf56547227 */ /* 0x000fe200078e00ff */
[----:B------:R-:W-:-:S03]  /*5160*/  ISETP.GT.U32.AND P6, PT, R88, R138, PT ;  /* 0x0000008a5800720c */ /* 0x000fc60003fc4070 */
[----:B------:R-:W-:Y:S01]  /*5170*/  @!P2 IMAD.MOV R108, RZ, RZ, -R108 ;  /* 0x000000ffff6ca224 */ /* 0x000fe200078e0a6c */
[----:B------:R-:W-:Y:S01]  /*5180*/  ISETP.GT.U32.AND P2, PT, R88, R105, PT ;  /* 0x000000695800720c */ /* 0x000fe20003f44070 */
[----:B------:R-:W-:Y:S01]  /*5190*/  IMAD.HI.U32 R85, R86, R119, RZ ;  /* 0x0000007756557227 */ /* 0x000fe200078e00ff */
[----:B------:R-:W-:Y:S02]  /*51a0*/  LOP3.LUT R96, R87, 0x4a, RZ, 0xfc, !PT ;  /* 0x0000004a57607812 */ /* 0x000fe400078efcff */
[----:B------:R-:W-:Y:S01]  /*51b0*/  ISETP.GE.AND P0, PT, R102, RZ, PT ;  /* 0x000000ff6600720c */ /* 0x000fe20003f06270 */
[----:B------:R-:W-:Y:S01]  /*51c0*/  IMAD.MOV R84, RZ, RZ, -R84 ;  /* 0x000000ffff547224 */ /* 0x000fe200078e0a54 */
[----:B------:R-:W-:Y:S01]  /*51d0*/  IABS R102, R96 ;  /* 0x0000006000667213 */ /* 0x000fe20000000000 */
[----:B------:R-:W-:Y:S02]  /*51e0*/  IMAD.MOV R85, RZ, RZ, -R85 ;  /* 0x000000ffff557224 */ /* 0x000fe400078e0a55 */
[----:B------:R-:W-:Y:S01]  /*51f0*/  @!P5 IMAD.MOV R109, RZ, RZ, -R109 ;  /* 0x000000ffff6dd224 */ /* 0x000fe200078e0a6d */
[C---:B------:R-:W-:Y:S01]  /*5200*/  ISETP.GT.U32.AND P5, PT, R88.reuse, R211, PT ;  /* 0x000000d35800720c */ /* 0x040fe20003fa4070 */
[----:B------:R-:W-:Y:S01]  /*5210*/  @!P4 IMAD.MOV R135, RZ, RZ, -R135 ;  /* 0x000000ffff87c224 */ /* 0x000fe200078e0a87 */
[C---:B------:R-:W-:Y:S01]  /*5220*/  ISETP.GT.U32.AND P4, PT, R88.reuse, R107, PT ;  /* 0x0000006b5800720c */ /* 0x040fe20003f84070 */
[----:B------:R-:W-:-:S02]  /*5230*/  IMAD R207, R88, R84, R207 ;  /* 0x0000005458cf7224 */ /* 0x000fc400078e02cf */
[----:B------:R-:W-:Y:S01]  /*5240*/  @!P1 IMAD.MOV R212, RZ, RZ, -R212 ;  /* 0x000000ffffd49224 */ /* 0x000fe200078e0ad4 */
[C---:B------:R-:W-:Y:S01]  /*5250*/  ISETP.GT.U32.AND P1, PT, R88.reuse, R208, PT ;  /* 0x000000d05800720c */ /* 0x040fe20003f24070 */
[----:B------:R-:W-:Y:S02]  /*5260*/  IMAD R140, R88, R85, R119 ;  /* 0x00000055588c7224 */ /* 0x000fe400078e0277 */
[----:B------:R-:W-:Y:S02]  /*5270*/  IMAD.MOV.U32 R85, RZ, RZ, R102 ;  /* 0x000000ffff557224 */ /* 0x000fe400078e0066 */
[--C-:B------:R-:W-:Y:S01]  /*5280*/  @!P6 IMAD.IADD R138, R138, 0x1, -R88.reuse ;  /* 0x000000018a8ae824 */ /* 0x100fe200078e0a58 */
[----:B------:R-:W-:Y:S01]  /*5290*/  ISETP.GT.U32.AND P6, PT, R88, R207, PT ;  /* 0x000000cf5800720c */ /* 0x000fe20003fc4070 */
[----:B------:R-:W-:Y:S01]  /*52a0*/  @!P2 IMAD.IADD R105, R105, 0x1, -R88 ;  /* 0x000000016969a824 */ /* 0x000fe200078e0a58 */
[----:B------:R-:W-:Y:S01]  /*52b0*/  ISETP.GE.AND P2, PT, R100, RZ, PT ;  /* 0x000000ff6400720c */ /* 0x000fe20003f46270 */
[----:B------:R-:W-:-:S04]  /*52c0*/  IMAD.HI.U32 R84, R86, R85, RZ ;  /* 0x0000005556547227 */ /* 0x000fc800078e00ff */
[----:B------:R-:W-:Y:S01]  /*52d0*/  @!P0 IMAD.MOV R136, RZ, RZ, -R136 ;  /* 0x000000ffff888224 */ /* 0x000fe200078e0a88 */
[----:B------:R-:W-:Y:S01]  /*52e0*/  ISETP.GT.U32.AND P0, PT, R88, R140, PT ;  /* 0x0000008c5800720c */ /* 0x000fe20003f04070 */
[----:B------:R-:W-:Y:S02]  /*52f0*/  IMAD.MOV R84, RZ, RZ, -R84 ;  /* 0x000000ffff547224 */ /* 0x000fe400078e0a54 */
[--C-:B------:R-:W-:Y:S01]  /*5300*/  @!P5 IMAD.IADD R211, R211, 0x1, -R88.reuse ;  /* 0x00000001d3d3d824 */ /* 0x100fe200078e0a58 */
[----:B------:R-:W-:Y:S01]  /*5310*/  ISETP.GE.AND P5, PT, R89, RZ, PT ;  /* 0x000000ff5900720c */ /* 0x000fe20003fa6270 */
[--C-:B------:R-:W-:Y:S01]  /*5320*/  @!P4 IMAD.IADD R107, R107, 0x1, -R88.reuse ;  /* 0x000000016b6bc824 */ /* 0x100fe200078e0a58 */
[----:B------:R-:W-:Y:S01]  /*5330*/  ISETP.GE.AND P4, PT, R99, RZ, PT ;  /* 0x000000ff6300720c */ /* 0x000fe20003f86270 */
[----:B------:R-:W-:Y:S02]  /*5340*/  @!P1 IMAD.IADD R208, R208, 0x1, -R88 ;  /* 0x00000001d0d09824 */ /* 0x000fe400078e0a58 */
[----:B------:R-:W-:-:S02]  /*5350*/  IMAD R104, R88, R84, R85 ;  /* 0x0000005458687224 */ /* 0x000fc400078e0255 */
[----:B------:R-:W-:Y:S01]  /*5360*/  @!P6 IMAD.IADD R207, R207, 0x1, -R88 ;  /* 0x00000001cfcfe824 */ /* 0x000fe200078e0a58 */
[C---:B------:R-:W-:Y:S01]  /*5370*/  ISETP.GT.U32.AND P6, PT, R88.reuse, R105, PT ;  /* 0x000000695800720c */ /* 0x040fe20003fc4070 */
[----:B------:R-:W-:Y:S01]  /*5380*/  @!P2 IMAD.MOV R208, RZ, RZ, -R208 ;  /* 0x000000ffffd0a224 */ /* 0x000fe200078e0ad0 */
[----:B------:R-:W-:Y:S01]  /*5390*/  ISETP.GT.U32.AND P2, PT, R88, R104, PT ;  /* 0x000000685800720c */ /* 0x000fe20003f44070 */
[----:B------:R-:W-:Y:S01]  /*53a0*/  @!P0 IMAD.IADD R140, R140, 0x1, -R88 ;  /* 0x000000018c8c8824 */ /* 0x000fe200078e0a58 */
[----:B------:R-:W-:Y:S02]  /*53b0*/  ISETP.GE.AND P1, PT, R97, RZ, PT ;  /* 0x000000ff6100720c */ /* 0x000fe40003f26270 */
[----:B------:R-:W-:Y:S02]  /*53c0*/  ISETP.GE.AND P0, PT, R101, RZ, PT ;  /* 0x000000ff6500720c */ /* 0x000fe40003f06270 */
[----:B------:R-:W-:Y:S01]  /*53d0*/  LOP3.LUT R97, R87, 0x4c, RZ, 0xfc, !PT ;  /* 0x0000004c57617812 */ /* 0x000fe200078efcff */
[----:B------:R-:W-:Y:S01]  /*53e0*/  @!P5 IMAD.MOV R211, RZ, RZ, -R211 ;  /* 0x000000ffffd3d224 */ /* 0x000fe200078e0ad3 */
[C---:B------:R-:W-:Y:S01]  /*53f0*/  ISETP.GT.U32.AND P5, PT, R88.reuse, R207, PT ;  /* 0x000000cf5800720c */ /* 0x040fe20003fa4070 */
[----:B------:R-:W-:Y:S01]  /*5400*/  @!P4 IMAD.MOV R107, RZ, RZ, -R107 ;  /* 0x000000ffff6bc224 */ /* 0x000fe200078e0a6b */
[----:B------:R-:W-:-:S02]  /*5410*/  ISETP.GT.U32.AND P4, PT, R88, R140, PT ;  /* 0x0000008c5800720c */ /* 0x000fc40003f84070 */
[----:B------:R-:W-:Y:S01]  /*5420*/  IABS R141, R97 ;  /* 0x00000061008d7213 */ /* 0x000fe20000000000 */
[--C-:B------:R-:W-:Y:S01]  /*5430*/  @!P6 IMAD.IADD R105, R105, 0x1, -R88.reuse ;  /* 0x000000016969e824 */ /* 0x100fe200078e0a58 */
[----:B------:R-:W-:Y:S01]  /*5440*/  ISETP.GE.AND P6, PT, R95, RZ, PT ;  /* 0x000000ff5f00720c */ /* 0x000fe20003fc6270 */
[----:B------:R-:W-:Y:S01]  /*5450*/  @!P2 IMAD.IADD R104, R104, 0x1, -R88 ;  /* 0x000000016868a824 */ /* 0x000fe200078e0a58 */
[----:B------:R-:W-:Y:S01]  /*5460*/  LOP3.LUT R99, R87, 0x50, RZ, 0xfc, !PT ;  /* 0x0000005057637812 */ /* 0x000fe200078efcff */
[----:B------:R-:W-:-:S03]  /*5470*/  IMAD.HI.U32 R84, R86, R141, RZ ;  /* 0x0000008d56547227 */ /* 0x000fc600078e00ff */
[----:B------:R-:W-:Y:S01]  /*5480*/  IABS R89, R99 ;  /* 0x0000006300597213 */ /* 0x000fe20000000000 */
[----:B------:R-:W-:Y:S02]  /*5490*/  IMAD.MOV R84, RZ, RZ, -R84 ;  /* 0x000000ffff547224 */ /* 0x000fe400078e0a54 */
[----:B------:R-:W-:Y:S01]  /*54a0*/  @!P0 IMAD.MOV R105, RZ, RZ, -R105 ;  /* 0x000000ffff698224 */ /* 0x000fe200078e0a69 */
[----:B------:R-:W-:Y:S01]  /*54b0*/  ISETP.GT.U32.AND P0, PT, R88, R104, PT ;  /* 0x000000685800720c */ /* 0x000fe20003f04070 */
[--C-:B------:R-:W-:Y:S01]  /*54c0*/  @!P4 IMAD.IADD R140, R140, 0x1, -R88.reuse ;  /* 0x000000018c8cc824 */ /* 0x100fe200078e0a58 */
[----:B------:R-:W-:Y:S01]  /*54d0*/  ISETP.GE.AND P4, PT, R96, RZ, PT ;  /* 0x000000ff6000720c */ /* 0x000fe20003f86270 */
[----:B------:R-:W-:Y:S02]  /*54e0*/  @!P5 IMAD.IADD R207, R207, 0x1, -R88 ;  /* 0x00000001cfcfd824 */ /* 0x000fe400078e0a58 */
[----:B------:R-:W-:Y:S02]  /*54f0*/  IMAD R141, R88, R84, R141 ;  /* 0x00000054588d7224 */ /* 0x000fe400078e028d */
[----:B------:R-:W-:-:S04]  /*5500*/  IMAD.HI.U32 R85, R86, R89, RZ ;  /* 0x0000005956557227 */ /* 0x000fc800078e00ff */
[----:B------:R-:W-:Y:S01]  /*5510*/  @!P6 IMAD.MOV R207, RZ, RZ, -R207 ;  /* 0x000000ffffcfe224 */ /* 0x000fe200078e0acf */
[----:B------:R-:W-:Y:S01]  /*5520*/  ISETP.GT.U32.AND P6, PT, R88, R141, PT ;  /* 0x0000008d5800720c */ /* 0x000fe20003fc4070 */
[----:B------:R-:W-:Y:S02]  /*5530*/  IMAD.MOV R85, RZ, RZ, -R85 ;  /* 0x000000ffff557224 */ /* 0x000fe400078e0a55 */
[----:B------:R-:W-:Y:S01]  /*5540*/  @!P1 IMAD.MOV R138, RZ, RZ, -R138 ;  /* 0x000000ffff8a9224 */ /* 0x000fe200078e0a8a */
[----:B------:R-:W-:Y:S01]  /*5550*/  ISETP.GE.AND P1, PT, R92, RZ, PT ;  /* 0x000000ff5c00720c */ /* 0x000fe20003f26270 */
[----:B------:R-:W-:Y:S02]  /*5560*/  IMAD R204, R88, R85, R89 ;  /* 0x0000005558cc7224 */ /* 0x000fe400078e0259 */
[----:B------:R-:W-:Y:S01]  /*5570*/  @!P0 IMAD.IADD R104, R104, 0x1, -R88 ;  /* 0x0000000168688824 */ /* 0x000fe200078e0a58 */
[----:B------:R-:W-:-:S03]  /*5580*/  LOP3.LUT R84, R87, 0x52, RZ, 0xfc, !PT ;  /* 0x0000005257547812 */ /* 0x000fc600078efcff */
[----:B------:R-:W-:Y:S01]  /*5590*/  @!P4 IMAD.MOV R104, RZ, RZ, -R104 ;  /* 0x000000ffff68c224 */ /* 0x000fe200078e0a68 */
[----:B------:R-:W-:Y:S01]  /*55a0*/  ISETP.GT.U32.AND P4, PT, R88, R204, PT ;  /* 0x000000cc5800720c */ /* 0x000fe20003f84070 */
[----:B------:R-:W-:Y:S01]  /*55b0*/  @!P6 IMAD.IADD R141, R141, 0x1, -R88 ;  /* 0x000000018d8de824 */ /* 0x000fe200078e0a58 */
[----:B------:R-:W-:Y:S02]  /*55c0*/  IABS R103, R84 ;  /* 0x0000005400677213 */ /* 0x000fe40000000000 */
[----:B------:R-:W-:Y:S01]  /*55d0*/  LOP3.LUT R219, R87, 0x54, RZ, 0xfc, !PT ;  /* 0x0000005457db7812 */ /* 0x000fe200078efcff */
[----:B------:R-:W-:Y:S01]  /*55e0*/  @!P1 IMAD.MOV R140, RZ, RZ, -R140 ;  /* 0x000000ffff8c9224 */ /* 0x000fe200078e0a8c */
[----:B------:R-:W-:Y:S02]  /*55f0*/  ISETP.GE.AND P5, PT, R97, RZ, PT ;  /* 0x000000ff6100720c */ /* 0x000fe40003fa6270 */
[----:B------:R-:W-:Y:S01]  /*5600*/  ISETP.GE.AND P1, PT, R84, RZ, PT ;  /* 0x000000ff5400720c */ /* 0x000fe20003f26270 */
[----:B------:R-:W-:Y:S01]  /*5610*/  IMAD.HI.U32 R84, R86, R103, RZ ;  /* 0x0000006756547227 */ /* 0x000fe200078e00ff */
[----:B------:R-:W-:-:S02]  /*5620*/  IABS R97, R219 ;  /* 0x000000db00617213 */ /* 0x000fc40000000000 */
[----:B------:R-:W-:Y:S02]  /*5630*/  ISETP.GT.U32.AND P6, PT, R88, R141, PT ;  /* 0x0000008d5800720c */ /* 0x000fe40003fc4070 */
[----:B------:R-:W-:Y:S01]  /*5640*/  LOP3.LUT R85, R87, 0x58, RZ, 0xfc, !PT ;  /* 0x0000005857557812 */ /* 0x000fe200078efcff */
[----:B------:R-:W-:Y:S02]  /*5650*/  IMAD.MOV R92, RZ, RZ, -R84 ;  /* 0x000000ffff5c7224 */ /* 0x000fe400078e0a54 */
[----:B------:R-:W-:Y:S01]  /*5660*/  IMAD.HI.U32 R84, R86, R97, RZ ;  /* 0x0000006156547227 */ /* 0x000fe200078e00ff */
[----:B------:R-:W-:-:S03]  /*5670*/  IABS R203, R85 ;  /* 0x0000005500cb7213 */ /* 0x000fc60000000000 */
[----:B------:R-:W-:Y:S02]  /*5680*/  @!P4 IMAD.IADD R204, R204, 0x1, -R88 ;  /* 0x00000001ccccc824 */ /* 0x000fe400078e0a58 */
[C---:B------:R-:W-:Y:S02]  /*5690*/  IMAD R103, R88.reuse, R92, R103 ;  /* 0x0000005c58677224 */ /* 0x040fe400078e0267 */
[----:B------:R-:W-:Y:S01]  /*56a0*/  IMAD.MOV R92, RZ, RZ, -R84 ;  /* 0x000000ffff5c7224 */ /* 0x000fe200078e0a54 */
[----:B------:R-:W-:Y:S01]  /*56b0*/  ISETP.GT.U32.AND P4, PT, R88, R204, PT ;  /* 0x000000cc5800720c */ /* 0x000fe20003f84070 */
[----:B------:R-:W-:Y:S01]  /*56c0*/  IMAD.HI.U32 R84, R86, R203, RZ ;  /* 0x000000cb56547227 */ /* 0x000fe200078e00ff */
[----:B------:R-:W-:-:S03]  /*56d0*/  LOP3.LUT R95, R87, 0x5a, RZ, 0xfc, !PT ;  /* 0x0000005a575f7812 */ /* 0x000fc600078efcff */
[C---:B------:R-:W-:Y:S02]  /*56e0*/  IMAD R92, R88.reuse, R92, R97 ;  /* 0x0000005c585c7224 */ /* 0x040fe400078e0261 */
[----:B------:R-:W-:Y:S01]  /*56f0*/  @!P6 IMAD.IADD R141, R141, 0x1, -R88 ;  /* 0x000000018d8de824 */ /* 0x000fe200078e0a58 */
[C---:B------:R-:W-:Y:S01]  /*5700*/  ISETP.GT.U32.AND P6, PT, R88.reuse, R103, PT ;  /* 0x000000675800720c */ /* 0x040fe20003fc4070 */
[----:B------:R-:W-:Y:S02]  /*5710*/  IMAD.MOV R84, RZ, RZ, -R84 ;  /* 0x000000ffff547224 */ /* 0x000fe400078e0a54 */
[----:B------:R-:W-:Y:S01]  /*5720*/  @!P5 IMAD.MOV R141, RZ, RZ, -R141 ;  /* 0x000000ffff8dd224 */ /* 0x000fe200078e0a8d */
[C---:B------:R-:W-:Y:S01]  /*5730*/  ISETP.GT.U32.AND P5, PT, R88.reuse, R92, PT ;  /* 0x0000005c5800720c */ /* 0x040fe20003fa4070 */
[----:B------:R-:W-:Y:S01]  /*5740*/  IMAD R203, R88, R84, R203 ;  /* 0x0000005458cb7224 */ /* 0x000fe200078e02cb */
[----:B------:R-:W-:Y:S02]  /*5750*/  ISETP.GE.AND P0, PT, R85, RZ, PT ;  /* 0x000000ff5500720c */ /* 0x000fe40003f06270 */
[----:B------:R-:W-:Y:S01]  /*5760*/  IABS R85, R95 ;  /* 0x0000005f00557213 */ /* 0x000fe20000000000 */
[----:B------:R-:W-:Y:S01]  /*5770*/  @!P4 IMAD.IADD R204, R204, 0x1, -R88 ;  /* 0x00000001ccccc824 */ /* 0x000fe200078e0a58 */
[----:B------:R-:W-:-:S02]  /*5780*/  LOP3.LUT R89, R87, 0x60, RZ, 0xfc, !PT ;  /* 0x0000006057597812 */ /* 0x000fc400078efcff */
[----:B------:R-:W-:Y:S01]  /*5790*/  ISETP.GT.U32.AND P4, PT, R88, R203, PT ;  /* 0x000000cb5800720c */ /* 0x000fe20003f84070 */
[----:B------:R-:W-:Y:S01]  /*57a0*/  IMAD.HI.U32 R96, R86, R85, RZ ;  /* 0x0000005556607227 */ /* 0x000fe200078e00ff */
[----:B------:R-:W-:Y:S02]  /*57b0*/  ISETP.GE.AND P2, PT, R99, RZ, PT ;  /* 0x000000ff6300720c */ /* 0x000fe40003f46270 */
[----:B------:R-:W-:Y:S01]  /*57c0*/  IABS R167, R89 ;  /* 0x0000005900a77213 */ /* 0x000fe20000000000 */
[----:B------:R-:W-:Y:S02]  /*57d0*/  @!P6 IMAD.IADD R103, R103, 0x1, -R88 ;  /* 0x000000016767e824 */ /* 0x000fe400078e0a58 */
[----:B------:R-:W-:Y:S02]  /*57e0*/  IMAD.MOV R96, RZ, RZ, -R96 ;  /* 0x000000ffff607224 */ /* 0x000fe400078e0a60 */
[----:B------:R-:W-:Y:S01]  /*57f0*/  @!P5 IMAD.IADD R92, R92, 0x1, -R88 ;  /* 0x000000015c5cd824 */ /* 0x000fe200078e0a58 */
[----:B------:R-:W-:Y:S01]  /*5800*/  ISETP.GT.U32.AND P5, PT, R88, R103, PT ;  /* 0x000000675800720c */ /* 0x000fe20003fa4070 */
[----:B------:R-:W-:-:S04]  /*5810*/  IMAD.HI.U32 R97, R86, R167, RZ ;  /* 0x000000a756617227 */ /* 0x000fc800078e00ff */
[C---:B------:R-:W-:Y:S01]  /*5820*/  IMAD R102, R88.reuse, R96, R85 ;  /* 0x0000006058667224 */ /* 0x040fe200078e0255 */
[----:B------:R-:W-:Y:S01]  /*5830*/  LOP3.LUT R96, R87, 0x62, RZ, 0xfc, !PT ;  /* 0x0000006257607812 */ /* 0x000fe200078efcff */
[----:B------:R-:W-:Y:S02]  /*5840*/  IMAD.MOV R97, RZ, RZ, -R97 ;  /* 0x000000ffff617224 */ /* 0x000fe400078e0a61 */
[----:B------:R-:W-:Y:S01]  /*5850*/  @!P4 IMAD.IADD R203, R203, 0x1, -R88 ;  /* 0x00000001cbcbc824 */ /* 0x000fe200078e0a58 */
[----:B------:R-:W-:Y:S01]  /*5860*/  IABS R101, R96 ;  /* 0x0000006000657213 */ /* 0x000fe20000000000 */
[C---:B------:R-:W-:Y:S01]  /*5870*/  IMAD R167, R88.reuse, R97, R167 ;  /* 0x0000006158a77224 */ /* 0x040fe200078e02a7 */
[C---:B------:R-:W-:Y:S01]  /*5880*/  ISETP.GT.U32.AND P6, PT, R88.reuse, R102, PT ;  /* 0x000000665800720c */ /* 0x040fe20003fc4070 */
[----:B------:R-:W-:Y:S01]  /*5890*/  @!P2 IMAD.MOV R204, RZ, RZ, -R204 ;  /* 0x000000ffffcca224 */ /* 0x000fe200078e0acc */
[----:B------:R-:W-:Y:S01]  /*58a0*/  ISETP.GT.U32.AND P2, PT, R88, R203, PT ;  /* 0x000000cb5800720c */ /* 0x000fe20003f44070 */
[----:B------:R-:W-:Y:S01]  /*58b0*/  IMAD.HI.U32 R97, R86, R101, RZ ;  /* 0x0000006556617227 */ /* 0x000fe200078e00ff */
[----:B------:R-:W-:-:S03]  /*58c0*/  ISETP.GT.U32.AND P4, PT, R88, R92, PT ;  /* 0x0000005c5800720c */ /* 0x000fc60003f84070 */
[----:B------:R-:W-:Y:S01]  /*58d0*/  @!P5 IMAD.IADD R103, R103, 0x1, -R88 ;  /* 0x000000016767d824 */ /* 0x000fe200078e0a58 */
[----:B------:R-:W-:Y:S01]  /*58e0*/  ISETP.GT.U32.AND P5, PT, R88, R167, PT ;  /* 0x000000a75800720c */ /* 0x000fe20003fa4070 */
[----:B------:R-:W-:Y:S01]  /*58f0*/  IMAD.MOV R97, RZ, RZ, -R97 ;  /* 0x000000ffff617224 */ /* 0x000fe200078e0a61 */
[----:B------:R-:W-:-:S03]  /*5900*/  LOP3.LUT R84, R87, 0x68, RZ, 0xfc, !PT ;  /* 0x0000006857547812 */ /* 0x000fc600078efcff */
[----:B------:R-:W-:Y:S01]  /*5910*/  IMAD R101, R88, R97, R101 ;  /* 0x0000006158657224 */ /* 0x000fe200078e0265 */
[----:B------:R-:W-:Y:S01]  /*5920*/  LOP3.LUT R85, R87, 0x6a, RZ, 0xfc, !PT ;  /* 0x0000006a57557812 */ /* 0x000fe200078efcff */
[--C-:B------:R-:W-:Y:S01]  /*5930*/  @!P6 IMAD.IADD R102, R102, 0x1, -R88.reuse ;  /* 0x000000016666e824 */ /* 0x100fe200078e0a58 */
[----:B------:R-:W-:Y:S01]  /*5940*/  IABS R163, R84 ;  /* 0x0000005400a37213 */ /* 0x000fe20000000000 */
[--C-:B------:R-:W-:Y:S01]  /*5950*/  @!P2 IMAD.IADD R203, R203, 0x1, -R88.reuse ;  /* 0x00000001cbcba824 */ /* 0x100fe200078e0a58 */
[----:B------:R-:W-:Y:S01]  /*5960*/  ISETP.GT.U32.AND P2, PT, R88, R101, PT ;  /* 0x000000655800720c */ /* 0x000fe20003f44070 */
[--C-:B------:R-:W-:Y:S01]  /*5970*/  @!P4 IMAD.IADD R92, R92, 0x1, -R88.reuse ;  /* 0x000000015c5cc824 */ /* 0x100fe200078e0a58 */
[----:B------:R-:W-:Y:S01]  /*5980*/  LOP3.LUT R202, R87, 0x5c, RZ, 0xfc, !PT ;  /* 0x0000005c57ca7812 */ /* 0x000fe200078efcff */
[----:B------:R-:W-:Y:S01]  /*5990*/  @!P5 IMAD.IADD R167, R167, 0x1, -R88 ;  /* 0x00000001a7a7d824 */ /* 0x000fe200078e0a58 */
[----:B------:R-:W-:Y:S02]  /*59a0*/  IABS R100, R85 ;  /* 0x0000005500647213 */ /* 0x000fe40000000000 */
[----:B------:R-:W-:-:S02]  /*59b0*/  ISETP.GT.U32.AND P6, PT, R88, R102, PT ;  /* 0x000000665800720c */ /* 0x000fc40003fc4070 */
[----:B------:R-:W-:Y:S01]  /*59c0*/  ISETP.GE.AND P4, PT, R95, RZ, PT ;  /* 0x000000ff5f00720c */ /* 0x000fe20003f86270 */
[----:B------:R-:W-:Y:S01]  /*59d0*/  IMAD.HI.U32 R95, R86, R163, RZ ;  /* 0x000000a3565f7227 */ /* 0x000fe200078e00ff */
[----:B------:R-:W-:Y:S02]  /*59e0*/  IABS R99, R202 ;  /* 0x000000ca00637213 */ /* 0x000fe40000000000 */
[----:B------:R-:W-:Y:S01]  /*59f0*/  ISETP.GT.U32.AND P5, PT, R88, R167, PT ;  /* 0x000000a75800720c */ /* 0x000fe20003fa4070 */
[----:B------:R-:W-:-:S04]  /*5a00*/  IMAD.HI.U32 R97, R86, R100, RZ ;  /* 0x0000006456617227 */ /* 0x000fc800078e00ff */
[----:B------:R-:W-:Y:S02]  /*5a10*/  IMAD.MOV R95, RZ, RZ, -R95 ;  /* 0x000000ffff5f7224 */ /* 0x000fe400078e0a5f */
[----:B------:R-:W-:-:S04]  /*5a20*/  IMAD.HI.U32 R119, R86, R99, RZ ;  /* 0x0000006356777227 */ /* 0x000fc800078e00ff */
[----:B------:R-:W-:Y:S02]  /*5a30*/  IMAD.MOV R97, RZ, RZ, -R97 ;  /* 0x000000ffff617224 */ /* 0x000fe400078e0a61 */
[----:B------:R-:W-:Y:S01]  /*5a40*/  IMAD R163, R88, R95, R163 ;  /* 0x0000005f58a37224 */ /* 0x000fe200078e02a3 */
[----:B------:R-:W-:Y:S01]  /*5a50*/  LOP3.LUT R95, R87, 0x70, RZ, 0xfc, !PT ;  /* 0x00000070575f7812 */ /* 0x000fe200078efcff */
[--C-:B------:R-:W-:Y:S02]  /*5a60*/  @!P2 IMAD.IADD R101, R101, 0x1, -R88.reuse ;  /* 0x000000016565a824 */ /* 0x100fe400078e0a58 */
[----:B------:R-:W-:Y:S01]  /*5a70*/  IMAD.MOV R119, RZ, RZ, -R119 ;  /* 0x000000ffff777224 */ /* 0x000fe200078e0a77 */
[----:B------:R-:W-:Y:S01]  /*5a80*/  IABS R160, R95 ;  /* 0x0000005f00a07213 */ /* 0x000fe20000000000 */
[----:B------:R-:W-:Y:S02]  /*5a90*/  @!P6 IMAD.IADD R102, R102, 0x1, -R88 ;  /* 0x000000016666e824 */ /* 0x000fe400078e0a58 */
[----:B------:R-:W-:-:S02]  /*5aa0*/  IMAD R100, R88, R97, R100 ;  /* 0x0000006158647224 */ /* 0x000fc400078e0264 */
[----:B------:R-:W-:Y:S01]  /*5ab0*/  @!P1 IMAD.MOV R103, RZ, RZ, -R103 ;  /* 0x000000ffff679224 */ /* 0x000fe200078e0a67 */
[C---:B------:R-:W-:Y:S01]  /*5ac0*/  ISETP.GT.U32.AND P1, PT, R88.reuse, R101, PT ;  /* 0x000000655800720c */ /* 0x040fe20003f24070 */
[----:B------:R-:W-:Y:S01]  /*5ad0*/  @!P0 IMAD.MOV R203, RZ, RZ, -R203 ;  /* 0x000000ffffcb8224 */ /* 0x000fe200078e0acb */
[C---:B------:R-:W-:Y:S01]  /*5ae0*/  ISETP.GT.U32.AND P0, PT, R88.reuse, R163, PT ;  /* 0x000000a35800720c */ /* 0x040fe20003f04070 */
[----:B------:R-:W-:Y:S01]  /*5af0*/  @!P5 IMAD.IADD R167, R167, 0x1, -R88 ;  /* 0x00000001a7a7d824 */ /* 0x000fe200078e0a58 */
[----:B------:R-:W-:Y:S01]  /*5b00*/  ISETP.GE.AND P6, PT, R89, RZ, PT ;  /* 0x000000ff5900720c */ /* 0x000fe20003fc6270 */
[C---:B------:R-:W-:Y:S01]  /*5b10*/  IMAD R89, R88.reuse, R119, R99 ;  /* 0x0000007758597224 */ /* 0x040fe200078e0263 */
[----:B------:R-:W-:Y:S01]  /*5b20*/  ISETP.GT.U32.AND P5, PT, R88, R100, PT ;  /* 0x000000645800720c */ /* 0x000fe20003fa4070 */
[----:B------:R-:W-:Y:S01]  /*5b30*/  @!P4 IMAD.MOV R102, RZ, RZ, -R102 ;  /* 0x000000ffff66c224 */ /* 0x000fe200078e0a66 */
[----:B------:R-:W-:Y:S01]  /*5b40*/  ISETP.GE.AND P4, PT, R96, RZ, PT ;  /* 0x000000ff6000720c */ /* 0x000fe20003f86270 */
[----:B------:R-:W-:Y:S01]  /*5b50*/  IMAD.HI.U32 R96, R86, R160, RZ ;  /* 0x000000a056607227 */ /* 0x000fe200078e00ff */
[----:B------:R-:W-:-:S03]  /*5b60*/  ISETP.GT.U32.AND P2, PT, R88, R89, PT ;  /* 0x000000595800720c */ /* 0x000fc60003f44070 */
[----:B------:R-:W-:Y:S02]  /*5b70*/  IMAD.MOV R97, RZ, RZ, -R96 ;  /* 0x000000ffff617224 */ /* 0x000fe400078e0a60 */
[--C-:B------:R-:W-:Y:S02]  /*5b80*/  @!P1 IMAD.IADD R101, R101, 0x1, -R88.reuse ;  /* 0x0000000165659824 */ /* 0x100fe400078e0a58 */
[----:B------:R-:W-:Y:S02]  /*5b90*/  @!P0 IMAD.IADD R163, R163, 0x1, -R88 ;  /* 0x00000001a3a38824 */ /* 0x000fe400078e0a58 */
[----:B------:R-:W-:Y:S02]  /*5ba0*/  IMAD R160, R88, R97, R160 ;  /* 0x0000006158a07224 */ /* 0x000fe400078e02a0 */
[--C-:B------:R-:W-:Y:S01]  /*5bb0*/  @!P5 IMAD.IADD R100, R100, 0x1, -R88.reuse ;  /* 0x000000016464d824 */ /* 0x100fe200078e0a58 */
[C---:B------:R-:W-:Y:S01]  /*5bc0*/  ISETP.GT.U32.AND P0, PT, R88.reuse, R163, PT ;  /* 0x000000a35800720c */ /* 0x040fe20003f04070 */
[----:B------:R-:W-:Y:S01]  /*5bd0*/  @!P4 IMAD.MOV R101, RZ, RZ, -R101 ;  /* 0x000000ffff65c224 */ /* 0x000fe200078e0a65 */
[----:B------:R-:W-:Y:S01]  /*5be0*/  ISETP.GT.U32.AND P4, PT, R88, R160, PT ;  /* 0x000000a05800720c */ /* 0x000fe20003f84070 */
[----:B------:R-:W-:Y:S01]  /*5bf0*/  @!P2 IMAD.IADD R89, R89, 0x1, -R88 ;  /* 0x000000015959a824 */ /* 0x000fe200078e0a58 */
[----:B------:R-:W-:-:S02]  /*5c00*/  ISETP.GE.AND P2, PT, R84, RZ, PT ;  /* 0x000000ff5400720c */ /* 0x000fc40003f46270 */
[----:B------:R-:W-:Y:S02]  /*5c10*/  ISETP.GT.U32.AND P5, PT, R88, R100, PT ;  /* 0x000000645800720c */ /* 0x000fe40003fa4070 */
[C---:B------:R-:W-:Y:S02]  /*5c20*/  LOP3.LUT R84, R87.reuse, 0x72, RZ, 0xfc, !PT ;  /* 0x0000007257547812 */ /* 0x040fe400078efcff */
[----:B------:R-:W-:Y:S02]  /*5c30*/  LOP3.LUT R96, R87, 0x78, RZ, 0xfc, !PT ;  /* 0x0000007857607812 */ /* 0x000fe400078efcff */
[----:B------:R-:W-:Y:S01]  /*5c40*/  IABS R99, R84 ;  /* 0x0000005400637213 */ /* 0x000fe20000000000 */
[----:B------:R-:W-:Y:S01]  /*5c50*/  @!P6 IMAD.MOV R167, RZ, RZ, -R167 ;  /* 0x000000ffffa7e224 */ /* 0x000fe200078e0aa7 */
[----:B------:R-:W-:Y:S01]  /*5c60*/  ISETP.GE.AND P6, PT, R85, RZ, PT ;  /* 0x000000ff5500720c */ /* 0x000fe20003fc6270 */
[--C-:B------:R-:W-:Y:S01]  /*5c70*/  @!P0 IMAD.IADD R163, R163, 0x1, -R88.reuse ;  /* 0x00000001a3a38824 */ /* 0x100fe200078e0a58 */
[----:B------:R-:W-:Y:S01]  /*5c80*/  IABS R155, R96 ;  /* 0x00000060009b7213 */ /* 0x000fe20000000000 */
[----:B------:R-:W-:-:S02]  /*5c90*/  @!P4 IMAD.IADD R160, R160, 0x1, -R88 ;  /* 0x00000001a0a0c824 */ /* 0x000fc400078e0a58 */
[----:B------:R-:W-:-:S04]  /*5ca0*/  IMAD.HI.U32 R119, R86, R99, RZ ;  /* 0x0000006356777227 */ /* 0x000fc800078e00ff */
[----:B------:R-:W-:Y:S01]  /*5cb0*/  @!P5 IMAD.IADD R100, R100, 0x1, -R88 ;  /* 0x000000016464d824 */ /* 0x000fe200078e0a58 */
[----:B------:R-:W-:Y:S01]  /*5cc0*/  ISETP.GE.AND P5, PT, R96, RZ, PT ;  /* 0x000000ff6000720c */ /* 0x000fe20003fa6270 */
[----:B------:R-:W-:Y:S01]  /*5cd0*/  @!P2 IMAD.MOV R163, RZ, RZ, -R163 ;  /* 0x000000ffffa3a224 */ /* 0x000fe200078e0aa3 */
[----:B------:R-:W-:Y:S01]  /*5ce0*/  ISETP.GT.U32.AND P2, PT, R88, R160, PT ;  /* 0x000000a05800720c */ /* 0x000fe20003f44070 */
[----:B------:R-:W-:-:S04]  /*5cf0*/  IMAD.HI.U32 R85, R86, R155, RZ ;  /* 0x0000009b56557227 */ /* 0x000fc800078e00ff */
[----:B------:R-:W-:Y:S02]  /*5d00*/  IMAD.MOV R96, RZ, RZ, -R119 ;  /* 0x000000ffff607224 */ /* 0x000fe400078e0a77 */
[----:B------:R-:W-:Y:S02]  /*5d10*/  IMAD.MOV R85, RZ, RZ, -R85 ;  /* 0x000000ffff557224 */ /* 0x000fe400078e0a55 */
[C---:B------:R-:W-:Y:S02]  /*5d20*/  IMAD R99, R88.reuse, R96, R99 ;  /* 0x0000006058637224 */ /* 0x040fe400078e0263 */
[C---:B------:R-:W-:Y:S02]  /*5d30*/  IMAD R155, R88.reuse, R85, R155 ;  /* 0x00000055589b7224 */ /* 0x040fe400078e029b */
[----:B------:R-:W-:Y:S01]  /*5d40*/  @!P6 IMAD.MOV R100, RZ, RZ, -R100 ;  /* 0x000000ffff64e224 */ /* 0x000fe200078e0a64 */
[----:B------:R-:W-:Y:S01]  /*5d50*/  ISETP.GT.U32.AND P6, PT, R88, R99, PT ;  /* 0x000000635800720c */ /* 0x000fe20003fc4070 */
[----:B------:R-:W-:Y:S01]  /*5d60*/  @!P2 IMAD.IADD R160, R160, 0x1, -R88 ;  /* 0x00000001a0a0a824 */ /* 0x000fe200078e0a58 */
[----:B------:R-:W-:-:S02]  /*5d70*/  ISETP.GT.U32.AND P2, PT, R88, R155, PT ;  /* 0x0000009b5800720c */ /* 0x000fc40003f44070 */
[----:B------:R-:W-:Y:S02]  /*5d80*/  ISETP.GE.AND P1, PT, R95, RZ, PT ;  /* 0x000000ff5f00720c */ /* 0x000fe40003f26270 */
[C---:B------:R-:W-:Y:S02]  /*5d90*/  LOP3.LUT R95, R87.reuse, 0x7a, RZ, 0xfc, !PT ;  /* 0x0000007a575f7812 */ /* 0x040fe400078efcff */
[----:B------:R-:W-:Y:S02]  /*5da0*/  LOP3.LUT R123, R87, 0x80, RZ, 0xfc, !PT ;  /* 0x00000080577b7812 */ /* 0x000fe400078efcff */
[----:B------:R-:W-:Y:S02]  /*5db0*/  IABS R97, R95 ;  /* 0x0000005f00617213 */ /* 0x000fe40000000000 */
[----:B------:R-:W-:Y:S01]  /*5dc0*/  ISETP.GE.AND P0, PT, R84, RZ, PT ;  /* 0x000000ff5400720c */ /* 0x000fe20003f06270 */
[----:B------:R-:W-:Y:S01]  /*5dd0*/  @!P6 IMAD.IADD R99, R99, 0x1, -R88 ;  /* 0x000000016363e824 */ /* 0x000fe200078e0a58 */
[----:B------:R-:W-:Y:S01]  /*5de0*/  LOP3.LUT R122, R87, 0x82, RZ, 0xfc, !PT ;  /* 0x00000082577a7812 */ /* 0x000fe200078efcff */
[----:B------:R-:W-:Y:S01]  /*5df0*/  IMAD.HI.U32 R84, R86, R97, RZ ;  /* 0x0000006156547227 */ /* 0x000fe200078e00ff */
[----:B------:R-:W-:-:S02]  /*5e00*/  IABS R153, R123 ;  /* 0x0000007b00997213 */ /* 0x000fc40000000000 */
[----:B------:R-:W-:Y:S01]  /*5e10*/  IABS R96, R122 ;  /* 0x0000007a00607213 */ /* 0x000fe20000000000 */
[----:B------:R-:W-:Y:S01]  /*5e20*/  @!P2 IMAD.IADD R155, R155, 0x1, -R88 ;  /* 0x000000019b9ba824 */ /* 0x000fe200078e0a58 */
[----:B------:R-:W-:Y:S01]  /*5e30*/  ISETP.GT.U32.AND P2, PT, R88, R99, PT ;  /* 0x000000635800720c */ /* 0x000fe20003f44070 */
[----:B------:R-:W-:Y:S02]  /*5e40*/  IMAD.MOV R84, RZ, RZ, -R84 ;  /* 0x000000ffff547224 */ /* 0x000fe400078e0a54 */
[----:B------:R-:W-:-:S04]  /*5e50*/  IMAD.HI.U32 R124, R86, R153, RZ ;  /* 0x00000099567c7227 */ /* 0x000fc800078e00ff */
[----:B------:R-:W-:Y:S02]  /*5e60*/  IMAD R97, R88, R84, R97 ;  /* 0x0000005458617224 */ /* 0x000fe400078e0261 */
[----:B------:R-:W-:-:S04]  /*5e70*/  IMAD.HI.U32 R85, R86, R96, RZ ;  /* 0x0000006056557227 */ /* 0x000fc800078e00ff */
[----:B------:R-:W-:Y:S01]  /*5e80*/  IMAD.MOV R124, RZ, RZ, -R124 ;  /* 0x000000ffff7c7224 */ /* 0x000fe200078e0a7c */
[C---:B------:R-:W-:Y:S01]  /*5e90*/  ISETP.GT.U32.AND P6, PT, R88.reuse, R97, PT ;  /* 0x000000615800720c */ /* 0x040fe20003fc4070 */
[----:B------:R-:W-:Y:S02]  /*5ea0*/  IMAD.MOV R85, RZ, RZ, -R85 ;  /* 0x000000ffff557224 */ /* 0x000fe400078e0a55 */
[C---:B------:R-:W-:Y:S01]  /*5eb0*/  IMAD R153, R88.reuse, R124, R153 ;  /* 0x0000007c58997224 */ /* 0x040fe200078e0299 */
[----:B------:R-:W-:Y:S01]  /*5ec0*/  LOP3.LUT R119, R87, 0x88, RZ, 0xfc, !PT ;  /* 0x0000008857777812 */ /* 0x000fe200078efcff */
[C---:B------:R-:W-:Y:S02]  /*5ed0*/  IMAD R96, R88.reuse, R85, R96 ;  /* 0x0000005558607224 */ /* 0x040fe400078e0260 */
[----:B------:R-:W-:Y:S01]  /*5ee0*/  @!P2 IMAD.IADD R99, R99, 0x1, -R88 ;  /* 0x000000016363a824 */ /* 0x000fe200078e0a58 */
[C---:B------:R-:W-:Y:S02]  /*5ef0*/  ISETP.GT.U32.AND P2, PT, R88.reuse, R153, PT ;  /* 0x000000995800720c */ /* 0x040fe40003f44070 */
[----:B------:R-:W-:Y:S01]  /*5f00*/  IABS R147, R119 ;  /* 0x0000007700937213 */ /* 0x000fe20000000000 */
[----:B------:R-:W-:Y:S01]  /*5f10*/  @!P0 IMAD.MOV R99, RZ, RZ, -R99 ;  /* 0x000000ffff638224 */ /* 0x000fe200078e0a63 */
[----:B------:R-:W-:Y:S01]  /*5f20*/  ISETP.GT.U32.AND P0, PT, R88, R96, PT ;  /* 0x000000605800720c */ /* 0x000fe20003f04070 */
[----:B------:R-:W-:Y:S01]  /*5f30*/  @!P1 IMAD.MOV R160, RZ, RZ, -R160 ;  /* 0x000000ffffa09224 */ /* 0x000fe200078e0aa0 */
[----:B------:R-:W-:Y:S01]  /*5f40*/  LOP3.LUT R120, R87, 0x8a, RZ, 0xfc, !PT ;  /* 0x0000008a57787812 */ /* 0x000fe200078efcff */
[----:B------:R-:W-:Y:S01]  /*5f50*/  IMAD.HI.U32 R84, R86, R147, RZ ;  /* 0x0000009356547227 */ /* 0x000fe200078e00ff */
[----:B------:R-:W-:-:S02]  /*5f60*/  ISETP.GT.U32.AND P1, PT, R88, R155, PT ;  /* 0x0000009b5800720c */ /* 0x000fc40003f24070 */
[----:B------:R-:W-:Y:S01]  /*5f70*/  ISETP.GE.AND P4, PT, R95, RZ, PT ;  /* 0x000000ff5f00720c */ /* 0x000fe20003f86270 */
[----:B------:R-:W-:Y:S01]  /*5f80*/  @!P6 IMAD.IADD R97, R97, 0x1, -R88 ;  /* 0x000000016161e824 */ /* 0x000fe200078e0a58 */
[----:B------:R-:W-:Y:S01]  /*5f90*/  IABS R95, R120 ;  /* 0x00000078005f7213 */ /* 0x000fe20000000000 */
[----:B------:R-:W-:Y:S02]  /*5fa0*/  IMAD.MOV R84, RZ, RZ, -R84 ;  /* 0x000000ffff547224 */ /* 0x000fe400078e0a54 */
[----:B------:R-:W-:Y:S01]  /*5fb0*/  @!P2 IMAD.IADD R153, R153, 0x1, -R88 ;  /* 0x000000019999a824 */ /* 0x000fe200078e0a58 */
[----:B------:R-:W-:Y:S01]  /*5fc0*/  ISETP.GT.U32.AND P6, PT, R88, R97, PT ;  /* 0x000000615800720c */ /* 0x000fe20003fc4070 */
[----:B------:R-:W-:-:S04]  /*5fd0*/  IMAD.HI.U32 R85, R86, R95, RZ ;  /* 0x0000005f56557227 */ /* 0x000fc800078e00ff */
[----:B------:R-:W-:Y:S02]  /*5fe0*/  IMAD R147, R88, R84, R147 ;  /* 0x0000005458937224 */ /* 0x000fe400078e0293 */
[--C-:B------:R-:W-:Y:S01]  /*5ff0*/  @!P0 IMAD.IADD R96, R96, 0x1, -R88.reuse ;  /* 0x0000000160608824 */ /* 0x100fe200078e0a58 */
[C---:B------:R-:W-:Y:S01]  /*6000*/  ISETP.GT.U32.AND P0, PT, R88.reuse, R153, PT ;  /* 0x000000995800720c */ /* 0x040fe20003f04070 */
[----:B------:R-:W-:Y:S02]  /*6010*/  IMAD.MOV R85, RZ, RZ, -R85 ;  /* 0x000000ffff557224 */ /* 0x000fe400078e0a55 */
[--C-:B------:R-:W-:Y:S01]  /*6020*/  @!P1 IMAD.IADD R155, R155, 0x1, -R88.reuse ;  /* 0x000000019b9b9824 */ /* 0x100fe200078e0a58 */
[C---:B------:R-:W-:Y:S01]  /*6030*/  ISETP.GT.U32.AND P1, PT, R88.reuse, R147, PT ;  /* 0x000000935800720c */ /* 0x040fe20003f24070 */
[----:B------:R-:W-:Y:S01]  /*6040*/  IMAD R95, R88, R85, R95 ;  /* 0x00000055585f7224 */ /* 0x000fe200078e025f */
[----:B------:R-:W-:Y:S01]  /*6050*/  LOP3.LUT R85, R87, 0xa0, RZ, 0xfc, !PT ;  /* 0x000000a057557812 */ /* 0x000fe200078efcff */
[----:B------:R-:W-:-:S03]  /*6060*/  @!P6 IMAD.IADD R97, R97, 0x1, -R88 ;  /* 0x000000016161e824 */ /* 0x000fc600078e0a58 */
[----:B------:R-:W-:Y:S02]  /*6070*/  ISETP.GT.U32.AND P6, PT, R88, R95, PT ;  /* 0x0000005f5800720c */ /* 0x000fe40003fc4070 */
[----:B------:R-:W-:Y:S01]  /*6080*/  IABS R137, R85 ;  /* 0x0000005500897213 */ /* 0x000fe20000000000 */
[----:B------:R-:W-:Y:S01]  /*6090*/  @!P0 IMAD.IADD R153, R153, 0x1, -R88 ;  /* 0x0000000199998824 */ /* 0x000fe200078e0a58 */
[----:B------:R-:W-:Y:S02]  /*60a0*/  ISETP.GE.AND P2, PT, R123, RZ, PT ;  /* 0x000000ff7b00720c */ /* 0x000fe40003f46270 */
[----:B------:R-:W-:Y:S01]  /*60b0*/  ISETP.GE.AND P0, PT, R122, RZ, PT ;  /* 0x000000ff7a00720c */ /* 0x000fe20003f06270 */
[----:B------:R-:W-:Y:S01]  /*60c0*/  IMAD.HI.U32 R122, R86, R137, RZ ;  /* 0x00000089567a7227 */ /* 0x000fe200078e00ff */
[----:B------:R-:W-:-:S03]  /*60d0*/  LOP3.LUT R121, R87, 0x90, RZ, 0xfc, !PT ;  /* 0x0000009057797812 */ /* 0x000fc600078efcff */
[----:B------:R-:W-:Y:S01]  /*60e0*/  @!P1 IMAD.IADD R147, R147, 0x1, -R88 ;  /* 0x0000000193939824 */ /* 0x000fe200078e0a58 */
[C---:B------:R-:W-:Y:S01]  /*60f0*/  ISETP.GT.U32.AND P1, PT, R88.reuse, R96, PT ;  /* 0x000000605800720c */ /* 0x040fe20003f24070 */
[----:B------:R-:W-:Y:S01]  /*6100*/  IMAD.MOV R122, RZ, RZ, -R122 ;  /* 0x000000ffff7a7224 */ /* 0x000fe200078e0a7a */
[----:B------:R-:W-:Y:S02]  /*6110*/  IABS R145, R121 ;  /* 0x0000007900917213 */ /* 0x000fe40000000000 */
[----:B------:R-:W-:Y:S01]  /*6120*/  LOP3.LUT R84, R87, 0x98, RZ, 0xfc, !PT ;  /* 0x0000009857547812 */ /* 0x000fe200078efcff */
[----:B------:R-:W-:Y:S02]  /*6130*/  @!P6 IMAD.IADD R95, R95, 0x1, -R88 ;  /* 0x000000015f5fe824 */ /* 0x000fe400078e0a58 */
[----:B------:R-:W-:Y:S01]  /*6140*/  IMAD R137, R88, R122, R137 ;  /* 0x0000007a58897224 */ /* 0x000fe200078e0289 */
[----:B------:R-:W-:Y:S01]  /*6150*/  IABS R139, R84 ;  /* 0x00000054008b7213 */ /* 0x000fe20000000000 */
[----:B------:R-:W-:Y:S01]  /*6160*/  IMAD.HI.U32 R124, R86, R145, RZ ;  /* 0x00000091567c7227 */ /* 0x000fe200078e00ff */
[----:B------:R-:W-:-:S03]  /*6170*/  ISETP.GT.U32.AND P6, PT, R88, R95, PT ;  /* 0x0000005f5800720c */ /* 0x000fc60003fc4070 */
[----:B------:R-:W-:Y:S01]  /*6180*/  @!P5 IMAD.MOV R155, RZ, RZ, -R155 ;  /* 0x000000ffff9bd224 */ /* 0x000fe200078e0a9b */
[C---:B------:R-:W-:Y:S01]  /*6190*/  ISETP.GT.U32.AND P5, PT, R88.reuse, R147, PT ;  /* 0x000000935800720c */ /* 0x040fe20003fa4070 */
[----:B------:R-:W-:Y:S01]  /*61a0*/  @!P2 IMAD.MOV R153, RZ, RZ, -R153 ;  /* 0x000000ffff99a224 */ /* 0x000fe200078e0a99 */
[----:B------:R-:W-:Y:S01]  /*61b0*/  ISETP.GT.U32.AND P2, PT, R88, R137, PT ;  /* 0x000000895800720c */ /* 0x000fe20003f44070 */
[----:B------:R-:W-:Y:S02]  /*61c0*/  IMAD.MOV R124, RZ, RZ, -R124 ;  /* 0x000000ffff7c7224 */ /* 0x000fe400078e0a7c */
[----:B------:R-:W-:-:S04]  /*61d0*/  IMAD.HI.U32 R123, R86, R139, RZ ;  /* 0x0000008b567b7227 */ /* 0x000fc800078e00ff */
[--C-:B------:R-:W-:Y:S01]  /*61e0*/  @!P1 IMAD.IADD R96, R96, 0x1, -R88.reuse ;  /* 0x0000000160609824 */ /* 0x100fe200078e0a58 */
[----:B------:R-:W-:Y:S01]  /*61f0*/  ISETP.GE.AND P1, PT, R119, RZ, PT ;  /* 0x000000ff7700720c */ /* 0x000fe20003f26270 */
[C---:B------:R-:W-:Y:S02]  /*6200*/  IMAD R145, R88.reuse, R124, R145 ;  /* 0x0000007c58917224 */ /* 0x040fe400078e0291 */
[----:B------:R-:W-:Y:S02]  /*6210*/  IMAD.MOV R123, RZ, RZ, -R123 ;  /* 0x000000ffff7b7224 */ /* 0x000fe400078e0a7b */
[----:B------:R-:W-:Y:S01]  /*6220*/  @!P4 IMAD.MOV R97, RZ, RZ, -R97 ;  /* 0x000000ffff61c224 */ /* 0x000fe200078e0a61 */
[C---:B------:R-:W-:Y:S01]  /*6230*/  ISETP.GT.U32.AND P4, PT, R88.reuse, R145, PT ;  /* 0x000000915800720c */ /* 0x040fe20003f84070 */
[----:B------:R-:W-:Y:S01]  /*6240*/  IMAD R139, R88, R123, R139 ;  /* 0x0000007b588b7224 */ /* 0x000fe200078e028b */
[----:B------:R-:W-:Y:S01]  /*6250*/  LOP3.LUT R119, R87, 0xa8, RZ, 0xfc, !PT ;  /* 0x000000a857777812 */ /* 0x000fe200078efcff */
[----:B------:R-:W-:-:S02]  /*6260*/  @!P5 IMAD.IADD R147, R147, 0x1, -R88 ;  /* 0x000000019393d824 */ /* 0x000fc400078e0a58 */
[--C-:B------:R-:W-:Y:S01]  /*6270*/  @!P6 IMAD.IADD R95, R95, 0x1, -R88.reuse ;  /* 0x000000015f5fe824 */ /* 0x100fe200078e0a58 */
[----:B------:R-:W-:Y:S01]  /*6280*/  ISETP.GT.U32.AND P5, PT, R88, R139, PT ;  /* 0x0000008b5800720c */ /* 0x000fe20003fa4070 */
[----:B------:R-:W-:Y:S01]  /*6290*/  @!P2 IMAD.IADD R137, R137, 0x1, -R88 ;  /* 0x000000018989a824 */ /* 0x000fe200078e0a58 */
[----:B------:R-:W-:Y:S02]  /*62a0*/  ISETP.GE.AND P6, PT, R120, RZ, PT ;  /* 0x000000ff7800720c */ /* 0x000fe40003fc6270 */
[----:B------:R-:W-:Y:S01]  /*62b0*/  IABS R131, R119 ;  /* 0x0000007700837213 */ /* 0x000fe20000000000 */
[----:B------:R-:W-:Y:S01]  /*62c0*/  @!P1 IMAD.MOV R147, RZ, RZ, -R147 ;  /* 0x000000ffff939224 */ /* 0x000fe200078e0a93 */
[----:B------:R-:W-:Y:S02]  /*62d0*/  ISETP.GE.AND P1, PT, R84, RZ, PT ;  /* 0x000000ff5400720c */ /* 0x000fe40003f26270 */
[----:B------:R-:W-:Y:S01]  /*62e0*/  ISETP.GT.U32.AND P2, PT, R88, R137, PT ;  /* 0x000000895800720c */ /* 0x000fe20003f44070 */
[----:B------:R-:W-:Y:S01]  /*62f0*/  IMAD.HI.U32 R84, R86, R131, RZ ;  /* 0x0000008356547227 */ /* 0x000fe200078e00ff */
[----:B------:R-:W-:-:S03]  /*6300*/  LOP3.LUT R120, R87, 0xb0, RZ, 0xfc, !PT ;  /* 0x000000b057787812 */ /* 0x000fc600078efcff */
[----:B------:R-:W-:Y:S01]  /*6310*/  @!P4 IMAD.IADD R145, R145, 0x1, -R88 ;  /* 0x000000019191c824 */ /* 0x000fe200078e0a58 */
[----:B------:R-:W-:Y:S01]  /*6320*/  IABS R129, R120 ;  /* 0x0000007800817213 */ /* 0x000fe20000000000 */
[----:B------:R-:W-:Y:S02]  /*6330*/  IMAD.MOV R84, RZ, RZ, -R84 ;  /* 0x000000ffff547224 */ /* 0x000fe400078e0a54 */
[----:B------:R-:W-:Y:S01]  /*6340*/  @!P5 IMAD.IADD R139, R139, 0x1, -R88 ;  /* 0x000000018b8bd824 */ /* 0x000fe200078e0a58 */
[C---:B------:R-:W-:Y:S01]  /*6350*/  ISETP.GT.U32.AND P5, PT, R88.reuse, R145, PT ;  /* 0x000000915800720c */ /* 0x040fe20003fa4070 */
[----:B------:R-:W-:Y:S01]  /*6360*/  @!P6 IMAD.MOV R95, RZ, RZ, -R95 ;  /* 0x000000ffff5fe224 */ /* 0x000fe200078e0a5f */
[----:B------:R-:W-:Y:S01]  /*6370*/  ISETP.GE.AND P4, PT, R121, RZ, PT ;  /* 0x000000ff7900720c */ /* 0x000fe20003f86270 */
[----:B------:R-:W-:Y:S01]  /*6380*/  IMAD R131, R88, R84, R131 ;  /* 0x0000005458837224 */ /* 0x000fe200078e0283 */
[----:B------:R-:W-:Y:S01]  /*6390*/  ISETP.GE.AND P6, PT, R85, RZ, PT ;  /* 0x000000ff5500720c */ /* 0x000fe20003fc6270 */
[----:B------:R-:W-:-:S04]  /*63a0*/  IMAD.HI.U32 R121, R86, R129, RZ ;  /* 0x0000008156797227 */ /* 0x000fc800078e00ff */
[----:B------:R-:W-:Y:S01]  /*63b0*/  @!P0 IMAD.MOV R96, RZ, RZ, -R96 ;  /* 0x000000ffff608224 */ /* 0x000fe200078e0a60 */
[C---:B------:R-:W-:Y:S01]  /*63c0*/  ISETP.GT.U32.AND P0, PT, R88.reuse, R139, PT ;  /* 0x0000008b5800720c */ /* 0x040fe20003f04070 */
[----:B------:R-:W-:Y:S01]  /*63d0*/  @!P2 IMAD.IADD R137, R137, 0x1, -R88 ;  /* 0x000000018989a824 */ /* 0x000fe200078e0a58 */
[----:B------:R-:W-:Y:S01]  /*63e0*/  ISETP.GT.U32.AND P2, PT, R88, R131, PT ;  /* 0x000000835800720c */ /* 0x000fe20003f44070 */
[----:B------:R-:W-:-:S04]  /*63f0*/  IMAD.MOV R121, RZ, RZ, -R121 ;  /* 0x000000ffff797224 */ /* 0x000fc800078e0a79 */
[C---:B------:R-:W-:Y:S01]  /*6400*/  IMAD R129, R88.reuse, R121, R129 ;  /* 0x0000007958817224 */ /* 0x040fe200078e0281 */
[----:B------:R-:W-:Y:S01]  /*6410*/  LOP3.LUT R127, R87, 0xb8, RZ, 0xfc, !PT ;  /* 0x000000b8577f7812 */ /* 0x000fe200078efcff */
[--C-:B------:R-:W-:Y:S02]  /*6420*/  @!P5 IMAD.IADD R145, R145, 0x1, -R88.reuse ;  /* 0x000000019191d824 */ /* 0x100fe400078e0a58 */
[----:B------:R-:W-:Y:S01]  /*6430*/  @!P6 IMAD.MOV R137, RZ, RZ, -R137 ;  /* 0x000000ffff89e224 */ /* 0x000fe200078e0a89 */
[----:B------:R-:W-:Y:S01]  /*6440*/  ISETP.GT.U32.AND P6, PT, R88, R129, PT ;  /* 0x000000815800720c */ /* 0x000fe20003fc4070 */
[----:B------:R-:W-:Y:S01]  /*6450*/  @!P4 IMAD.MOV R145, RZ, RZ, -R145 ;  /* 0x000000ffff91c224 */ /* 0x000fe200078e0a91 */
[----:B------:R-:W-:Y:S01]  /*6460*/  ISETP.GE.AND P4, PT, R127, RZ, PT ;  /* 0x000000ff7f00720c */ /* 0x000fe20003f86270 */
[--C-:B------:R-:W-:Y:S01]  /*6470*/  @!P0 IMAD.IADD R139, R139, 0x1, -R88.reuse ;  /* 0x000000018b8b8824 */ /* 0x100fe200078e0a58 */
[----:B------:R-:W-:Y:S01]  /*6480*/  LOP3.LUT R126, R87, 0xc0, RZ, 0xfc, !PT ;  /* 0x000000c0577e7812 */ /* 0x000fe200078efcff */
[----:B------:R-:W-:Y:S01]  /*6490*/  @!P2 IMAD.IADD R131, R131, 0x1, -R88 ;  /* 0x000000018383a824 */ /* 0x000fe200078e0a58 */
[----:B------:R-:W-:Y:S01]  /*64a0*/  IABS R127, R127 ;  /* 0x0000007f007f7213 */ /* 0x000fe20000000000 */
[----:B------:R-:W-:Y:S01]  /*64b0*/  @!P1 IMAD.MOV R139, RZ, RZ, -R139 ;  /* 0x000000ffff8b9224 */ /* 0x000fe200078e0a8b */
[----:B------:R-:W-:-:S02]  /*64c0*/  ISETP.GE.AND P1, PT, R126, RZ, PT ;  /* 0x000000ff7e00720c */ /* 0x000fc40003f26270 */
[----:B------:R-:W-:Y:S01]  /*64d0*/  ISETP.GT.U32.AND P2, PT, R88, R131, PT ;  /* 0x000000835800720c */ /* 0x000fe20003f44070 */
[----:B------:R-:W-:Y:S01]  /*64e0*/  IMAD.HI.U32 R85, R86, R127, RZ ;  /* 0x0000007f56557227 */ /* 0x000fe200078e00ff */
[----:B------:R-:W-:Y:S02]  /*64f0*/  IABS R126, R126 ;  /* 0x0000007e007e7213 */ /* 0x000fe40000000000 */
[----:B------:R-:W-:Y:S01]  /*6500*/  LOP3.LUT R227, R87, 0xc8, RZ, 0xfc, !PT ;  /* 0x000000c857e37812 */ /* 0x000fe200078efcff */
[----:B------:R-:W-:Y:S01]  /*6510*/  IMAD.MOV R85, RZ, RZ, -R85 ;  /* 0x000000ffff557224 */ /* 0x000fe200078e0a55 */
[----:B------:R-:W-:Y:S01]  /*6520*/  ISETP.GE.AND P5, PT, R119, RZ, PT ;  /* 0x000000ff7700720c */ /* 0x000fe20003fa6270 */
[----:B------:R-:W-:Y:S01]  /*6530*/  @!P6 IMAD.IADD R129, R129, 0x1, -R88 ;  /* 0x000000018181e824 */ /* 0x000fe200078e0a58 */
[----:B------:R-:W-:Y:S01]  /*6540*/  ISETP.GE.AND P0, PT, R120, RZ, PT ;  /* 0x000000ff7800720c */ /* 0x000fe20003f06270 */
[----:B------:R-:W-:Y:S01]  /*6550*/  IMAD.HI.U32 R84, R86, R126, RZ ;  /* 0x0000007e56547227 */ /* 0x000fe200078e00ff */
[----:B------:R-:W-:-:S02]  /*6560*/  LOP3.LUT R120, R87, 0xd0, RZ, 0xfc, !PT ;  /* 0x000000d057787812 */ /* 0x000fc400078efcff */
[----:B------:R-:W-:Y:S01]  /*6570*/  IABS R125, R227 ;  /* 0x000000e3007d7213 */ /* 0x000fe20000000000 */
[C---:B------:R-:W-:Y:S01]  /*6580*/  IMAD R127, R88.reuse, R85, R127 ;  /* 0x00000055587f7224 */ /* 0x040fe200078e027f */
[----:B------:R-:W-:Y:S01]  /*6590*/  IABS R124, R120 ;  /* 0x00000078007c7213 */ /* 0x000fe20000000000 */
[----:B------:R-:W-:Y:S01]  /*65a0*/  IMAD.MOV R84, RZ, RZ, -R84 ;  /* 0x000000ffff547224 */ /* 0x000fe200078e0a54 */
[----:B------:R-:W-:Y:S01]  /*65b0*/  ISETP.GT.U32.AND P6, PT, R88, R129, PT ;  /* 0x000000815800720c */ /* 0x000fe20003fc4070 */
[----:B------:R-:W-:-:S04]  /*65c0*/  IMAD.HI.U32 R119, R86, R125, RZ ;  /* 0x0000007d56777227 */ /* 0x000fc800078e00ff */
[----:B------:R-:W-:Y:S01]  /*65d0*/  @!P2 IMAD.IADD R131, R131, 0x1, -R88 ;  /* 0x000000018383a824 */ /* 0x000fe200078e0a58 */
[C---:B------:R-:W-:Y:S01]  /*65e0*/  ISETP.GT.U32.AND P2, PT, R88.reuse, R127, PT ;  /* 0x0000007f5800720c */ /* 0x040fe20003f44070 */
[----:B------:R-:W-:Y:S02]  /*65f0*/  IMAD R126, R88, R84, R126 ;  /* 0x00000054587e7224 */ /* 0x000fe400078e027e */
[----:B------:R-:W-:Y:S02]  /*6600*/  IMAD.MOV R119, RZ, RZ, -R119 ;  /* 0x000000ffff777224 */ /* 0x000fe400078e0a77 */
[----:B------:R-:W-:-:S04]  /*6610*/  IMAD.HI.U32 R85, R86, R124, RZ ;  /* 0x0000007c56557227 */ /* 0x000fc800078e00ff */
[----:B------:R-:W-:Y:S01]  /*6620*/  @!P5 IMAD.MOV R131, RZ, RZ, -R131 ;  /* 0x000000ffff83d224 */ /* 0x000fe200078e0a83 */
[C---:B------:R-:W-:Y:S01]  /*6630*/  ISETP.GT.U32.AND P5, PT, R88.reuse, R126, PT ;  /* 0x0000007e5800720c */ /* 0x040fe20003fa4070 */
[C---:B------:R-:W-:Y:S02]  /*6640*/  IMAD R125, R88.reuse, R119, R125 ;  /* 0x00000077587d7224 */ /* 0x040fe400078e027d */
[----:B------:R-:W-:Y:S02]  /*6650*/  IMAD.MOV R85, RZ, RZ, -R85 ;  /* 0x000000ffff557224 */ /* 0x000fe400078e0a55 */
[----:B------:R-:W-:Y:S01]  /*6660*/  @!P6 IMAD.IADD R129, R129, 0x1, -R88 ;  /* 0x000000018181e824 */ /* 0x000fe200078e0a58 */
[C---:B------:R-:W-:Y:S01]  /*6670*/  ISETP.GT.U32.AND P6, PT, R88.reuse, R125, PT ;  /* 0x0000007d5800720c */ /* 0x040fe20003fc4070 */
[----:B------:R-:W-:Y:S01]  /*6680*/  IMAD R124, R88, R85, R124 ;  /* 0x00000055587c7224 */ /* 0x000fe200078e027c */
[----:B------:R-:W-:Y:S01]  /*6690*/  LOP3.LUT R220, R87, 0xd8, RZ, 0xfc, !PT ;  /* 0x000000d857dc7812 */ /* 0x000fe200078efcff */
[----:B------:R-:W-:-:S03]  /*66a0*/  @!P2 IMAD.IADD R127, R127, 0x1, -R88 ;  /* 0x000000017f7fa824 */ /* 0x000fc600078e0a58 */
[----:B------:R-:W-:Y:S02]  /*66b0*/  ISETP.GT.U32.AND P2, PT, R88, R124, PT ;  /* 0x0000007c5800720c */ /* 0x000fe40003f44070 */
[----:B------:R-:W-:Y:S01]  /*66c0*/  IABS R123, R220 ;  /* 0x000000dc007b7213 */ /* 0x000fe20000000000 */
[----:B------:R-:W-:Y:S01]  /*66d0*/  @!P5 IMAD.IADD R126, R126, 0x1, -R88 ;  /* 0x000000017e7ed824 */ /* 0x000fe200078e0a58 */
[----:B------:R-:W-:Y:S02]  /*66e0*/  ISETP.GT.U32.AND P5, PT, R88, R127, PT ;  /* 0x0000007f5800720c */ /* 0x000fe40003fa4070 */
[C---:B------:R-:W-:Y:S01]  /*66f0*/  LOP3.LUT R225, R87.reuse, 0xe0, RZ, 0xfc, !PT ;  /* 0x000000e057e17812 */ /* 0x040fe200078efcff */
[----:B------:R-:W-:Y:S01]  /*6700*/  IMAD.HI.U32 R84, R86, R123, RZ ;  /* 0x0000007b56547227 */ /* 0x000fe200078e00ff */
[----:B------:R-:W-:-:S03]  /*6710*/  LOP3.LUT R122, R87, 0xe8, RZ, 0xfc, !PT ;  /* 0x000000e8577a7812 */ /* 0x000fc600078efcff */
[----:B------:R-:W-:Y:S01]  /*6720*/  @!P6 IMAD.IADD R125, R125, 0x1, -R88 ;  /* 0x000000017d7de824 */ /* 0x000fe200078e0a58 */
[----:B------:R-:W-:Y:S01]  /*6730*/  IABS R161, R225 ;  /* 0x000000e100a17213 */ /* 0x000fe20000000000 */
[----:B------:R-:W-:Y:S02]  /*6740*/  IMAD.MOV R84, RZ, RZ, -R84 ;  /* 0x000000ffff547224 */ /* 0x000fe400078e0a54 */
[----:B------:R-:W-:Y:S01]  /*6750*/  @!P0 IMAD.MOV R129, RZ, RZ, -R129 ;  /* 0x000000ffff818224 */ /* 0x000fe200078e0a81 */
[----:B------:R-:W-:Y:S01]  /*6760*/  ISETP.GT.U32.AND P0, PT, R88, R125, PT ;  /* 0x0000007d5800720c */ /* 0x000fe20003f04070 */
[----:B------:R-:W-:Y:S01]  /*6770*/  @!P2 IMAD.IADD R124, R124, 0x1, -R88 ;  /* 0x000000017c7ca824 */ /* 0x000fe200078e0a58 */
[----:B------:R-:W-:Y:S01]  /*6780*/  IABS R121, R122 ;  /* 0x0000007a00797213 */ /* 0x000fe20000000000 */
[----:B------:R-:W-:Y:S01]  /*6790*/  IMAD R123, R88, R84, R123 ;  /* 0x00000054587b7224 */ /* 0x000fe200078e027b */
[----:B------:R-:W-:Y:S01]  /*67a0*/  LOP3.LUT R84, R87, 0xf0, RZ, 0xfc, !PT ;  /* 0x000000f057547812 */ /* 0x000fe200078efcff */
[----:B------:R-:W-:Y:S01]  /*67b0*/  IMAD.HI.U32 R228, R86, R161, RZ ;  /* 0x000000a156e47227 */ /* 0x000fe200078e00ff */
[----:B------:R-:W-:-:S02]  /*67c0*/  ISETP.GT.U32.AND P6, PT, R88, R126, PT ;  /* 0x0000007e5800720c */ /* 0x000fc40003fc4070 */
[C---:B------:R-:W-:Y:S01]  /*67d0*/  ISETP.GT.U32.AND P2, PT, R88.reuse, R124, PT ;  /* 0x0000007c5800720c */ /* 0x040fe20003f44070 */
[----:B------:R-:W-:Y:S01]  /*67e0*/  @!P5 IMAD.IADD R127, R127, 0x1, -R88 ;  /* 0x000000017f7fd824 */ /* 0x000fe200078e0a58 */
[----:B------:R-:W-:Y:S01]  /*67f0*/  ISETP.GT.U32.AND P5, PT, R88, R123, PT ;  /* 0x0000007b5800720c */ /* 0x000fe20003fa4070 */
[----:B------:R-:W-:Y:S01]  /*6800*/  IMAD.MOV R228, RZ, RZ, -R228 ;  /* 0x000000ffffe47224 */ /* 0x000fe200078e0ae4 */
[----:B------:R-:W-:Y:S01]  /*6810*/  LOP3.LUT R85, R87, 0xf8, RZ, 0xfc, !PT ;  /* 0x000000f857557812 */ /* 0x000fe200078efcff */
[----:B------:R-:W-:Y:S01]  /*6820*/  IMAD.HI.U32 R233, R86, R121, RZ ;  /* 0x0000007956e97227 */ /* 0x000fe200078e00ff */
[----:B------:R-:W-:Y:S02]  /*6830*/  IABS R226, R84 ;  /* 0x0000005400e27213 */ /* 0x000fe40000000000 */
[----:B------:R-:W-:Y:S01]  /*6840*/  IABS R119, R85 ;  /* 0x0000005500777213 */ /* 0x000fe20000000000 */
[----:B------:R-:W-:Y:S02]  /*6850*/  IMAD R161, R88, R228, R161 ;  /* 0x000000e458a17224 */ /* 0x000fe400078e02a1 */
[----:B------:R-:W-:-:S02]  /*6860*/  IMAD.MOV R233, RZ, RZ, -R233 ;  /* 0x000000ffffe97224 */ /* 0x000fc400078e0ae9 */
[----:B------:R-:W-:-:S04]  /*6870*/  IMAD.HI.U32 R228, R86, R226, RZ ;  /* 0x000000e256e47227 */ /* 0x000fc800078e00ff */
[----:B------:R-:W-:Y:S01]  /*6880*/  @!P0 IMAD.IADD R125, R125, 0x1, -R88 ;  /* 0x000000017d7d8824 */ /* 0x000fe200078e0a58 */
[----:B------:R-:W-:Y:S01]  /*6890*/  ISETP.GE.AND P0, PT, R227, RZ, PT ;  /* 0x000000ffe300720c */ /* 0x000fe20003f06270 */
[----:B------:R-:W-:Y:S02]  /*68a0*/  IMAD R121, R88, R233, R121 ;  /* 0x000000e958797224 */ /* 0x000fe400078e0279 */
[----:B------:R-:W-:-:S04]  /*68b0*/  IMAD.HI.U32 R227, R86, R119, RZ ;  /* 0x0000007756e37227 */ /* 0x000fc800078e00ff */
[----:B------:R-:W-:Y:S02]  /*68c0*/  IMAD.MOV R228, RZ, RZ, -R228 ;  /* 0x000000ffffe47224 */ /* 0x000fe400078e0ae4 */
[--C-:B------:R-:W-:Y:S01]  /*68d0*/  @!P6 IMAD.IADD R126, R126, 0x1, -R88.reuse ;  /* 0x000000017e7ee824 */ /* 0x100fe200078e0a58 */
[----:B------:R-:W-:Y:S01]  /*68e0*/  ISETP.GT.U32.AND P6, PT, R88, R161, PT ;  /* 0x000000a15800720c */ /* 0x000fe20003fc4070 */
[--C-:B------:R-:W-:Y:S01]  /*68f0*/  @!P2 IMAD.IADD R124, R124, 0x1, -R88.reuse ;  /* 0x000000017c7ca824 */ /* 0x100fe200078e0a58 */
[----:B------:R-:W-:Y:S01]  /*6900*/  ISETP.GE.AND P2, PT, R120, RZ, PT ;  /* 0x000000ff7800720c */ /* 0x000fe20003f46270 */
[----:B------:R-:W-:Y:S01]  /*6910*/  @!P5 IMAD.IADD R123, R123, 0x1, -R88 ;  /* 0x000000017b7bd824 */ /* 0x000fe200078e0a58 */
[C---:B------:R-:W-:Y:S01]  /*6920*/  ISETP.GT.U32.AND P5, PT, R88.reuse, R121, PT ;  /* 0x000000795800720c */ /* 0x040fe20003fa4070 */
[----:B------:R-:W-:Y:S02]  /*6930*/  IMAD.MOV R227, RZ, RZ, -R227 ;  /* 0x000000ffffe37224 */ /* 0x000fe400078e0ae3 */
[----:B------:R-:W-:-:S02]  /*6940*/  IMAD R120, R88, R228, R226 ;  /* 0x000000e458787224 */ /* 0x000fc400078e02e2 */
[C---:B------:R-:W-:Y:S02]  /*6950*/  IMAD R119, R88.reuse, R227, R119 ;  /* 0x000000e358777224 */ /* 0x040fe400078e0277 */
[----:B------:R-:W-:Y:S01]  /*6960*/  @!P1 IMAD.MOV R126, RZ, RZ, -R126 ;  /* 0x000000ffff7e9224 */ /* 0x000fe200078e0a7e */
[C---:B------:R-:W-:Y:S01]  /*6970*/  ISETP.GT.U32.AND P1, PT, R88.reuse, R120, PT ;  /* 0x000000785800720c */ /* 0x040fe20003f24070 */
[----:B------:R-:W-:Y:S01]  /*6980*/  @!P0 IMAD.MOV R125, RZ, RZ, -R125 ;  /* 0x000000ffff7d8224 */ /* 0x000fe200078e0a7d */
[C---:B------:R-:W-:Y:S01]  /*6990*/  ISETP.GT.U32.AND P0, PT, R88.reuse, R119, PT ;  /* 0x000000775800720c */ /* 0x040fe20003f04070 */
[----:B------:R-:W-:Y:S01]  /*69a0*/  @!P4 IMAD.MOV R127, RZ, RZ, -R127 ;  /* 0x000000ffff7fc224 */ /* 0x000fe200078e0a7f */
[----:B------:R-:W-:Y:S01]  /*69b0*/  ISETP.GT.U32.AND P4, PT, R88, R123, PT ;  /* 0x0000007b5800720c */ /* 0x000fe20003f84070 */
[--C-:B------:R-:W-:Y:S02]  /*69c0*/  @!P6 IMAD.IADD R161, R161, 0x1, -R88.reuse ;  /* 0x00000001a1a1e824 */ /* 0x100fe400078e0a58 */
[----:B------:R-:W-:-:S02]  /*69d0*/  @!P5 IMAD.IADD R121, R121, 0x1, -R88 ;  /* 0x000000017979d824 */ /* 0x000fc400078e0a58 */
[----:B------:R-:W-:Y:S01]  /*69e0*/  @!P2 IMAD.MOV R124, RZ, RZ, -R124 ;  /* 0x000000ffff7ca224 */ /* 0x000fe200078e0a7c */
[C---:B------:R-:W-:Y:S02]  /*69f0*/  ISETP.GT.U32.AND P6, PT, R88.reuse, R161, PT ;  /* 0x000000a15800720c */ /* 0x040fe40003fc4070 */
[----:B------:R-:W-:Y:S01]  /*6a00*/  ISETP.GT.U32.AND P2, PT, R88, R121, PT ;  /* 0x000000795800720c */ /* 0x000fe20003f44070 */
[--C-:B------:R-:W-:Y:S01]  /*6a10*/  @!P1 IMAD.IADD R120, R120, 0x1, -R88.reuse ;  /* 0x0000000178789824 */ /* 0x100fe200078e0a58 */
[----:B------:R-:W-:Y:S01]  /*6a20*/  ISETP.GE.AND P5, PT, R220, RZ, PT ;  /* 0x000000ffdc00720c */ /* 0x000fe20003fa6270 */
[--C-:B------:R-:W-:Y:S01]  /*6a30*/  @!P0 IMAD.IADD R119, R119, 0x1, -R88.reuse ;  /* 0x0000000177778824 */ /* 0x100fe200078e0a58 */
[----:B------:R-:W-:Y:S01]  /*6a40*/  ISETP.GE.AND P1, PT, R122, RZ, PT ;  /* 0x000000ff7a00720c */ /* 0x000fe20003f26270 */
[----:B------:R-:W-:Y:S01]  /*6a50*/  @!P4 IMAD.IADD R123, R123, 0x1, -R88 ;  /* 0x000000017b7bc824 */ /* 0x000fe200078e0a58 */
[----:B------:R-:W-:Y:S02]  /*6a60*/  ISETP.GT.U32.AND P0, PT, R88, R120, PT ;  /* 0x000000785800720c */ /* 0x000fe40003f04070 */
[----:B------:R-:W-:Y:S01]  /*6a70*/  ISETP.GE.AND P4, PT, R225, RZ, PT ;  /* 0x000000ffe100720c */ /* 0x000fe20003f86270 */
[----:B------:R-:W-:-:S02]  /*6a80*/  VIADD R235, R94, 0x3f ;  /* 0x0000003f5eeb7836 */ /* 0x000fc40000000000 */
[--C-:B------:R-:W-:Y:S01]  /*6a90*/  @!P6 IMAD.IADD R161, R161, 0x1, -R88.reuse ;  /* 0x00000001a1a1e824 */ /* 0x100fe200078e0a58 */
[----:B------:R-:W-:Y:S01]  /*6aa0*/  ISETP.GE.AND P6, PT, R219, RZ, PT ;  /* 0x000000ffdb00720c */ /* 0x000fe20003fc6270 */
[--C-:B------:R-:W-:Y:S01]  /*6ab0*/  @!P2 IMAD.IADD R121, R121, 0x1, -R88.reuse ;  /* 0x000000017979a824 */ /* 0x100fe200078e0a58 */
[----:B------:R-:W-:Y:S01]  /*6ac0*/  LOP3.LUT R219, R87, 0x64, RZ, 0xfc, !PT ;  /* 0x0000006457db7812 */ /* 0x000fe200078efcff */
[----:B------:R-:W-:Y:S01]  /*6ad0*/  @!P5 IMAD.MOV R123, RZ, RZ, -R123 ;  /* 0x000000ffff7bd224 */ /* 0x000fe200078e0a7b */
[----:B------:R-:W-:Y:S01]  /*6ae0*/  ISETP.GT.U32.AND P5, PT, R88, R119, PT ;  /* 0x000000775800720c */ /* 0x000fe20003fa4070 */
[----:B------:R-:W-:Y:S01]  /*6af0*/  IMAD.MOV.U32 R122, RZ, RZ, R161 ;  /* 0x000000ffff7a7224 */ /* 0x000fe200078e00a1 */
[----:B------:R-:W-:Y:S01]  /*6b00*/  LOP3.LUT R161, RZ, R91, RZ, 0x33, !PT ;  /* 0x0000005bffa17212 */ /* 0x000fe200078e33ff */
[----:B------:R-:W-:Y:S01]  /*6b10*/  @!P1 IMAD.MOV R121, RZ, RZ, -R121 ;  /* 0x000000ffff799224 */ /* 0x000fe200078e0a79 */
[----:B------:R-:W-:Y:S01]  /*6b20*/  ISETP.NE.AND P1, PT, R91, RZ, PT ;  /* 0x000000ff5b00720c */ /* 0x000fe20003f25270 */
[----:B------:R-:W-:Y:S01]  /*6b30*/  @!P0 IMAD.IADD R120, R120, 0x1, -R88 ;  /* 0x0000000178788824 */ /* 0x000fe200078e0a58 */
[----:B------:R-:W-:Y:S01]  /*6b40*/  ISETP.GE.AND P2, PT, R85, RZ, PT ;  /* 0x000000ff5500720c */ /* 0x000fe20003f46270 */
[----:B------:R-:W-:Y:S01]  /*6b50*/  @!P4 IMAD.MOV R122, RZ, RZ, -R122 ;  /* 0x000000ffff7ac224 */ /* 0x000fe200078e0a7a */
[----:B------:R-:W-:-:S02]  /*6b60*/  LOP3.LUT R234, R234, 0x3f, RZ, 0xc0, !PT ;  /* 0x0000003feaea7812 */ /* 0x000fc400078ec0ff */
[----:B------:R-:W-:Y:S02]  /*6b70*/  ISETP.GT.AND P0, PT, R235, 0x3f, PT ;  /* 0x0000003feb00780c */ /* 0x000fe40003f04270 */
[----:B------:R-:W-:Y:S02]  /*6b80*/  IABS R91, R219 ;  /* 0x000000db005b7213 */ /* 0x000fe40000000000 */
[----:B------:R-:W-:Y:S01]  /*6b90*/  ISETP.GE.AND P4, PT, R84, RZ, PT ;  /* 0x000000ff5400720c */ /* 0x000fe20003f86270 */
[C---:B------:R-:W-:Y:S01]  /*6ba0*/  IMAD R84, R234.reuse, R113, RZ ;  /* 0x00000071ea547224 */ /* 0x040fe200078e02ff */
[----:B------:R-:W-:Y:S01]  /*6bb0*/  ISETP.LT.AND P0, PT, R234, R94, P0 ;  /* 0x0000005eea00720c */ /* 0x000fe20000701270 */
[----:B------:R-:W-:Y:S01]  /*6bc0*/  IMAD.MOV.U32 R94, RZ, RZ, R91 ;  /* 0x000000ffff5e7224 */ /* 0x000fe200078e005b */
[C---:B------:R-:W-:Y:S02]  /*6bd0*/  SEL R218, R161.reuse, R218, !P1 ;  /* 0x000000daa1da7207 */ /* 0x040fe40004800000 */
[----:B------:R-:W-:Y:S01]  /*6be0*/  SEL R91, R161, R210, !P1 ;  /* 0x000000d2a15b7207 */ /* 0x000fe20004800000 */
[----:B------:R-:W-:Y:S01]  /*6bf0*/  @!P5 IMAD.IADD R119, R119, 0x1, -R88 ;  /* 0x000000017777d824 */ /* 0x000fe200078e0a58 */
[----:B------:R-:W-:Y:S01]  /*6c00*/  IADD3 R85, P5, PT, R84, UR18, RZ ;  /* 0x0000001254557c10 */ /* 0x000fe2000ffbe0ff */
[----:B------:R-:W-:-:S02]  /*6c10*/  IMAD R218, R218, UR7, RZ ;  /* 0x00000007dada7c24 */ /* 0x000fc4000f8e02ff */
[----:B------:R-:W-:Y:S01]  /*6c20*/  IMAD R91, R91, UR7, RZ ;  /* 0x000000075b5b7c24 */ /* 0x000fe2000f8e02ff */
[----:B------:R-:W-:Y:S01]  /*6c30*/  LEA.HI.X.SX32 R84, R84, UR19, 0x1, P5 ;  /* 0x0000001354547c11 */ /* 0x000fe2000a8f0eff */
[----:B------:R-:W-:Y:S01]  /*6c40*/  @!P2 IMAD.MOV R119, RZ, RZ, -R119 ;  /* 0x000000ffff77a224 */ /* 0x000fe200078e0a77 */
[-C--:B------:R-:W-:Y:S01]  /*6c50*/  IADD3 R220, P2, PT, R218, R85.reuse, RZ ;  /* 0x00000055dadc7210 */ /* 0x080fe20007f5e0ff */
[----:B------:R-:W-:Y:S01]  /*6c60*/  @!P4 IMAD.MOV R120, RZ, RZ, -R120 ;  /* 0x000000ffff78c224 */ /* 0x000fe200078e0a78 */
[----:B------:R-:W-:Y:S02]  /*6c70*/  ISETP.GE.AND P5, PT, R202, RZ, PT ;  /* 0x000000ffca00720c */ /* 0x000fe40003fa6270 */
[----:B------:R-:W-:Y:S02]  /*6c80*/  IADD3 R202, P4, PT, R91, R85, RZ ;  /* 0x000000555bca7210 */ /* 0x000fe40007f9e0ff */
[----:B------:R-:W-:Y:S02]  /*6c90*/  LEA.HI.X.SX32 R225, R218, R84, 0x1, P2 ;  /* 0x00000054dae17211 */ /* 0x000fe400010f0eff */
[----:B------:R-:W-:Y:S01]  /*6ca0*/  SEL R218, R161, R201, !P1 ;  /* 0x000000c9a1da7207 */ /* 0x000fe20004800000 */
[----:B------:R-:W-:Y:S01]  /*6cb0*/  IMAD.HI.U32 R210, R86, R94, RZ ;  /* 0x0000005e56d27227 */ /* 0x000fe200078e00ff */
[----:B------:R-:W-:-:S02]  /*6cc0*/  LEA.HI.X.SX32 R201, R91, R84, 0x1, P4 ;  /* 0x000000545bc97211 */ /* 0x000fc400020f0eff */
[----:B------:R-:W-:Y:S01]  /*6cd0*/  ISETP.GE.AND P2, PT, R219, RZ, PT ;  /* 0x000000ffdb00720c */ /* 0x000fe20003f46270 */
[----:B------:R-:W-:Y:S01]  /*6ce0*/  IMAD.MOV R210, RZ, RZ, -R210 ;  /* 0x000000ffffd27224 */ /* 0x000fe200078e0ad2 */
[----:B------:R-:W-:Y:S01]  /*6cf0*/  PRMT R33, RZ, 0x7610, R33 ;  /* 0x00007610ff217816 */ /* 0x000fe20000000021 */
[----:B------:R-:W-:Y:S01]  /*6d00*/  IMAD R218, R218, UR7, RZ ;  /* 0x00000007dada7c24 */ /* 0x000fe2000f8e02ff */
[----:B------:R-:W-:Y:S01]  /*6d10*/  SEL R219, R161, R90, !P1 ;  /* 0x0000005aa1db7207 */ /* 0x000fe20004800000 */
[----:B------:R-:W-:Y:S02]  /*6d20*/  @P0 IMAD.MOV.U32 R90, RZ, RZ, R202 ;  /* 0x000000ffff5a0224 */ /* 0x000fe400078e00ca */
[----:B------:R-:W-:Y:S01]  /*6d30*/  @P0 IMAD.MOV.U32 R91, RZ, RZ, R201 ;  /* 0x000000ffff5b0224 */ /* 0x000fe200078e00c9 */
[----:B------:R-:W-:Y:S01]  /*6d40*/  STL [R1+0x32c], R220 ;  /* 0x00032cdc01007387 */ /* 0x000fe20000100800 */
[----:B------:R-:W-:Y:S01]  /*6d50*/  IMAD R94, R88, R210, R94 ;  /* 0x000000d2585e7224 */ /* 0x000fe200078e025e */
[----:B------:R-:W-:Y:S01]  /*6d60*/  IADD3 R210, P4, PT, R218, R85, RZ ;  /* 0x00000055dad27210 */ /* 0x000fe20007f9e0ff */
[----:B------:R-:W-:Y:S01]  /*6d70*/  IMAD R219, R219, UR7, RZ ;  /* 0x00000007dbdb7c24 */ /* 0x000fe2000f8e02ff */
[----:B------:R0:W2:Y:S01]  /*6d80*/  @P0 LDG.E.U8 R33, desc[UR26][R90.64] ;  /* 0x0000001a5a210981 */ /* 0x0000a2000c1e1100 */
[----:B------:R-:W-:-:S03]  /*6d90*/  PRMT R3, RZ, 0x7610, R3 ;  /* 0x00007610ff037816 */ /* 0x000fc60000000003 */
[----:B------:R1:W-:Y:S01]  /*6da0*/  STL [R1+0x328], R225 ;  /* 0x000328e101007387 */ /* 0x0003e20000100800 */
[----:B0-----:R-:W-:Y:S02]  /*6db0*/  @P0 IMAD.MOV.U32 R91, RZ, RZ, R225 ;  /* 0x000000ffff5b0224 */ /* 0x001fe400078e00e1 */
[----:B------:R-:W-:Y:S01]  /*6dc0*/  @P0 IMAD.MOV.U32 R90, RZ, RZ, R220 ;  /* 0x000000ffff5a0224 */ /* 0x000fe200078e00dc */
[----:B-1----:R-:W-:Y:S02]  /*6dd0*/  SEL R225, R161, R209, !P1 ;  /* 0x000000d1a1e17207 */ /* 0x002fe40004800000 */
[----:B------:R-:W-:Y:S02]  /*6de0*/  LEA.HI.X.SX32 R209, R218, R84, 0x1, P4 ;  /* 0x00000054dad17211 */ /* 0x000fe400020f0eff */
[----:B------:R0:W2:Y:S01]  /*6df0*/  @P0 LDG.E.U8 R3, desc[UR26][R90.64] ;  /* 0x0000001a5a030981 */ /* 0x0000a2000c1e1100 */
[----:B------:R-:W-:Y:S01]  /*6e00*/  IADD3 R218, P4, PT, R219, R85, RZ ;  /* 0x00000055dbda7210 */ /* 0x000fe20007f9e0ff */
[----:B------:R-:W-:Y:S01]  /*6e10*/  IMAD R225, R225, UR7, RZ ;  /* 0x00000007e1e17c24 */ /* 0x000fe2000f8e02ff */
[----:B------:R-:W-:-:S02]  /*6e20*/  PRMT R34, RZ, 0x7610, R34 ;  /* 0x00007610ff227816 */ /* 0x000fc40000000022 */
[----:B------:R-:W-:Y:S02]  /*6e30*/  SEL R233, R161, R217, !P1 ;  /* 0x000000d9a1e97207 */ /* 0x000fe40004800000 */
[----:B------:R-:W-:Y:S01]  /*6e40*/  LEA.HI.X.SX32 R217, R219, R84, 0x1, P4 ;  /* 0x00000054dbd97211 */ /* 0x000fe200020f0eff */
[----:B0-----:R-:W-:Y:S02]  /*6e50*/  @P0 IMAD.MOV.U32 R90, RZ, RZ, R210 ;  /* 0x000000ffff5a0224 */ /* 0x001fe400078e00d2 */
[----:B------:R-:W-:Y:S01]  /*6e60*/  @P0 IMAD.MOV.U32 R91, RZ, RZ, R209 ;  /* 0x000000ffff5b0224 */ /* 0x000fe200078e00d1 */
[----:B------:R-:W-:Y:S01]  /*6e70*/  IADD3 R226, P4, PT, R225, R85, RZ ;  /* 0x00000055e1e27210 */ /* 0x000fe20007f9e0ff */
[----:B------:R-:W-:Y:S01]  /*6e80*/  IMAD R233, R233, UR7, RZ ;  /* 0x00000007e9e97c24 */ /* 0x000fe2000f8e02ff */
[----:B------:R-:W-:Y:S02]  /*6e90*/  PRMT R199, RZ, 0x7610, R199 ;  /* 0x00007610ffc77816 */ /* 0x000fe400000000c7 */
[----:B------:R0:W2:Y:S01]  /*6ea0*/  @P0 LDG.E.U8 R34, desc[UR26][R90.64] ;  /* 0x0000001a5a220981 */ /* 0x0000a2000c1e1100 */
[----:B------:R-:W-:-:S02]  /*6eb0*/  SEL R241, R161, R215, !P1 ;  /* 0x000000d7a1f17207 */ /* 0x000fc40004800000 */
[----:B------:R-:W-:Y:S02]  /*6ec0*/  LEA.HI.X.SX32 R225, R225, R84, 0x1, P4 ;  /* 0x00000054e1e17211 */ /* 0x000fe400020f0eff */
[----:B------:R-:W-:Y:S01]  /*6ed0*/  IADD3 R234, P4, PT, R233, R85, RZ ;  /* 0x00000055e9ea7210 */ /* 0x000fe20007f9e0ff */
[----:B------:R-:W-:Y:S02]  /*6ee0*/  IMAD R241, R241, UR7, RZ ;  /* 0x00000007f1f17c24 */ /* 0x000fe4000f8e02ff */
[----:B0-----:R-:W-:Y:S02]  /*6ef0*/  @P0 IMAD.MOV.U32 R90, RZ, RZ, R218 ;  /* 0x000000ffff5a0224 */ /* 0x001fe400078e00da */
[----:B------:R-:W-:Y:S01]  /*6f00*/  @P0 IMAD.MOV.U32 R91, RZ, RZ, R217 ;  /* 0x000000ffff5b0224 */ /* 0x000fe200078e00d9 */
[----:B------:R-:W-:Y:S02]  /*6f10*/  PRMT R198, RZ, 0x7610, R198 ;  /* 0x00007610ffc67816 */ /* 0x000fe400000000c6 */
[----:B------:R-:W-:-:S02]  /*6f20*/  SEL R249, R161, R212, !P1 ;  /* 0x000000d4a1f97207 */ /* 0x000fc40004800000 */
[----:B------:R0:W2:Y:S01]  /*6f30*/  @P0 LDG.E.U8 R199, desc[UR26][R90.64] ;  /* 0x0000001a5ac70981 */ /* 0x0000a2000c1e1100 */
[-C--:B------:R-:W-:Y:S02]  /*6f40*/  LEA.HI.X.SX32 R233, R233, R84.reuse, 0x1, P4 ;  /* 0x00000054e9e97211 */ /* 0x080fe400020f0eff */
[----:B------:R-:W-:Y:S01]  /*6f50*/  IADD3 R242, P4, PT, R241, R85, RZ ;  /* 0x00000055f1f27210 */ /* 0x000fe20007f9e0ff */
[----:B------:R-:W-:Y:S01]  /*6f60*/  IMAD R249, R249, UR7, RZ ;  /* 0x00000007f9f97c24 */ /* 0x000fe2000f8e02ff */
[----:B------:R-:W-:Y:S01]  /*6f70*/  PRMT R183, RZ, 0x7610, R183 ;  /* 0x00007610ffb77816 */ /* 0x000fe200000000b7 */
[----:B0-----:R-:W-:Y:S02]  /*6f80*/  @P0 IMAD.MOV.U32 R90, RZ, RZ, R226 ;  /* 0x000000ffff5a0224 */ /* 0x001fe400078e00e2 */
[----:B------:R-:W-:Y:S01]  /*6f90*/  @P0 IMAD.MOV.U32 R91, RZ, RZ, R225 ;  /* 0x000000ffff5b0224 */ /* 0x000fe200078e00e1 */
[----:B------:R-:W-:Y:S02]  /*6fa0*/  SEL R211, R161, R211, !P1 ;  /* 0x000000d3a1d37207 */ /* 0x000fe40004800000 */
[----:B------:R-:W-:-:S02]  /*6fb0*/  LEA.HI.X.SX32 R241, R241, R84, 0x1, P4 ;  /* 0x00000054f1f17211 */ /* 0x000fc400020f0eff */
[----:B------:R0:W2:Y:S01]  /*6fc0*/  @P0 LDG.E.U8 R198, desc[UR26][R90.64] ;  /* 0x0000001a5ac60981 */ /* 0x0000a2000c1e1100 */
[----:B------:R-:W-:Y:S01]  /*6fd0*/  IADD3 R250, P4, PT, R249, R85, RZ ;  /* 0x00000055f9fa7210 */ /* 0x000fe20007f9e0ff */
[----:B------:R-:W-:Y:S01]  /*6fe0*/  IMAD R211, R211, UR7, RZ ;  /* 0x00000007d3d37c24 */ /* 0x000fe2000f8e02ff */
[----:B------:R-:W-:Y:S02]  /*6ff0*/  PRMT R182, RZ, 0x7610, R182 ;  /* 0x00007610ffb67816 */ /* 0x000fe400000000b6 */
[----:B------:R-:W-:Y:S01]  /*7000*/  SEL R208, R161, R208, !P1 ;  /* 0x000000d0a1d07207 */ /* 0x000fe20004800000 */
[----:B0-----:R-:W-:Y:S02]  /*7010*/  @P0 IMAD.MOV.U32 R90, RZ, RZ, R234 ;  /* 0x000000ffff5a0224 */ /* 0x001fe400078e00ea */
[----:B------:R-:W-:Y:S01]  /*7020*/  @P0 IMAD.MOV.U32 R91, RZ, RZ, R233 ;  /* 0x000000ffff5b0224 */ /* 0x000fe200078e00e9 */
[----:B------:R-:W-:-:S04]  /*7030*/  LEA.HI.X.SX32 R249, R249, R84, 0x1, P4 ;  /* 0x00000054f9f97211 */ /* 0x000fc800020f0eff */
        /* <DEDUP_REMOVED lines=9> */
[C---:B------:R-:W-:Y:S01]  /*70d0*/  IADD3 R220, P4, PT, R208.reuse, R85, RZ ;  /* 0x00000055d0dc7210 */ /* 0x040fe20007f9e0ff */
        /* <DEDUP_REMOVED lines=9> */
[----:B------:R-:W-:Y:S01]  /*7170*/  PRMT R30, RZ, 0x7610, R30 ;  /* 0x00007610ff1e7816 */ /* 0x000fe2000000001e */
[----:B------:R-:W-:Y:S01]  /*7180*/  STL [R1+0x14], R228 ;  /* 0x000014e401007387 */ /* 0x000fe20000100800 */
[----:B------:R-:W-:Y:S01]  /*7190*/  SEL R203, R161, R203, !P1 ;  /* 0x000000cba1cb7207 */ /* 0x000fe20004800000 */
[----:B0-----:R-:W-:Y:S02]  /*71a0*/  @P0 IMAD.MOV.U32 R90, RZ, RZ, R228 ;  /* 0x000000ffff5a0224 */ /* 0x001fe400078e00e4 */
[----:B------:R-:W-:Y:S01]  /*71b0*/  @P0 IMAD.MOV.U32 R91, RZ, RZ, R235 ;  /* 0x000000ffff5b0224 */ /* 0x000fe200078e00eb */
[----:B------:R-:W-:Y:S04]  /*71c0*/  STL [R1+0x10], R235 ;  /* 0x000010eb01007387 */ /* 0x000fe80000100800 */
[----:B------:R0:W2:Y:S04]  /*71d0*/  @P0 LDG.E.U8 R32, desc[UR26][R90.64] ;  /* 0x0000001a5a200981 */ /* 0x0000a8000c1e1100 */
[----:B------:R1:W-:Y:S01]  /*71e0*/  STL [R1+0x34], R220 ;  /* 0x000034dc01007387 */ /* 0x0003e20000100800 */
[----:B------:R-:W-:-:S02]  /*71f0*/  IMAD R203, R203, UR7, RZ ;  /* 0x00000007cbcb7c24 */ /* 0x000fc4000f8e02ff */
[----:B0-----:R-:W-:Y:S02]  /*7200*/  @P0 IMAD.MOV.U32 R90, RZ, RZ, R220 ;  /* 0x000000ffff5a0224 */ /* 0x001fe400078e00dc */
[----:B------:R-:W-:Y:S01]  /*7210*/  @P0 IMAD.MOV.U32 R91, RZ, RZ, R227 ;  /* 0x000000ffff5b0224 */ /* 0x000fe200078e00e3 */
[-C--:B-1----:R-:W-:Y:S02]  /*7220*/  LEA.HI.X.SX32 R220, R207, R84.reuse, 0x1, P4 ;  /* 0x00000054cfdc7211 */ /* 0x082fe400020f0eff */
[C---:B------:R-:W-:Y:S02]  /*7230*/  IADD3 R211, P4, PT, R204.reuse, R85, RZ ;  /* 0x00000055ccd37210 */ /* 0x040fe40007f9e0ff */
[----:B------:R0:W2:Y:S01]  /*7240*/  @P0 LDG.E.U8 R30, desc[UR26][R90.64] ;  /* 0x0000001a5a1e0981 */ /* 0x0000a2000c1e1100 */
[----:B------:R-:W-:Y:S02]  /*7250*/  PRMT R31, RZ, 0x7610, R31 ;  /* 0x00007610ff1f7816 */ /* 0x000fe4000000001f */
[----:B------:R-:W-:Y:S01]  /*7260*/  SEL R167, R161, R167, !P1 ;  /* 0x000000a7a1a77207 */ /* 0x000fe20004800000 */
[----:B------:R-:W-:Y:S01]  /*7270*/  STL [R1+0x30], R227 ;  /* 0x000030e301007387 */ /* 0x000fe20000100800 */
[----:B------:R-:W-:-:S03]  /*7280*/  LEA.HI.X.SX32 R219, R204, R84, 0x1, P4 ;  /* 0x00000054ccdb7211 */ /* 0x000fc600020f0eff */
[----:B------:R1:W-:Y:S01]  /*7290*/  STL [R1+0x54], R212 ;  /* 0x000054d401007387 */ /* 0x0003e20000100800 */
[----:B0-----:R-:W-:Y:S02]  /*72a0*/  @P0 IMAD.MOV.U32 R90, RZ, RZ, R212 ;  /* 0x000000ffff5a0224 */ /* 0x001fe400078e00d4 */
[----:B------:R-:W-:Y:S01]  /*72b0*/  @P0 IMAD.MOV.U32 R91, RZ, RZ, R220 ;  /* 0x000000ffff5b0224 */ /* 0x000fe200078e00dc */
[----:B------:R-:W-:Y:S01]  /*72c0*/  PRMT R28, RZ, 0x7610, R28 ;  /* 0x00007610ff1c7816 */ /* 0x000fe2000000001c */
[----:B------:R-:W-:Y:S01]  /*72d0*/  IMAD R167, R167, UR7, RZ ;  /* 0x00000007a7a77c24 */ /* 0x000fe2000f8e02ff */
[----:B------:R-:W-:Y:S02]  /*72e0*/  SEL R163, R161, R163, !P1 ;  /* 0x000000a3a1a37207 */ /* 0x000fe40004800000 */
[----:B------:R0:W2:Y:S01]  /*72f0*/  @P0 LDG.E.U8 R31, desc[UR26][R90.64] ;  /* 0x0000001a5a1f0981 */ /* 0x0000a2000c1e1100 */
[----:B-1----:R-:W-:-:S04]  /*7300*/  IADD3 R212, P4, PT, R203, R85, RZ ;  /* 0x00000055cbd47210 */ /* 0x002fc80007f9e0ff */
[----:B------:R-:W-:Y:S01]  /*7310*/  LEA.HI.X.SX32 R203, R203, R84, 0x1, P4 ;  /* 0x00000054cbcb7211 */ /* 0x000fe200020f0eff */
[----:B------:R-:W-:Y:S01]  /*7320*/  STL [R1+0x50], R220 ;  /* 0x000050dc01007387 */ /* 0x000fe20000100800 */
[----:B------:R-:W-:Y:S01]  /*7330*/  IADD3 R204, P4, PT, R167, R85, RZ ;  /* 0x00000055a7cc7210 */ /* 0x000fe20007f9e0ff */
[----:B0-----:R-:W-:Y:S02]  /*7340*/  @P0 IMAD.MOV.U32 R90, RZ, RZ, R211 ;  /* 0x000000ffff5a0224 */ /* 0x001fe400078e00d3 */
[----:B------:R-:W-:Y:S01]  /*7350*/  @P0 IMAD.MOV.U32 R91, RZ, RZ, R219 ;  /* 0x000000ffff5b0224 */ /* 0x000fe200078e00db */
[----:B------:R0:W-:Y:S01]  /*7360*/  STL [R1+0x74], R211 ;  /* 0x000074d301007387 */ /* 0x0001e20000100800 */
[----:B------:R-:W-:Y:S01]  /*7370*/  IMAD R163, R163, UR7, RZ ;  /* 0x00000007a3a37c24 */ /* 0x000fe2000f8e02ff */
[----:B------:R-:W-:Y:S02]  /*7380*/  PRMT R29, RZ, 0x7610, R29 ;  /* 0x00007610ff1d7816 */ /* 0x000fe4000000001d */
[----:B------:R1:W2:Y:S01]  /*7390*/  @P0 LDG.E.U8 R28, desc[UR26][R90.64] ;  /* 0x0000001a5a1c0981 */ /* 0x0002a2000c1e1100 */
[----:B------:R-:W-:-:S03]  /*73a0*/  SEL R160, R161, R160, !P1 ;  /* 0x000000a0a1a07207 */ /* 0x000fc60004800000 */
[----:B------:R-:W-:Y:S01]  /*73b0*/  STL [R1+0x70], R219 ;  /* 0x000070db01007387 */ /* 0x000fe20000100800 */
[----:B0-----:R-:W-:-:S03]  /*73c0*/  LEA.HI.X.SX32 R211, R167, R84, 0x1, P4 ;  /* 0x00000054a7d37211 */ /* 0x001fc600020f0eff */
[----:B------:R-:W-:Y:S01]  /*73d0*/  STL [R1+0x94], R212 ;  /* 0x000094d401007387 */ /* 0x000fe20000100800 */
[----:B-1----:R-:W-:Y:S02]  /*73e0*/  @P0 IMAD.MOV.U32 R90, RZ, RZ, R212 ;  /* 0x000000ffff5a0224 */ /* 0x002fe400078e00d4 */
[----:B------:R-:W-:Y:S01]  /*73f0*/  @P0 IMAD.MOV.U32 R91, RZ, RZ, R203 ;  /* 0x000000ffff5b0224 */ /* 0x000fe200078e00cb */
[----:B------:R0:W-:Y:S01]  /*7400*/  STL [R1+0x90], R203 ;  /* 0x000090cb01007387 */ /* 0x0001e20000100800 */
[----:B------:R-:W-:Y:S01]  /*7410*/  IMAD R160, R160, UR7, RZ ;  /* 0x00000007a0a07c24 */ /* 0x000fe2000f8e02ff */
[----:B------:R-:W-:Y:S02]  /*7420*/  PRMT R26, RZ, 0x7610, R26 ;  /* 0x00007610ff1a7816 */ /* 0x000fe4000000001a */
[----:B------:R1:W2:Y:S01]  /*7430*/  @P0 LDG.E.U8 R29, desc[UR26][R90.64] ;  /* 0x0000001a5a1d0981 */ /* 0x0002a2000c1e1100 */
[----:B------:R-:W-:Y:S02]  /*7440*/  SEL R155, R161, R155, !P1 ;  /* 0x0000009ba19b7207 */ /* 0x000fe40004800000 */
[----:B0-----:R-:W-:Y:S01]  /*7450*/  IADD3 R203, P4, PT, R163, R85, RZ ;  /* 0x00000055a3cb7210 */ /* 0x001fe20007f9e0ff */
[----:B------:R0:W-:Y:S01]  /*7460*/  STL [R1+0xb4], R204 ;  /* 0x0000b4cc01007387 */ /* 0x0001e20000100800 */
[----:B-1----:R-:W-:-:S02]  /*7470*/  @P0 IMAD.MOV.U32 R90, RZ, RZ, R204 ;  /* 0x000000ffff5a0224 */ /* 0x002fc400078e00cc */
[----:B------:R-:W-:Y:S01]  /*7480*/  LEA.HI.X.SX32 R212, R163, R84, 0x1, P4 ;  /* 0x00000054a3d47211 */ /* 0x000fe200020f0eff */
[----:B------:R-:W-:Y:S01]  /*7490*/  @P0 IMAD.MOV.U32 R91, RZ, RZ, R211 ;  /* 0x000000ffff5b0224 */ /* 0x000fe200078e00d3 */
[----:B------:R-:W-:Y:S01]  /*74a0*/  PRMT R27, RZ, 0x7610, R27 ;  /* 0x00007610ff1b7816 */ /* 0x000fe2000000001b */
[----:B------:R-:W-:Y:S01]  /*74b0*/  IMAD R155, R155, UR7, RZ ;  /* 0x000000079b9b7c24 */ /* 0x000fe2000f8e02ff */
[----:B------:R-:W-:Y:S02]  /*74c0*/  SEL R153, R161, R153, !P1 ;  /* 0x00000099a1997207 */ /* 0x000fe40004800000 */
[----:B0-----:R-:W-:Y:S01]  /*74d0*/  IADD3 R204, P4, PT, R160, R85, RZ ;  /* 0x00000055a0cc7210 */ /* 0x001fe20007f9e0ff */
[----:B------:R0:W2:Y:S04]  /*74e0*/  @P0 LDG.E.U8 R26, desc[UR26][R90.64] ;  /* 0x0000001a5a1a0981 */ /* 0x0000a8000c1e1100 */
[----:B------:R1:W-:Y:S01]  /*74f0*/  STL [R1+0xb0], R211 ;  /* 0x0000b0d301007387 */ /* 0x0003e20000100800 */
[----:B------:R-:W-:-:S03]  /*7500*/  IMAD R153, R153, UR7, RZ ;  /* 0x0000000799997c24 */ /* 0x000fc6000f8e02ff */
[----:B------:R3:W-:Y:S01]  /*7510*/  STL [R1+0xd4], R203 ;  /* 0x0000d4cb01007387 */ /* 0x0007e20000100800 */
[----:B0-----:R-:W-:Y:S02]  /*7520*/  @P0 IMAD.MOV.U32 R90, RZ, RZ, R203 ;  /* 0x000000ffff5a0224 */ /* 0x001fe400078e00cb */
[----:B------:R-:W-:Y:S01]  /*7530*/  @P0 IMAD.MOV.U32 R91, RZ, RZ, R212 ;  /* 0x000000ffff5b0224 */ /* 0x000fe200078e00d4 */
[----:B-1----:R-:W-:Y:S01]  /*7540*/  LEA.HI.X.SX32 R211, R160, R84, 0x1, P4 ;  /* 0x00000054a0d37211 */ /* 0x002fe200020f0eff */
[----:B------:R0:W-:Y:S01]  /*7550*/  STL [R1+0xd0], R212 ;  /* 0x0000d0d401007387 */ /* 0x0001e20000100800 */
[----:B------:R-:W-:Y:S02]  /*7560*/  PRMT R24, RZ, 0x7610, R24 ;  /* 0x00007610ff187816 */ /* 0x000fe40000000018 */
[----:B---3--:R-:W-:Y:S01]  /*7570*/  IADD3 R203, P4, PT, R155, R85, RZ ;  /* 0x000000559bcb7210 */ /* 0x008fe20007f9e0ff */
[----:B------:R1:W3:Y:S01]  /*7580*/  @P0 LDG.E.U8 R27, desc[UR26][R90.64] ;  /* 0x0000001a5a1b0981 */ /* 0x0002e2000c1e1100 */
[----:B------:R-:W-:-:S03]  /*7590*/  SEL R147, R161, R147, !P1 ;  /* 0x00000093a1937207 */ /* 0x000fc60004800000 */
[----:B------:R4:W-:Y:S01]  /*75a0*/  STL [R1+0xf4], R204 ;  /* 0x0000f4cc01007387 */ /* 0x0009e20000100800 */
[----:B0-----:R-:W-:Y:S01]  /*75b0*/  LEA.HI.X.SX32 R212, R155, R84, 0x1, P4 ;  /* 0x000000549bd47211 */ /* 0x001fe200020f0eff */
[----:B-1----:R-:W-:Y:S02]  /*75c0*/  @P0 IMAD.MOV.U32 R90, RZ, RZ, R204 ;  /* 0x000000ffff5a0224 */ /* 0x002fe400078e00cc */
[----:B------:R-:W-:Y:S01]  /*75d0*/  @P0 IMAD.MOV.U32 R91, RZ, RZ, R211 ;  /* 0x000000ffff5b0224 */ /* 0x000fe200078e00d3 */
[----:B----4-:R-:W-:Y:S01]  /*75e0*/  IADD3 R204, P4, PT, R153, R85, RZ ;  /* 0x0000005599cc7210 */ /* 0x010fe20007f9e0ff */
[----:B------:R-:W-:Y:S01]  /*75f0*/  IMAD R147, R147, UR7, RZ ;  /* 0x0000000793937c24 */ /* 0x000fe2000f8e02ff */
[----:B------:R-:W-:Y:S02]  /*7600*/  PRMT R25, RZ, 0x7610, R25 ;  /* 0x00007610ff197816 */ /* 0x000fe40000000019 */
[----:B------:R0:W4:Y:S01]  /*7610*/  @P0 LDG.E.U8 R24, desc[UR26][R90.64] ;  /* 0x0000001a5a180981 */ /* 0x000122000c1e1100 */
[----:B------:R-:W-:-:S03]  /*7620*/  SEL R145, R161, R145, !P1 ;  /* 0x00000091a1917207 */ /* 0x000fc60004800000 */
[----:B------:R1:W-:Y:S01]  /*7630*/  STL [R1+0xf0], R211 ;  /* 0x0000f0d301007387 */ /* 0x0003e20000100800 */
[----:B------:R-:W-:Y:S01]  /*7640*/  PRMT R22, RZ, 0x7610, R22 ;  /* 0x00007610ff167816 */ /* 0x000fe20000000016 */
[----:B------:R-:W-:Y:S02]  /*7650*/  IMAD R145, R145, UR7, RZ ;  /* 0x0000000791917c24 */ /* 0x000fe4000f8e02ff */
[----:B------:R1:W-:Y:S01]  /*7660*/  STL [R1+0x114], R203 ;  /* 0x000114cb01007387 */ /* 0x0003e20000100800 */
[----:B0-----:R-:W-:Y:S02]  /*7670*/  @P0 IMAD.MOV.U32 R90, RZ, RZ, R203 ;  /* 0x000000ffff5a0224 */ /* 0x001fe400078e00cb */
[----:B------:R-:W-:Y:S01]  /*7680*/  @P0 IMAD.MOV.U32 R91, RZ, RZ, R212 ;  /* 0x000000ffff5b0224 */ /* 0x000fe200078e00d4 */
[----:B-1----:R-:W-:Y:S01]  /*7690*/  LEA.HI.X.SX32 R211, R153, R84, 0x1, P4 ;  /* 0x0000005499d37211 */ /* 0x002fe200020f0eff */
[----:B------:R0:W-:Y:S01]  /*76a0*/  STL [R1+0x110], R212 ;  /* 0x000110d401007387 */ /* 0x0001e20000100800 */
[----:B------:R-:W-:-:S02]  /*76b0*/  SEL R139, R161, R139, !P1 ;  /* 0x0000008ba18b7207 */ /* 0x000fc40004800000 */
[-C--:B------:R-:W-:Y:S01]  /*76c0*/  IADD3 R203, P4, PT, R147, R85.reuse, RZ ;  /* 0x0000005593cb7210 */ /* 0x080fe20007f9e0ff */
[----:B------:R1:W2:Y:S01]  /*76d0*/  @P0 LDG.E.U8 R25, desc[UR26][R90.64] ;  /* 0x0000001a5a190981 */ /* 0x0002a2000c1e1100 */
[----:B------:R-:W-:Y:S01]  /*76e0*/  PRMT R23, RZ, 0x7610, R23 ;  /* 0x00007610ff177816 */ /* 0x000fe20000000017 */
[----:B------:R-:W-:Y:S02]  /*76f0*/  IMAD R139, R139, UR7, RZ ;  /* 0x000000078b8b7c24 */ /* 0x000fe4000f8e02ff */
[----:B------:R1:W-:Y:S01]  /*7700*/  STL [R1+0x13c], R204 ;  /* 0x00013ccc01007387 */ /* 0x0003e20000100800 */
[----:B0-----:R-:W-:Y:S01]  /*7710*/  LEA.HI.X.SX32 R212, R147, R84, 0x1, P4 ;  /* 0x0000005493d47211 */ /* 0x001fe200020f0eff */
[----:B-1----:R-:W-:Y:S02]  /*7720*/  @P0 IMAD.MOV.U32 R90, RZ, RZ, R204 ;  /* 0x000000ffff5a0224 */ /* 0x002fe400078e00cc */
[----:B------:R-:W-:Y:S01]  /*7730*/  @P0 IMAD.MOV.U32 R91, RZ, RZ, R211 ;  /* 0x000000ffff5b0224 */ /* 0x000fe200078e00d3 */
[----:B------:R-:W-:Y:S01]  /*7740*/  IADD3 R204, P4, PT, R145, R85, RZ ;  /* 0x0000005591cc7210 */ /* 0x000fe20007f9e0ff */
[----:B------:R0:W-:Y:S01]  /*7750*/  STL [R1+0x138], R211 ;  /* 0x000138d301007387 */ /* 0x0001e20000100800 */
[----:B------:R-:W-:-:S03]  /*7760*/  SEL R137, R161, R137, !P1 ;  /* 0x00000089a1897207 */ /* 0x000fc60004800000 */
        /* <DEDUP_REMOVED lines=47> */
[----:B------:R-:W-:Y:S02]  /*7a60*/  IADD3 R203, P4, PT, R127, R85, RZ ;  /* 0x000000557fcb7210 */ /* 0x000fe40007f9e0ff */
[----:B------:R-:W-:-:S02]  /*7a70*/  SEL R125, R161, R125, !P1 ;  /* 0x0000007da17d7207 */ /* 0x000fc40004800000 */
[----:B------:R0:W2:Y:S01]  /*7a80*/  @P0 LDG.E.U8 R196, desc[UR26][R90.64] ;  /* 0x0000001a5ac40981 */ /* 0x0000a2000c1e1100 */
[----:B------:R-:W-:-:S03]  /*7a90*/  LEA.HI.X.SX32 R127, R127, R84, 0x1, P4 ;  /* 0x000000547f7f7211 */ /* 0x000fc600020f0eff */
[----:B------:R-:W-:Y:S01]  /*7aa0*/  STL [R1+0x220], R212 ;  /* 0x000220d401007387 */ /* 0x000fe20000100800 */
[----:B------:R-:W-:-:S03]  /*7ab0*/  IMAD R125, R125, UR7, RZ ;  /* 0x000000077d7d7c24 */ /* 0x000fc6000f8e02ff */
[----:B------:R1:W-:Y:S01]  /*7ac0*/  STL [R1+0x23c], R204 ;  /* 0x00023ccc01007387 */ /* 0x0003e20000100800 */
[----:B0-----:R-:W-:Y:S02]  /*7ad0*/  @P0 IMAD.MOV.U32 R90, RZ, RZ, R204 ;  /* 0x000000ffff5a0224 */ /* 0x001fe400078e00cc */
[----:B------:R-:W-:Y:S01]  /*7ae0*/  @P0 IMAD.MOV.U32 R91, RZ, RZ, R211 ;  /* 0x000000ffff5b0224 */ /* 0x000fe200078e00d3 */
[----:B------:R-:W-:Y:S01]  /*7af0*/  PRMT R180, RZ, 0x7610, R180 ;  /* 0x00007610ffb47816 */ /* 0x000fe200000000b4 */
[----:B------:R0:W-:Y:S01]  /*7b00*/  STL [R1+0x238], R211 ;  /* 0x000238d301007387 */ /* 0x0001e20000100800 */
[----:B------:R-:W-:Y:S02]  /*7b10*/  SEL R124, R161, R124, !P1 ;  /* 0x0000007ca17c7207 */ /* 0x000fe40004800000 */
[----:B-1----:R-:W-:Y:S01]  /*7b20*/  IADD3 R204, P4, PT, R126, R85, RZ ;  /* 0x000000557ecc7210 */ /* 0x002fe20007f9e0ff */
[----:B------:R1:W2:Y:S02]  /*7b30*/  @P0 LDG.E.U8 R181, desc[UR26][R90.64] ;  /* 0x0000001a5ab50981 */ /* 0x0002a4000c1e1100 */
[----:B------:R-:W-:-:S02]  /*7b40*/  IMAD R124, R124, UR7, RZ ;  /* 0x000000077c7c7c24 */ /* 0x000fc4000f8e02ff */
[----:B------:R1:W-:Y:S01]  /*7b50*/  STL [R1+0x254], R203 ;  /* 0x000254cb01007387 */ /* 0x0003e20000100800 */
[----:B0-----:R-:W-:Y:S01]  /*7b60*/  LEA.HI.X.SX32 R211, R126, R84, 0x1, P4 ;  /* 0x000000547ed37211 */ /* 0x001fe200020f0eff */
[----:B-1----:R-:W-:Y:S02]  /*7b70*/  @P0 IMAD.MOV.U32 R90, RZ, RZ, R203 ;  /* 0x000000ffff5a0224 */ /* 0x002fe400078e00cb */
[----:B------:R-:W-:Y:S01]  /*7b80*/  @P0 IMAD.MOV.U32 R91, RZ, RZ, R127 ;  /* 0x000000ffff5b0224 */ /* 0x000fe200078e007f */
[----:B------:R-:W-:Y:S02]  /*7b90*/  IADD3 R203, P4, PT, R125, R85, RZ ;  /* 0x000000557dcb7210 */ /* 0x000fe40007f9e0ff */
        /* <DEDUP_REMOVED lines=8> */
[----:B------:R-:W-:Y:S01]  /*7c20*/  PRMT R80, RZ, 0x7610, R80 ;  /* 0x00007610ff507816 */ /* 0x000fe20000000050 */
[----:B------:R0:W-:Y:S01]  /*7c30*/  STL [R1+0x250], R127 ;  /* 0x0002507f01007387 */ /* 0x0001e20000100800 */
[----:B------:R-:W-:-:S03]  /*7c40*/  SEL R122, R161, R122, !P1 ;  /* 0x0000007aa17a7207 */ /* 0x000fc60004800000 */
[----:B------:R1:W2:Y:S01]  /*7c50*/  @P0 LDG.E.U8 R10, desc[UR26][R90.64] ;  /* 0x0000001a5a0a0981 */ /* 0x0002a2000c1e1100 */
[----:B------:R-:W-:Y:S01]  /*7c60*/  PRMT R139, RZ, 0x7610, R139 ;  /* 0x00007610ff8b7816 */ /* 0x000fe2000000008b */
[----:B------:R-:W-:Y:S01]  /*7c70*/  IMAD R122, R122, UR7, RZ ;  /* 0x000000077a7a7c24 */ /* 0x000fe2000f8e02ff */
[----:B0-----:R-:W-:Y:S01]  /*7c80*/  LEA.HI.X.SX32 R127, R124, R84, 0x1, P4 ;  /* 0x000000547c7f7211 */ /* 0x001fe200020f0eff */
[----:B-1----:R-:W-:Y:S02]  /*7c90*/  @P0 IMAD.MOV.U32 R90, RZ, RZ, R203 ;  /* 0x000000ffff5a0224 */ /* 0x002fe400078e00cb */
[----:B------:R-:W-:Y:S01]  /*7ca0*/  @P0 IMAD.MOV.U32 R91, RZ, RZ, R125 ;  /* 0x000000ffff5b0224 */ /* 0x000fe200078e007d */
[----:B------:R-:W-:Y:S01]  /*7cb0*/  IADD3 R124, P4, PT, R123, R85, RZ ;  /* 0x000000557b7c7210 */ /* 0x000fe20007f9e0ff */
[----:B------:R-:W-:Y:S01]  /*7cc0*/  STL [R1+0x26c], R204 ;  /* 0x00026ccc01007387 */ /* 0x000fe20000100800 */
[----:B------:R-:W-:-:S03]  /*7cd0*/  SEL R121, R161, R121, !P1 ;  /* 0x00000079a1797207 */ /* 0x000fc60004800000 */
[----:B------:R0:W2:Y:S01]  /*7ce0*/  @P0 LDG.E.U8 R80, desc[UR26][R90.64] ;  /* 0x0000001a5a500981 */ /* 0x0000a2000c1e1100 */
[----:B------:R-:W-:-:S03]  /*7cf0*/  LEA.HI.X.SX32 R123, R123, R84, 0x1, P4 ;  /* 0x000000547b7b7211 */ /* 0x000fc600020f0eff */
[----:B------:R-:W-:Y:S01]  /*7d00*/  STL [R1+0x268], R211 ;  /* 0x000268d301007387 */ /* 0x000fe20000100800 */
[----:B------:R-:W-:-:S03]  /*7d10*/  IMAD R121, R121, UR7, RZ ;  /* 0x0000000779797c24 */ /* 0x000fc6000f8e02ff */
[----:B------:R-:W-:Y:S01]  /*7d20*/  STL [R1+0x284], R203 ;  /* 0x000284cb01007387 */ /* 0x000fe20000100800 */
[----:B0-----:R-:W-:Y:S02]  /*7d30*/  @P0 IMAD.MOV.U32 R90, RZ, RZ, R126 ;  /* 0x000000ffff5a0224 */ /* 0x001fe400078e007e */
[----:B------:R-:W-:Y:S01]  /*7d40*/  @P0 IMAD.MOV.U32 R91, RZ, RZ, R127 ;  /* 0x000000ffff5b0224 */ /* 0x000fe200078e007f */
[----:B------:R0:W-:Y:S01]  /*7d50*/  STL [R1+0x280], R125 ;  /* 0x0002807d01007387 */ /* 0x0001e20000100800 */
[----:B------:R-:W-:Y:S02]  /*7d60*/  PRMT R17, RZ, 0x7610, R17 ;  /* 0x00007610ff117816 */ /* 0x000fe40000000011 */
[----:B------:R-:W-:Y:S01]  /*7d70*/  SEL R120, R161, R120, !P1 ;  /* 0x00000078a1787207 */ /* 0x000fe20004800000 */
[----:B------:R1:W2:Y:S01]  /*7d80*/  @P0 LDG.E.U8 R139, desc[UR26][R90.64] ;  /* 0x0000001a5a8b0981 */ /* 0x0002a2000c1e1100 */
[----:B0-----:R-:W-:-:S03]  /*7d90*/  IADD3 R125, P4, PT, R122, R85, RZ ;  /* 0x000000557a7d7210 */ /* 0x001fc60007f9e0ff */
[----:B------:R0:W-:Y:S01]  /*7da0*/  STL [R1+0x29c], R126 ;  /* 0x00029c7e01007387 */ /* 0x0001e20000100800 */
[----:B-1----:R-:W-:-:S03]  /*7db0*/  @P0 IMAD.MOV.U32 R90, RZ, RZ, R124 ;  /* 0x000000ffff5a0224 */ /* 0x002fc600078e007c */
[----:B------:R-:W-:Y:S01]  /*7dc0*/  STL [R1+0x298], R127 ;  /* 0x0002987f01007387 */ /* 0x000fe20000100800 */
[----:B------:R-:W-:-:S03]  /*7dd0*/  @P0 IMAD.MOV.U32 R91, RZ, RZ, R123 ;  /* 0x000000ffff5b0224 */ /* 0x000fc600078e007b */
[----:B------:R1:W-:Y:S01]  /*7de0*/  STL [R1+0x2b4], R124 ;  /* 0x0002b47c01007387 */ /* 0x0003e20000100800 */
[----:B0-----:R-:W-:Y:S01]  /*7df0*/  LEA.HI.X.SX32 R126, R122, R84, 0x1, P4 ;  /* 0x000000547a7e7211 */ /* 0x001fe200020f0eff */
[----:B------:R-:W-:Y:S01]  /*7e00*/  IMAD R120, R120, UR7, RZ ;  /* 0x0000000778787c24 */ /* 0x000fe2000f8e02ff */
[----:B------:R-:W-:Y:S01]  /*7e10*/  PRMT R18, RZ, 0x7610, R18 ;  /* 0x00007610ff127816 */ /* 0x000fe20000000012 */
[----:B------:R0:W2:Y:S01]  /*7e20*/  @P0 LDG.E.U8 R17, desc[UR26][R90.64] ;  /* 0x0000001a5a110981 */ /* 0x0000a2000c1e1100 */
[----:B------:R-:W-:Y:S02]  /*7e30*/  SEL R119, R161, R119, !P1 ;  /* 0x00000077a1777207 */ /* 0x000fe40004800000 */
[----:B-1----:R-:W-:Y:S02]  /*7e40*/  IADD3 R124, P4, PT, R121, R85, RZ ;  /* 0x00000055797c7210 */ /* 0x002fe40007f9e0ff */
[----:B------:R-:W-:Y:S02]  /*7e50*/  SEL R203, R161, R118, !P1 ;  /* 0x00000076a1cb7207 */ /* 0x000fe40004800000 */
[----:B------:R-:W-:Y:S01]  /*7e60*/  LEA.HI.X.SX32 R121, R121, R84, 0x1, P4 ;  /* 0x0000005479797211 */ /* 0x000fe200020f0eff */
[----:B0-----:R-:W-:-:S02]  /*7e70*/  @P0 IMAD.MOV.U32 R90, RZ, RZ, R125 ;  /* 0x000000ffff5a0224 */ /* 0x001fc400078e007d */
[----:B------:R-:W-:Y:S01]  /*7e80*/  @P0 IMAD.MOV.U32 R91, RZ, RZ, R126 ;  /* 0x000000ffff5b0224 */ /* 0x000fe200078e007e */
[----:B------:R-:W-:Y:S01]  /*7e90*/  IADD3 R122, P4, PT, R120, R85, RZ ;  /* 0x00000055787a7210 */ /* 0x000fe20007f9e0ff */
[----:B------:R-:W-:Y:S01]  /*7ea0*/  IMAD R118, R119, UR7, RZ ;  /* 0x0000000777767c24 */ /* 0x000fe2000f8e02ff */
[----:B------:R-:W-:Y:S01]  /*7eb0*/  PRMT R137, RZ, 0x7610, R137 ;  /* 0x00007610ff897816 */ /* 0x000fe20000000089 */
[----:B------:R0:W-:Y:S04]  /*7ec0*/  STL [R1+0x2b0], R123 ;  /* 0x0002b07b01007387 */ /* 0x0001e80000100800 */
[----:B------:R1:W2:Y:S01]  /*7ed0*/  @P0 LDG.E.U8 R18, desc[UR26][R90.64] ;  /* 0x0000001a5a120981 */ /* 0x0002a2000c1e1100 */
[----:B------:R-:W-:Y:S01]  /*7ee0*/  IMAD R203, R203, UR7, RZ ;  /* 0x00000007cbcb7c24 */ /* 0x000fe2000f8e02ff */
[----:B------:R-:W-:-:S02]  /*7ef0*/  PRMT R15, RZ, 0x7610, R15 ;  /* 0x00007610ff0f7816 */ /* 0x000fc4000000000f */
[-C--:B0-----:R-:W-:Y:S01]  /*7f00*/  LEA.HI.X.SX32 R123, R120, R84.reuse, 0x1, P4 ;  /* 0x00000054787b7211 */ /* 0x081fe200020f0eff */
[----:B-1----:R-:W-:Y:S02]  /*7f10*/  @P0 IMAD.MOV.U32 R90, RZ, RZ, R124 ;  /* 0x000000ffff5a0224 */ /* 0x002fe400078e007c */
[----:B------:R-:W-:Y:S01]  /*7f20*/  @P0 IMAD.MOV.U32 R91, RZ, RZ, R121 ;  /* 0x000000ffff5b0224 */ /* 0x000fe200078e0079 */
[C---:B------:R-:W-:Y:S02]  /*7f30*/  IADD3 R119, P4, PT, R118.reuse, R85, RZ ;  /* 0x0000005576777210 */ /* 0x040fe40007f9e0ff */
[----:B------:R-:W-:Y:S02]  /*7f40*/  SEL R211, R161, R117, !P1 ;  /* 0x00000075a1d37207 */ /* 0x000fe40004800000 */
[----:B------:R0:W2:Y:S01]  /*7f50*/  @P0 LDG.E.U8 R137, desc[UR26][R90.64] ;  /* 0x0000001a5a890981 */ /* 0x0000a2000c1e1100 */
[----:B------:R-:W-:Y:S02]  /*7f60*/  LEA.HI.X.SX32 R118, R118, R84, 0x1, P4 ;  /* 0x0000005476767211 */ /* 0x000fe400020f0eff */
[----:B------:R-:W-:Y:S01]  /*7f70*/  IADD3 R204, P4, PT, R203, R85, RZ ;  /* 0x00000055cbcc7210 */ /* 0x000fe20007f9e0ff */
[----:B------:R-:W-:Y:S01]  /*7f80*/  IMAD R211, R211, UR7, RZ ;  /* 0x00000007d3d37c24 */ /* 0x000fe2000f8e02ff */
[----:B------:R-:W-:Y:S01]  /*7f90*/  PRMT R16, RZ, 0x7610, R16 ;  /* 0x00007610ff107816 */ /* 0x000fe20000000010 */
[----:B0-----:R-:W-:-:S02]  /*7fa0*/  @P0 IMAD.MOV.U32 R90, RZ, RZ, R122 ;  /* 0x000000ffff5a0224 */ /* 0x001fc400078e007a */
[----:B------:R-:W-:Y:S01]  /*7fb0*/  @P0 IMAD.MOV.U32 R91, RZ, RZ, R123 ;  /* 0x000000ffff5b0224 */ /* 0x000fe200078e007b */
[----:B------:R-:W-:Y:S02]  /*7fc0*/  SEL R219, R161, R116, !P1 ;  /* 0x00000074a1db7207 */ /* 0x000fe40004800000 */
[----:B------:R-:W-:Y:S02]  /*7fd0*/  LEA.HI.X.SX32 R203, R203, R84, 0x1, P4 ;  /* 0x00000054cbcb7211 */ /* 0x000fe400020f0eff */
[----:B------:R0:W2:Y:S01]  /*7fe0*/  @P0 LDG.E.U8 R15, desc[UR26][R90.64] ;  /* 0x0000001a5a0f0981 */ /* 0x0000a2000c1e1100 */
[----:B------:R-:W-:Y:S01]  /*7ff0*/  IADD3 R212, P4, PT, R211, R85, RZ ;  /* 0x00000055d3d47210 */ /* 0x000fe20007f9e0ff */
[----:B------:R-:W-:Y:S01]  /*8000*/  IMAD R219, R219, UR7, RZ ;  /* 0x00000007dbdb7c24 */ /* 0x000fe2000f8e02ff */
[----:B------:R-:W-:Y:S02]  /*8010*/  PRMT R13, RZ, 0x7610, R13 ;  /* 0x00007610ff0d7816 */ /* 0x000fe4000000000d */
[----:B------:R-:W-:Y:S01]  /*8020*/  SEL R227, R161, R114, !P1 ;  /* 0x00000072a1e37207 */ /* 0x000fe20004800000 */
[----:B0-----:R-:W-:-:S02]  /*8030*/  @P0 IMAD.MOV.U32 R90, RZ, RZ, R119 ;  /* 0x000000ffff5a0224 */ /* 0x001fc400078e0077 */
        /* <DEDUP_REMOVED lines=33> */
[----:B------:R-:W-:Y:S01]  /*8250*/  STL [R1+0x2cc], R125 ;  /* 0x0002cc7d01007387 */ /* 0x000fe20000100800 */
[----:B------:R-:W-:-:S03]  /*8260*/  LEA.HI.X.SX32 R243, R243, R84, 0x1, P4 ;  /* 0x00000054f3f37211 */ /* 0x000fc600020f0eff */
[----:B------:R0:W2:Y:S01]  /*8270*/  @P0 LDG.E.U8 R12, desc[UR26][R90.64] ;  /* 0x0000001a5a0c0981 */ /* 0x0000a2000c1e1100 */
[----:B------:R-:W-:Y:S01]  /*8280*/  IADD3 R252, P4, PT, R251, R85, RZ ;  /* 0x00000055fbfc7210 */ /* 0x000fe20007f9e0ff */
[----:B------:R-:W-:Y:S02]  /*8290*/  IMAD R107, R107, UR7, RZ ;  /* 0x000000076b6b7c24 */ /* 0x000fe4000f8e02ff */
[----:B------:R-:W-:Y:S01]  /*82a0*/  STL [R1+0x2c8], R126 ;  /* 0x0002c87e01007387 */ /* 0x000fe20000100800 */
[----:B------:R-:W-:Y:S01]  /*82b0*/  PRMT R194, RZ, 0x7610, R194 ;  /* 0x00007610ffc27816 */ /* 0x000fe200000000c2 */
[----:B0-----:R-:W-:Y:S02]  /*82c0*/  @P0 IMAD.MOV.U32 R90, RZ, RZ, R236 ;  /* 0x000000ffff5a0224 */ /* 0x001fe400078e00ec */
[----:B------:R-:W-:Y:S01]  /*82d0*/  @P0 IMAD.MOV.U32 R91, RZ, RZ, R235 ;  /* 0x000000ffff5b0224 */ /* 0x000fe200078e00eb */
[----:B------:R-:W-:Y:S01]  /*82e0*/  STL [R1+0x2e4], R124 ;  /* 0x0002e47c01007387 */ /* 0x000fe20000100800 */
[----:B------:R-:W-:-:S03]  /*82f0*/  SEL R105, R161, R105, !P1 ;  /* 0x00000069a1697207 */ /* 0x000fc60004800000 */
[----:B------:R-:W-:Y:S01]  /*8300*/  STL [R1+0x2e0], R121 ;  /* 0x0002e07901007387 */ /* 0x000fe20000100800 */
[----:B------:R-:W-:-:S03]  /*8310*/  LEA.HI.X.SX32 R251, R251, R84, 0x1, P4 ;  /* 0x00000054fbfb7211 */ /* 0x000fc600020f0eff */
[----:B------:R-:W-:Y:S04]  /*8320*/  STL [R1+0x2fc], R122 ;  /* 0x0002fc7a01007387 */ /* 0x000fe80000100800 */
[----:B------:R0:W2:Y:S04]  /*8330*/  @P0 LDG.E.U8 R195, desc[UR26][R90.64] ;  /* 0x0000001a5ac30981 */ /* 0x0000a8000c1e1100 */
        /* <DEDUP_REMOVED lines=9> */
[----:B0-----:R-:W-:Y:S01]  /*83d0*/  IADD3 R118, P4, PT, R107, R85, RZ ;  /* 0x000000556b767210 */ /* 0x001fe20007f9e0ff */
[----:B-1----:R-:W-:-:S03]  /*83e0*/  @P0 IMAD.MOV.U32 R90, RZ, RZ, R252 ;  /* 0x000000ffff5a0224 */ /* 0x002fc600078e00fc */
[-C--:B------:R-:W-:Y:S01]  /*83f0*/  LEA.HI.X.SX32 R119, R107, R84.reuse, 0x1, P4 ;  /* 0x000000546b777211 */ /* 0x080fe200020f0eff */
[----:B------:R-:W-:Y:S01]  /*8400*/  @P0 IMAD.MOV.U32 R91, RZ, RZ, R251 ;  /* 0x000000ffff5b0224 */ /* 0x000fe200078e00fb */
[----:B------:R-:W-:Y:S01]  /*8410*/  IADD3 R116, P4, PT, R105, R85, RZ ;  /* 0x0000005569747210 */ /* 0x000fe20007f9e0ff */
[----:B------:R-:W-:Y:S01]  /*8420*/  IMAD R104, R104, UR7, RZ ;  /* 0x0000000768687c24 */ /* 0x000fe2000f8e02ff */
[----:B------:R-:W-:Y:S02]  /*8430*/  PRMT R248, RZ, 0x7610, R248 ;  /* 0x00007610fff87816 */ /* 0x000fe400000000f8 */
[----:B------:R0:W2:Y:S01]  /*8440*/  @P0 LDG.E.U8 R179, desc[UR26][R90.64] ;  /* 0x0000001a5ab30981 */ /* 0x0000a2000c1e1100 */
[----:B------:R-:W-:Y:S02]  /*8450*/  SEL R103, R161, R103, !P1 ;  /* 0x00000067a1677207 */ /* 0x000fe40004800000 */
[----:B------:R-:W-:Y:S02]  /*8460*/  LEA.HI.X.SX32 R117, R105, R84, 0x1, P4 ;  /* 0x0000005469757211 */ /* 0x000fe400020f0eff */
[----:B------:R-:W-:Y:S01]  /*8470*/  IADD3 R105, P4, PT, R104, R85, RZ ;  /* 0x0000005568697210 */ /* 0x000fe20007f9e0ff */
[----:B------:R-:W-:-:S02]  /*8480*/  IMAD R103, R103, UR7, RZ ;  /* 0x0000000767677c24 */ /* 0x000fc4000f8e02ff */
[----:B0-----:R-:W-:Y:S02]  /*8490*/  @P0 IMAD.MOV.U32 R90, RZ, RZ, R118 ;  /* 0x000000ffff5a0224 */ /* 0x001fe400078e0076 */
[----:B------:R-:W-:Y:S01]  /*84a0*/  @P0 IMAD.MOV.U32 R91, RZ, RZ, R119 ;  /* 0x000000ffff5b0224 */ /* 0x000fe200078e0077 */
[----:B------:R-:W-:Y:S02]  /*84b0*/  PRMT R178, RZ, 0x7610, R178 ;  /* 0x00007610ffb27816 */ /* 0x000fe400000000b2 */
[----:B------:R-:W-:Y:S02]  /*84c0*/  SEL R102, R161, R102, !P1 ;  /* 0x00000066a1667207 */ /* 0x000fe40004800000 */
[----:B------:R0:W2:Y:S01]  /*84d0*/  @P0 LDG.E.U8 R248, desc[UR26][R90.64] ;  /* 0x0000001a5af80981 */ /* 0x0000a2000c1e1100 */
[----:B------:R-:W-:Y:S02]  /*84e0*/  LEA.HI.X.SX32 R104, R104, R84, 0x1, P4 ;  /* 0x0000005468687211 */ /* 0x000fe400020f0eff */
[----:B------:R-:W-:Y:S01]  /*84f0*/  IADD3 R107, P4, PT, R103, R85, RZ ;  /* 0x00000055676b7210 */ /* 0x000fe20007f9e0ff */
[----:B------:R-:W-:Y:S01]  /*8500*/  STL [R1+0x1c], R118 ;  /* 0x00001c7601007387 */ /* 0x000fe20000100800 */
[----:B------:R-:W-:-:S02]  /*8510*/  IMAD R102, R102, UR7, RZ ;  /* 0x0000000766667c24 */ /* 0x000fc4000f8e02ff */
[----:B0-----:R-:W-:Y:S02]  /*8520*/  @P0 IMAD.MOV.U32 R90, RZ, RZ, R116 ;  /* 0x000000ffff5a0224 */ /* 0x001fe400078e0074 */
[----:B------:R-:W-:Y:S01]  /*8530*/  @P0 IMAD.MOV.U32 R91, RZ, RZ, R117 ;  /* 0x000000ffff5b0224 */ /* 0x000fe200078e0075 */
[----:B------:R-:W-:Y:S01]  /*8540*/  STL [R1+0x18], R119 ;  /* 0x0000187701007387 */ /* 0x000fe20000100800 */
[----:B------:R-:W-:Y:S02]  /*8550*/  PRMT R19, RZ, 0x7610, R19 ;  /* 0x00007610ff137816 */ /* 0x000fe40000000013 */
[----:B------:R-:W-:Y:S01]  /*8560*/  SEL R101, R161, R101, !P1 ;  /* 0x00000065a1657207 */ /* 0x000fe20004800000 */
        /* <DEDUP_REMOVED lines=8> */
[----:B------:R-:W-:-:S03]  /*85f0*/  PRMT R111, RZ, 0x7610, R111 ;  /* 0x00007610ff6f7816 */ /* 0x000fc6000000006f */
[----:B------:R1:W2:Y:S01]  /*8600*/  @P0 LDG.E.U8 R19, desc[UR26][R90.64] ;  /* 0x0000001a5a130981 */ /* 0x0002a2000c1e1100 */
[----:B0-----:R-:W-:Y:S01]  /*8610*/  IADD3 R105, P4, PT, R102, R85, RZ ;  /* 0x0000005566697210 */ /* 0x001fe20007f9e0ff */
[----:B-1----:R-:W-:-:S03]  /*8620*/  @P0 IMAD.MOV.U32 R90, RZ, RZ, R107 ;  /* 0x000000ffff5a0224 */ /* 0x002fc600078e006b */
[----:B------:R-:W-:Y:S01]  /*8630*/  LEA.HI.X.SX32 R102, R102, R84, 0x1, P4 ;  /* 0x0000005466667211 */ /* 0x000fe200020f0eff */
[----:B------:R-:W-:Y:S01]  /*8640*/  @P0 IMAD.MOV.U32 R91, RZ, RZ, R108 ;  /* 0x000000ffff5b0224 */ /* 0x000fe200078e006c */
[----:B------:R-:W-:Y:S01]  /*8650*/  IADD3 R103, P4, PT, R101, R85, RZ ;  /* 0x0000005565677210 */ /* 0x000fe20007f9e0ff */
[----:B------:R0:W-:Y:S01]  /*8660*/  STL [R1+0x58], R104 ;  /* 0x0000586801007387 */ /* 0x0001e20000100800 */
[----:B------:R-:W-:Y:S02]  /*8670*/  PRMT R8, RZ, 0x7610, R8 ;  /* 0x00007610ff087816 */ /* 0x000fe40000000008 */
[----:B------:R-:W-:Y:S01]  /*8680*/  SEL R100, R161, R100, !P1 ;  /* 0x00000064a1647207 */ /* 0x000fe20004800000 */
[----:B------:R1:W2:Y:S01]  /*8690*/  @P0 LDG.E.U8 R111, desc[UR26][R90.64] ;  /* 0x0000001a5a6f0981 */ /* 0x0002a2000c1e1100 */
[----:B------:R-:W-:Y:S02]  /*86a0*/  PRMT R9, RZ, 0x7610, R9 ;  /* 0x00007610ff097816 */ /* 0x000fe40000000009 */
[----:B0-----:R-:W-:Y:S01]  /*86b0*/  LEA.HI.X.SX32 R104, R101, R84, 0x1, P4 ;  /* 0x0000005465687211 */ /* 0x001fe200020f0eff */
[----:B-1----:R-:W-:-:S02]  /*86c0*/  @P0 IMAD.MOV.U32 R90, RZ, RZ, R105 ;  /* 0x000000ffff5a0224 */ /* 0x002fc400078e0069 */
[----:B------:R-:W-:Y:S01]  /*86d0*/  @P0 IMAD.MOV.U32 R91, RZ, RZ, R102 ;  /* 0x000000ffff5b0224 */ /* 0x000fe200078e0066 */
[----:B------:R-:W-:Y:S01]  /*86e0*/  SEL R99, R161, R99, !P1 ;  /* 0x00000063a1637207 */ /* 0x000fe20004800000 */
[----:B------:R-:W-:-:S03]  /*86f0*/  IMAD R100, R100, UR7, RZ ;  /* 0x0000000764647c24 */ /* 0x000fc6000f8e02ff */
[----:B------:R0:W2:Y:S01]  /*8700*/  @P0 LDG.E.U8 R8, desc[UR26][R90.64] ;  /* 0x0000001a5a080981 */ /* 0x0000a2000c1e1100 */
[----:B------:R-:W-:Y:S01]  /*8710*/  IMAD R99, R99, UR7, RZ ;  /* 0x0000000763637c24 */ /* 0x000fe2000f8e02ff */
[C---:B------:R-:W-:Y:S02]  /*8720*/  IADD3 R101, P4, PT, R100.reuse, R85, RZ ;  /* 0x0000005564657210 */ /* 0x040fe40007f9e0ff */
[----:B------:R-:W-:Y:S01]  /*8730*/  STL [R1+0x7c], R107 ;  /* 0x00007c6b01007387 */ /* 0x000fe20000100800 */
[----:B0-----:R-:W-:Y:S02]  /*8740*/  @P0 IMAD.MOV.U32 R90, RZ, RZ, R103 ;  /* 0x000000ffff5a0224 */ /* 0x001fe400078e0067 */
[----:B------:R-:W-:Y:S01]  /*8750*/  @P0 IMAD.MOV.U32 R91, RZ, RZ, R104 ;  /* 0x000000ffff5b0224 */ /* 0x000fe200078e0068 */
[----:B------:R-:W-:Y:S01]  /*8760*/  STL [R1+0x78], R108 ;  /* 0x0000786c01007387 */ /* 0x000fe20000100800 */
[----:B------:R-:W-:-:S03]  /*8770*/  LEA.HI.X.SX32 R100, R100, R84, 0x1, P4 ;  /* 0x0000005464647211 */ /* 0x000fc600020f0eff */
[----:B------:R0:W2:Y:S04]  /*8780*/  @P0 LDG.E.U8 R9, desc[UR26][R90.64] ;  /* 0x0000001a5a090981 */ /* 0x0000a8000c1e1100 */
[----:B------:R-:W-:Y:S01]  /*8790*/  STL [R1+0x9c], R105 ;  /* 0x00009c6901007387 */ /* 0x000fe20000100800 */
[----:B0-----:R-:W-:-:S03]  /*87a0*/  SEL R90, R161, R97, !P1 ;  /* 0x00000061a15a7207 */ /* 0x001fc60004800000 */
[----:B------:R0:W-:Y:S01]  /*87b0*/  STL [R1+0x98], R102 ;  /* 0x0000986601007387 */ /* 0x0001e20000100800 */
[----:B------:R-:W-:Y:S01]  /*87c0*/  SEL R97, R161, R96, !P1 ;  /* 0x00000060a1617207 */ /* 0x000fe20004800000 */
[----:B------:R-:W-:Y:S01]  /*87d0*/  @P0 IMAD.MOV.U32 R91, RZ, RZ, R100 ;  /* 0x000000ffff5b0224 */ /* 0x000fe200078e0064 */
[----:B------:R-:W-:Y:S01]  /*87e0*/  PRMT R6, RZ, 0x7610, R6 ;  /* 0x00007610ff067816 */ /* 0x000fe20000000006 */
[----:B------:R-:W-:Y:S01]  /*87f0*/  IMAD R96, R90, UR7, RZ ;  /* 0x000000075a607c24 */ /* 0x000fe2000f8e02ff */
[----:B------:R1:W-:Y:S01]  /*8800*/  STL [R1+0xbc], R103 ;  /* 0x0000bc6701007387 */ /* 0x0003e20000100800 */
[----:B------:R-:W-:Y:S01]  /*8810*/  @P0 IMAD.MOV.U32 R90, RZ, RZ, R101 ;  /* 0x000000ffff5a0224 */ /* 0x000fe200078e0065 */
[----:B0-----:R-:W-:Y:S02]  /*8820*/  IADD3 R102, P4, PT, R99, R85, RZ ;  /* 0x0000005563667210 */ /* 0x001fe40007f9e0ff */
[----:B------:R-:W-:Y:S01]  /*8830*/  STL [R1+0xb8], R104 ;  /* 0x0000b86801007387 */ /* 0x000fe20000100800 */
[----:B------:R-:W-:Y:S01]  /*8840*/  IMAD R97, R97, UR7, RZ ;  /* 0x0000000761617c24 */ /* 0x000fe2000f8e02ff */
[----:B-1----:R-:W-:-:S02]  /*8850*/  LEA.HI.X.SX32 R103, R99, R84, 0x1, P4 ;  /* 0x0000005463677211 */ /* 0x002fc400020f0eff */
[----:B------:R0:W-:Y:S01]  /*8860*/  STL [R1+0xdc], R101 ;  /* 0x0000dc6501007387 */ /* 0x0001e20000100800 */
[----:B------:R-:W-:Y:S02]  /*8870*/  PRMT R7, RZ, 0x7610, R7 ;  /* 0x00007610ff077816 */ /* 0x000fe40000000007 */
[----:B------:R-:W-:Y:S01]  /*8880*/  SEL R95, R161, R95, !P1 ;  /* 0x0000005fa15f7207 */ /* 0x000fe20004800000 */
[----:B------:R-:W-:Y:S04]  /*8890*/  STL [R1+0xd8], R100 ;  /* 0x0000d86401007387 */ /* 0x000fe80000100800 */
[----:B------:R1:W2:Y:S01]  /*88a0*/  @P0 LDG.E.U8 R6, desc[UR26][R90.64] ;  /* 0x0000001a5a060981 */ /* 0x0002a2000c1e1100 */
[----:B0-----:R-:W-:-:S03]  /*88b0*/  IADD3 R101, P4, PT, R96, R85, RZ ;  /* 0x0000005560657210 */ /* 0x001fc60007f9e0ff */
[----:B------:R0:W-:Y:S01]  /*88c0*/  STL [R1+0xfc], R102 ;  /* 0x0000fc6601007387 */ /* 0x0001e20000100800 */
[----:B------:R-:W-:Y:S01]  /*88d0*/  PRMT R4, RZ, 0x7610, R4 ;  /* 0x00007610ff047816 */ /* 0x000fe20000000004 */
[----:B-1----:R-:W-:Y:S02]  /*88e0*/  @P0 IMAD.MOV.U32 R90, RZ, RZ, R102 ;  /* 0x000000ffff5a0224 */ /* 0x002fe400078e0066 */
[----:B------:R-:W-:Y:S01]  /*88f0*/  @P0 IMAD.MOV.U32 R91, RZ, RZ, R103 ;  /* 0x000000ffff5b0224 */ /* 0x000fe200078e0067 */
[-C--:B0-----:R-:W-:Y:S01]  /*8900*/  LEA.HI.X.SX32 R102, R96, R84.reuse, 0x1, P4 ;  /* 0x0000005460667211 */ /* 0x081fe200020f0eff */
[----:B------:R-:W-:Y:S01]  /*8910*/  IMAD R96, R95, UR7, RZ ;  /* 0x000000075f607c24 */ /* 0x000fe2000f8e02ff */
[C---:B------:R-:W-:Y:S02]  /*8920*/  IADD3 R99, P4, PT, R97.reuse, R85, RZ ;  /* 0x0000005561637210 */ /* 0x040fe40007f9e0ff */
[----:B------:R0:W2:Y:S02]  /*8930*/  @P0 LDG.E.U8 R7, desc[UR26][R90.64] ;  /* 0x0000001a5a070981 */ /* 0x0000a4000c1e1100 */
[----:B------:R-:W-:-:S02]  /*8940*/  LEA.HI.X.SX32 R100, R97, R84, 0x1, P4 ;  /* 0x0000005461647211 */ /* 0x000fc400020f0eff */
[C---:B------:R-:W-:Y:S01]  /*8950*/  IADD3 R97, P4, PT, R96.reuse, R85, RZ ;  /* 0x0000005560617210 */ /* 0x040fe20007f9e0ff */
[----:B0-----:R-:W-:Y:S02]  /*8960*/  @P0 IMAD.MOV.U32 R90, RZ, RZ, R101 ;  /* 0x000000ffff5a0224 */ /* 0x001fe400078e0065 */
[----:B------:R-:W-:Y:S01]  /*8970*/  @P0 IMAD.MOV.U32 R91, RZ, RZ, R102 ;  /* 0x000000ffff5b0224 */ /* 0x000fe200078e0066 */
[----:B------:R-:W-:Y:S01]  /*8980*/  PRMT R5, RZ, 0x7610, R5 ;  /* 0x00007610ff057816 */ /* 0x000fe20000000005 */
[----:B------:R-:W-:Y:S01]  /*8990*/  IMAD.MOV.U32 R107, RZ, RZ, R92 ;  /* 0x000000ffff6b7224 */ /* 0x000fe200078e005c */
[----:B------:R-:W-:Y:S02]  /*89a0*/  LEA.HI.X.SX32 R96, R96, R84, 0x1, P4 ;  /* 0x0000005460607211 */ /* 0x000fe400020f0eff */
[----:B------:R0:W2:Y:S01]  /*89b0*/  @P0 LDG.E.U8 R4, desc[UR26][R90.64] ;  /* 0x0000001a5a040981 */ /* 0x0000a2000c1e1100 */
[----:B------:R-:W-:Y:S02]  /*89c0*/  LOP3.LUT R95, R87, 0x6c, RZ, 0xfc, !PT ;  /* 0x0000006c575f7812 */ /* 0x000fe400078efcff */
[----:B------:R-:W-:Y:S01]  /*89d0*/  ISETP.GT.U32.AND P4, PT, R88, R89, PT ;  /* 0x000000595800720c */ /* 0x000fe20003f84070 */
[----:B------:R-:W-:Y:S01]  /*89e0*/  @!P6 IMAD.MOV R107, RZ, RZ, -R107 ;  /* 0x000000ffff6be224 */ /* 0x000fe200078e0a6b */
[----:B------:R-:W-:Y:S01]  /*89f0*/  PRMT R2, RZ, 0x7610, R2 ;  /* 0x00007610ff027816 */ /* 0x000fe20000000002 */
[----:B0-----:R-:W-:-:S02]  /*8a00*/  @P0 IMAD.MOV.U32 R90, RZ, RZ, R99 ;  /* 0x000000ffff5a0224 */ /* 0x001fc400078e0063 */
[----:B------:R-:W-:Y:S01]  /*8a10*/  @P0 IMAD.MOV.U32 R91, RZ, RZ, R100 ;  /* 0x000000ffff5b0224 */ /* 0x000fe200078e0064 */
[----:B------:R-:W-:Y:S02]  /*8a20*/  IABS R114, R95 ;  /* 0x0000005f00727213 */ /* 0x000fe40000000000 */
[----:B------:R-:W-:Y:S02]  /*8a30*/  ISETP.GT.U32.AND P6, PT, R88, R94, PT ;  /* 0x0000005e5800720c */ /* 0x000fe40003fc4070 */
[----:B------:R0:W2:Y:S02]  /*8a40*/  @P0 LDG.E.U8 R5, desc[UR26][R90.64] ;  /* 0x0000001a5a050981 */ /* 0x0000a4000c1e1100 */
[----:B0-----:R-:W-:Y:S02]  /*8a50*/  @P0 IMAD.MOV.U32 R90, RZ, RZ, R97 ;  /* 0x000000ffff5a0224 */ /* 0x001fe400078e0061 */
[----:B------:R-:W-:-:S05]  /*8a60*/  @P0 IMAD.MOV.U32 R91, RZ, RZ, R96 ;  /* 0x000000ffff5b0224 */ /* 0x000fca00078e0060 */
[----:B------:R0:W2:Y:S01]  /*8a70*/  @P0 LDG.E.U8 R2, desc[UR26][R90.64] ;  /* 0x0000001a5a020981 */ /* 0x0000a2000c1e1100 */
[----:B------:R-:W-:Y:S02]  /*8a80*/  @!P4 IMAD.IADD R89, R89, 0x1, -R88 ;  /* 0x000000015959c824 */ /* 0x000fe400078e0a58 */
[----:B0-----:R-:W-:Y:S01]  /*8a90*/  IMAD.HI.U32 R91, R86, R114, RZ ;  /* 0x00000072565b7227 */ /* 0x001fe200078e00ff */
[----:B------:R-:W-:-:S03]  /*8aa0*/  LOP3.LUT R90, R87, 0x74, RZ, 0xfc, !PT ;  /* 0x00000074575a7812 */ /* 0x000fc600078efcff */
[----:B------:R-:W-:Y:S01]  /*8ab0*/  IMAD.MOV R91, RZ, RZ, -R91 ;  /* 0x000000ffff5b7224 */ /* 0x000fe200078e0a5b */
[----:B------:R-:W-:Y:S01]  /*8ac0*/  IABS R116, R90 ;  /* 0x0000005a00747213 */ /* 0x000fe20000000000 */
[----:B------:R-:W-:Y:S02]  /*8ad0*/  @!P6 IMAD.IADD R94, R94, 0x1, -R88 ;  /* 0x000000015e5ee824 */ /* 0x000fe400078e0a58 */
[C---:B------:R-:W-:Y:S02]  /*8ae0*/  IMAD R114, R88.reuse, R91, R114 ;  /* 0x0000005b58727224 */ /* 0x040fe400078e0272 */
[----:B------:R-:W-:Y:S01]  /*8af0*/  IMAD.MOV.U32 R108, RZ, RZ, R89 ;  /* 0x000000ffff6c7224 */ /* 0x000fe200078e0059 */
[----:B------:R-:W-:Y:S01]  /*8b00*/  ISETP.GT.U32.AND P6, PT, R88, R94, PT ;  /* 0x0000005e5800720c */ /* 0x000fe20003fc4070 */
[----:B------:R-:W-:-:S04]  /*8b10*/  IMAD.HI.U32 R91, R86, R116, RZ ;  /* 0x00000074565b7227 */ /* 0x000fc800078e00ff */
[----:B------:R-:W-:Y:S01]  /*8b20*/  @!P5 IMAD.MOV R108, RZ, RZ, -R108 ;  /* 0x000000ffff6cd224 */ /* 0x000fe200078e0a6c */
[----:B------:R-:W-:Y:S01]  /*8b30*/  ISETP.GT.U32.AND P5, PT, R88, R114, PT ;  /* 0x000000725800720c */ /* 0x000fe20003fa4070 */
[----:B------:R-:W-:Y:S01]  /*8b40*/  IMAD.MOV R91, RZ, RZ, -R91 ;  /* 0x000000ffff5b7224 */ /* 0x000fe200078e0a5b */
[----:B------:R-:W-:-:S03]  /*8b50*/  LOP3.LUT R89, R87, 0x7c, RZ, 0xfc, !PT ;  /* 0x0000007c57597812 */ /* 0x000fc600078efcff */
[----:B------:R-:W-:Y:S01]  /*8b60*/  IMAD R116, R88, R91, R116 ;  /* 0x0000005b58747224 */ /* 0x000fe200078e0274 */
[----:B------:R-:W-:Y:S01]  /*8b70*/  IABS R117, R89 ;  /* 0x0000005900757213 */ /* 0x000fe20000000000 */
[----:B------:R-:W-:-:S03]  /*8b80*/  @!P6 IMAD.IADD R94, R94, 0x1, -R88 ;  /* 0x000000015e5ee824 */ /* 0x000fc600078e0a58 */
[----:B------:R-:W-:-:S03]  /*8b90*/  ISETP.GT.U32.AND P6, PT, R88, R116, PT ;  /* 0x000000745800720c */ /* 0x000fc60003fc4070 */
[----:B------:R-:W-:Y:S02]  /*8ba0*/  @!P5 IMAD.IADD R114, R114, 0x1, -R88 ;  /* 0x000000017272d824 */ /* 0x000fe400078e0a58 */
[----:B------:R-:W-:-:S03]  /*8bb0*/  IMAD.HI.U32 R91, R86, R117, RZ ;  /* 0x00000075565b7227 */ /* 0x000fc600078e00ff */
[----:B------:R-:W-:Y:S01]  /*8bc0*/  ISETP.GT.U32.AND P5, PT, R88, R114, PT ;  /* 0x000000725800720c */ /* 0x000fe20003fa4070 */
[----:B------:R-:W-:Y:S01]  /*8bd0*/  IMAD.MOV.U32 R109, RZ, RZ, R94 ;  /* 0x000000ffff6d7224 */ /* 0x000fe200078e005e */
[----:B------:R-:W-:Y:S01]  /*8be0*/  ISETP.GE.AND P4, PT, R95, RZ, PT ;  /* 0x000000ff5f00720c */ /* 0x000fe20003f86270 */
[----:B------:R-:W-:Y:S02]  /*8bf0*/  IMAD.MOV R91, RZ, RZ, -R91 ;  /* 0x000000ffff5b7224 */ /* 0x000fe400078e0a5b */
[----:B------:R-:W-:Y:S01]  /*8c00*/  @!P2 IMAD.MOV R109, RZ, RZ, -R109 ;  /* 0x000000ffff6da224 */ /* 0x000fe200078e0a6d */
[----:B------:R-:W-:Y:S01]  /*8c10*/  ISETP.GE.AND P2, PT, R90, RZ, PT ;  /* 0x000000ff5a00720c */ /* 0x000fe20003f46270 */
[----:B------:R-:W-:Y:S01]  /*8c20*/  IMAD R117, R88, R91, R117 ;  /* 0x0000005b58757224 */ /* 0x000fe200078e0275 */
[----:B------:R-:W-:Y:S01]  /*8c30*/  LOP3.LUT R90, R87, 0x84, RZ, 0xfc, !PT ;  /* 0x00000084575a7812 */ /* 0x000fe200078efcff */
[----:B------:R-:W-:-:S03]  /*8c40*/  @!P6 IMAD.IADD R116, R116, 0x1, -R88 ;  /* 0x000000017474e824 */ /* 0x000fc600078e0a58 */
[----:B------:R-:W-:Y:S01]  /*8c50*/  IABS R91, R90 ;  /* 0x0000005a005b7213 */ /* 0x000fe20000000000 */
[----:B------:R-:W-:Y:S01]  /*8c60*/  @!P5 IMAD.IADD R114, R114, 0x1, -R88 ;  /* 0x000000017272d824 */ /* 0x000fe200078e0a58 */
[C---:B------:R-:W-:Y:S02]  /*8c70*/  ISETP.GT.U32.AND P6, PT, R88.reuse, R116, PT ;  /* 0x000000745800720c */ /* 0x040fe40003fc4070 */
[----:B------:R-:W-:Y:S01]  /*8c80*/  ISETP.GT.U32.AND P5, PT, R88, R117, PT ;  /* 0x000000755800720c */ /* 0x000fe20003fa4070 */
[----:B------:R-:W-:Y:S01]  /*8c90*/  @!P4 IMAD.MOV R114, RZ, RZ, -R114 ;  /* 0x000000ffff72c224 */ /* 0x000fe200078e0a72 */
[----:B------:R-:W-:Y:S01]  /*8ca0*/  ISETP.GE.AND P4, PT, R89, RZ, PT ;  /* 0x000000ff5900720c */ /* 0x000fe20003f86270 */
[----:B------:R-:W-:-:S04]  /*8cb0*/  IMAD.HI.U32 R89, R86, R91, RZ ;  /* 0x0000005b56597227 */ /* 0x000fc800078e00ff */
[----:B------:R-:W-:-:S04]  /*8cc0*/  IMAD.MOV R89, RZ, RZ, -R89 ;  /* 0x000000ffff597224 */ /* 0x000fc800078e0a59 */
[--C-:B------:R-:W-:Y:S02]  /*8cd0*/  @!P6 IMAD.IADD R116, R116, 0x1, -R88.reuse ;  /* 0x000000017474e824 */ /* 0x100fe400078e0a58 */
[----:B------:R-:W-:Y:S02]  /*8ce0*/  @!P5 IMAD.IADD R117, R117, 0x1, -R88 ;  /* 0x000000017575d824 */ /* 0x000fe400078e0a58 */
[C---:B------:R-:W-:Y:S02]  /*8cf0*/  IMAD R118, R88.reuse, R89, R91 ;  /* 0x0000005958767224 */ /* 0x040fe400078e025b */
[----:B------:R-:W-:Y:S01]  /*8d00*/  @!P2 IMAD.MOV R116, RZ, RZ, -R116 ;  /* 0x000000ffff74a224 */ /* 0x000fe200078e0a74 */
[C---:B------:R-:W-:Y:S02]  /*8d10*/  ISETP.GT.U32.AND P5, PT, R88.reuse, R117, PT ;  /* 0x000000755800720c */ /* 0x040fe40003fa4070 */
[----:B------:R-:W-:Y:S02]  /*8d20*/  ISETP.GT.U32.AND P2, PT, R88, R118, PT ;  /* 0x000000765800720c */ /* 0x000fe40003f44070 */
[----:B------:R-:W-:-:S04]  /*8d30*/  LOP3.LUT R89, R87, 0x8c, RZ, 0xfc, !PT ;  /* 0x0000008c57597812 */ /* 0x000fc800078efcff */
[----:B------:R-:W-:-:S05]  /*8d40*/  IABS R121, R89 ;  /* 0x0000005900797213 */ /* 0x000fca0000000000 */
[--C-:B------:R-:W-:Y:S01]  /*8d50*/  @!P5 IMAD.IADD R117, R117, 0x1, -R88.reuse ;  /* 0x000000017575d824 */ /* 0x100fe200078e0a58 */
[----:B------:R-:W-:Y:S01]  /*8d60*/  ISETP.GE.AND P5, PT, R89, RZ, PT ;  /* 0x000000ff5900720c */ /* 0x000fe20003fa6270 */
[----:B------:R-:W-:Y:S02]  /*8d70*/  @!P2 IMAD.IADD R118, R118, 0x1, -R88 ;  /* 0x000000017676a824 */ /* 0x000fe400078e0a58 */
[----:B------:R-:W-:-:S03]  /*8d80*/  IMAD.HI.U32 R89, R86, R121, RZ ;  /* 0x0000007956597227 */ /* 0x000fc600078e00ff */
[----:B------:R-:W-:Y:S01]  /*8d90*/  ISETP.GT.U32.AND P2, PT, R88, R118, PT ;  /* 0x000000765800720c */ /* 0x000fe20003f44070 */
[----:B------:R-:W-:-:S04]  /*8da0*/  IMAD.MOV R89, RZ, RZ, -R89 ;  /* 0x000000ffff597224 */ /* 0x000fc800078e0a59 */
[----:B------:R-:W-:Y:S01]  /*8db0*/  IMAD R121, R88, R89, R121 ;  /* 0x0000005958797224 */ /* 0x000fe200078e0279 */
[----:B------:R-:W-:Y:S01]  /*8dc0*/  LOP3.LUT R89, R87, 0x92, RZ, 0xfc, !PT ;  /* 0x0000009257597812 */ /* 0x000fe200078efcff */
[----:B------:R-:W-:-:S03]  /*8dd0*/  @!P4 IMAD.MOV R117, RZ, RZ, -R117 ;  /* 0x000000ffff75c224 */ /* 0x000fc600078e0a75 */
[----:B------:R-:W-:Y:S02]  /*8de0*/  IABS R104, R89 ;  /* 0x0000005900687213 */ /* 0x000fe40000000000 */
[----:B------:R-:W-:Y:S01]  /*8df0*/  ISETP.GT.U32.AND P4, PT, R88, R121, PT ;  /* 0x000000795800720c */ /* 0x000fe20003f84070 */
[----:B------:R-:W-:Y:S01]  /*8e00*/  @!P2 IMAD.IADD R118, R118, 0x1, -R88 ;  /* 0x000000017676a824 */ /* 0x000fe200078e0a58 */
[----:B------:R-:W-:Y:S02]  /*8e10*/  ISETP.GE.AND P6, PT, R90, RZ, PT ;  /* 0x000000ff5a00720c */ /* 0x000fe40003fc6270 */
[----:B------:R-:W-:Y:S01]  /*8e20*/  ISETP.GE.AND P2, PT, R89, RZ, PT ;  /* 0x000000ff5900720c */ /* 0x000fe20003f46270 */
[----:B------:R-:W-:-:S04]  /*8e30*/  IMAD.HI.U32 R89, R86, R104, RZ ;  /* 0x0000006856597227 */ /* 0x000fc800078e00ff */
[----:B------:R-:W-:-:S04]  /*8e40*/  IMAD.MOV R89, RZ, RZ, -R89 ;  /* 0x000000ffff597224 */ /* 0x000fc800078e0a59 */
        /* <DEDUP_REMOVED lines=11> */
[C---:B------:R-:W-:Y:S01]  /*8f00*/  ISETP.GT.U32.AND P6, PT, R88.reuse, R104, PT ;  /* 0x000000685800720c */ /* 0x040fe20003fc4070 */
[----:B------:R-:W-:Y:S01]  /*8f10*/  IMAD.MOV R89, RZ, RZ, -R89 ;  /* 0x000000ffff597224 */ /* 0x000fe200078e0a59 */
[----:B------:R-:W-:Y:S03]  /*8f20*/  STL [R1+0xf8], R103 ;  /* 0x0000f86701007387 */ /* 0x000fe60000100800 */
[----:B------:R-:W-:Y:S01]  /*8f30*/  IMAD R124, R88, R89, R124 ;  /* 0x00000059587c7224 */ /* 0x000fe200078e027c */
[----:B------:R-:W-:Y:S01]  /*8f40*/  LOP3.LUT R89, R87, 0x9a, RZ, 0xfc, !PT ;  /* 0x0000009a57597812 */ /* 0x000fe200078efcff */
[----:B------:R-:W-:Y:S01]  /*8f50*/  STL [R1+0x11c], R101 ;  /* 0x00011c6501007387 */ /* 0x000fe20000100800 */
[----:B------:R-:W-:-:S03]  /*8f60*/  @!P5 IMAD.MOV R121, RZ, RZ, -R121 ;  /* 0x000000ffff79d224 */ /* 0x000fc600078e0a79 */
[----:B------:R-:W-:Y:S01]  /*8f70*/  STL [R1+0x118], R102 ;  /* 0x0001186601007387 */ /* 0x000fe20000100800 */
[----:B------:R-:W-:-:S03]  /*8f80*/  ISETP.GT.U32.AND P5, PT, R88, R124, PT ;  /* 0x0000007c5800720c */ /* 0x000fc60003fa4070 */
[----:B------:R0:W-:Y:S01]  /*8f90*/  STL [R1+0x144], R99 ;  /* 0x0001446301007387 */ /* 0x0001e20000100800 */
[----:B------:R-:W-:Y:S01]  /*8fa0*/  @!P6 IMAD.IADD R104, R104, 0x1, -R88 ;  /* 0x000000016868e824 */ /* 0x000fe200078e0a58 */
[----:B------:R-:W-:Y:S02]  /*8fb0*/  ISETP.GE.AND P6, PT, R89, RZ, PT ;  /* 0x000000ff5900720c */ /* 0x000fe40003fc6270 */
[----:B0-----:R-:W-:-:S05]  /*8fc0*/  IABS R99, R89 ;  /* 0x0000005900637213 */ /* 0x001fca0000000000 */
[----:B------:R-:W-:-:S04]  /*8fd0*/  IMAD.HI.U32 R89, R86, R99, RZ ;  /* 0x0000006356597227 */ /* 0x000fc800078e00ff */
[----:B------:R-:W-:Y:S02]  /*8fe0*/  IMAD.MOV R89, RZ, RZ, -R89 ;  /* 0x000000ffff597224 */ /* 0x000fe400078e0a59 */
        /* <DEDUP_REMOVED lines=19> */
[----:B------:R-:W-:Y:S01]  /*9120*/  ISETP.GE.AND P2, PT, R89, RZ, PT ;  /* 0x000000ff5900720c */ /* 0x000fe20003f46270 */
[----:B------:R-:W-:-:S04]  /*9130*/  IMAD.HI.U32 R89, R86, R90, RZ ;  /* 0x0000005a56597227 */ /* 0x000fc800078e00ff */
[----:B------:R-:W-:-:S04]  /*9140*/  IMAD.MOV R89, RZ, RZ, -R89 ;  /* 0x000000ffff597224 */ /* 0x000fc800078e0a59 */
[C---:B------:R-:W-:Y:S02]  /*9150*/  IMAD R89, R88.reuse, R89, R90 ;  /* 0x0000005958597224 */ /* 0x040fe400078e025a */
[----:B------:R-:W-:Y:S02]  /*9160*/  @!P4 IMAD.IADD R123, R123, 0x1, -R88 ;  /* 0x000000017b7bc824 */ /* 0x000fe400078e0a58 */
[----:B------:R-:W-:Y:S01]  /*9170*/  @!P6 IMAD.MOV R99, RZ, RZ, -R99 ;  /* 0x000000ffff63e224 */ /* 0x000fe200078e0a63 */
[C---:B------:R-:W-:Y:S02]  /*9180*/  ISETP.GT.U32.AND P6, PT, R88.reuse, R89, PT ;  /* 0x000000595800720c */ /* 0x040fe40003fc4070 */
[----:B------:R-:W-:Y:S02]  /*9190*/  ISETP.GT.U32.AND P4, PT, R88, R123, PT ;  /* 0x0000007b5800720c */ /* 0x000fe40003f84070 */
[----:B------:R-:W-:-:S04]  /*91a0*/  LOP3.LUT R90, R87, 0xa4, RZ, 0xfc, !PT ;  /* 0x000000a4575a7812 */ /* 0x000fc800078efcff */
[----:B------:R-:W-:-:S05]  /*91b0*/  IABS R91, R90 ;  /* 0x0000005a005b7213 */ /* 0x000fca0000000000 */
[--C-:B------:R-:W-:Y:S02]  /*91c0*/  @!P6 IMAD.IADD R89, R89, 0x1, -R88.reuse ;  /* 0x000000015959e824 */ /* 0x100fe400078e0a58 */
[----:B------:R-:W-:Y:S01]  /*91d0*/  @!P4 IMAD.IADD R123, R123, 0x1, -R88 ;  /* 0x000000017b7bc824 */ /* 0x000fe200078e0a58 */
[----:B------:R-:W-:Y:S01]  /*91e0*/  ISETP.GE.AND P4, PT, R90, RZ, PT ;  /* 0x000000ff5a00720c */ /* 0x000fe20003f86270 */
[----:B------:R-:W-:Y:S01]  /*91f0*/  IMAD.HI.U32 R90, R86, R91, RZ ;  /* 0x0000005b565a7227 */ /* 0x000fe200078e00ff */
[----:B------:R-:W-:-:S03]  /*9200*/  ISETP.GT.U32.AND P6, PT, R88, R89, PT ;  /* 0x000000595800720c */ /* 0x000fc60003fc4070 */
[----:B------:R-:W-:Y:S01]  /*9210*/  IMAD.MOV R90, RZ, RZ, -R90 ;  /* 0x000000ffff5a7224 */ /* 0x000fe200078e0a5a */
[----:B------:R-:W-:Y:S03]  /*9220*/  STL [R1+0x140], R100 ;  /* 0x0001406401007387 */ /* 0x000fe60000100800 */
[C---:B------:R-:W-:Y:S01]  /*9230*/  IMAD R90, R88.reuse, R90, R91 ;  /* 0x0000005a585a7224 */ /* 0x040fe200078e025b */
[----:B------:R-:W-:Y:S01]  /*9240*/  LOP3.LUT R91, R87, 0xaa, RZ, 0xfc, !PT ;  /* 0x000000aa575b7812 */ /* 0x000fe200078efcff */
[----:B------:R0:W-:Y:S01]  /*9250*/  STL [R1+0x164], R97 ;  /* 0x0001646101007387 */ /* 0x0001e20000100800 */
[----:B------:R-:W-:Y:S02]  /*9260*/  @!P5 IMAD.MOV R123, RZ, RZ, -R123 ;  /* 0x000000ffff7bd224 */ /* 0x000fe400078e0a7b */
[----:B------:R-:W-:Y:S01]  /*9270*/  ISETP.GT.U32.AND P5, PT, R88, R90, PT ;  /* 0x0000005a5800720c */ /* 0x000fe20003fa4070 */
[----:B------:R-:W-:Y:S01]  /*9280*/  @!P6 IMAD.IADD R89, R89, 0x1, -R88 ;  /* 0x000000015959e824 */ /* 0x000fe200078e0a58 */
[----:B------:R-:W-:-:S02]  /*9290*/  ISETP.GE.AND P6, PT, R91, RZ, PT ;  /* 0x000000ff5b00720c */ /* 0x000fc40003fc6270 */
        /* <DEDUP_REMOVED lines=18> */
[----:B------:R-:W-:-:S03]  /*93c0*/  IMAD.MOV.U32 R122, RZ, RZ, R90 ;  /* 0x000000ffff7a7224 */ /* 0x000fc600078e005a */
[----:B------:R-:W-:Y:S01]  /*93d0*/  IABS R90, R92 ;  /* 0x0000005c005a7213 */ /* 0x000fe20000000000 */
[----:B------:R-:W-:Y:S01]  /*93e0*/  @!P4 IMAD.MOV R122, RZ, RZ, -R122 ;  /* 0x000000ffff7ac224 */ /* 0x000fe200078e0a7a */
        /* <DEDUP_REMOVED lines=17> */
[----:B------:R-:W-:-:S04]  /*9500*/  IMAD.MOV R92, RZ, RZ, -R92 ;  /* 0x000000ffff5c7224 */ /* 0x000fc800078e0a5c */
[----:B------:R-:W-:-:S06]  /*9510*/  IMAD R92, R88, R92, R94 ;  /* 0x0000005c585c7224 */ /* 0x000fcc00078e025e */
[----:B------:R-:W-:Y:S01]  /*9520*/  @!P6 IMAD.IADD R90, R90, 0x1, -R88 ;  /* 0x000000015a5ae824 */ /* 0x000fe200078e0a58 */
[----:B------:R-:W-:Y:S02]  /*9530*/  ISETP.GT.U32.AND P6, PT, R88, R92, PT ;  /* 0x0000005c5800720c */ /* 0x000fe40003fc4070 */
[----:B------:R-:W-:-:S04]  /*9540*/  LOP3.LUT R94, R87, 0xba, RZ, 0xfc, !PT ;  /* 0x000000ba575e7812 */ /* 0x000fc800078efcff */
[----:B------:R-:W-:-:S07]  /*9550*/  IABS R100, R94 ;  /* 0x0000005e00647213 */ /* 0x000fce0000000000 */
[----:B------:R-:W-:Y:S02]  /*9560*/  @!P6 IMAD.IADD R92, R92, 0x1, -R88 ;  /* 0x000000015c5ce824 */ /* 0x000fe400078e0a58 */
[----:B------:R-:W-:-:S03]  /*9570*/  IMAD.HI.U32 R95, R86, R100, RZ ;  /* 0x00000064565f7227 */ /* 0x000fc600078e00ff */
[----:B------:R-:W-:Y:S01]  /*9580*/  ISETP.GT.U32.AND P6, PT, R88, R92, PT ;  /* 0x0000005c5800720c */ /* 0x000fe20003fc4070 */
[----:B------:R-:W-:Y:S02]  /*9590*/  IMAD.MOV.U32 R120, RZ, RZ, R91 ;  /* 0x000000ffff787224 */ /* 0x000fe400078e005b */
[----:B------:R-:W-:Y:S02]  /*95a0*/  IMAD.MOV R95, RZ, RZ, -R95 ;  /* 0x000000ffff5f7224 */ /* 0x000fe400078e0a5f */
[----:B------:R-:W-:Y:S01]  /*95b0*/  @!P5 IMAD.MOV R120, RZ, RZ, -R120 ;  /* 0x000000ffff78d224 */ /* 0x000fe200078e0a78 */
[----:B------:R-:W-:Y:S01]  /*95c0*/  ISETP.GE.AND P5, PT, R94, RZ, PT ;  /* 0x000000ff5e00720c */ /* 0x000fe20003fa6270 */
[----:B------:R-:W-:Y:S01]  /*95d0*/  IMAD R100, R88, R95, R100 ;  /* 0x0000005f58647224 */ /* 0x000fe200078e0264 */
[----:B------:R-:W-:Y:S01]  /*95e0*/  LOP3.LUT R94, R87, 0xbc, RZ, 0xfc, !PT ;  /* 0x000000bc575e7812 */ /* 0x000fe200078efcff */
[----:B------:R-:W-:-:S03]  /*95f0*/  @!P2 IMAD.MOV R90, RZ, RZ, -R90 ;  /* 0x000000ffff5aa224 */ /* 0x000fc600078e0a5a */
[----:B------:R-:W-:Y:S01]  /*9600*/  IABS R91, R94 ;  /* 0x0000005e005b7213 */ /* 0x000fe20000000000 */
[----:B------:R-:W-:Y:S01]  /*9610*/  @!P6 IMAD.IADD R92, R92, 0x1, -R88 ;  /* 0x000000015c5ce824 */ /* 0x000fe200078e0a58 */
[----:B------:R-:W-:Y:S02]  /*9620*/  ISETP.GT.U32.AND P6, PT, R88, R100, PT ;  /* 0x000000645800720c */ /* 0x000fe40003fc4070 */
[----:B------:R-:W-:Y:S01]  /*9630*/  ISETP.GE.AND P2, PT, R94, RZ, PT ;  /* 0x000000ff5e00720c */ /* 0x000fe20003f46270 */
[----:B------:R-:W-:Y:S01]  /*9640*/  IMAD.HI.U32 R94, R86, R91, RZ ;  /* 0x0000005b565e7227 */ /* 0x000fe200078e00ff */
[----:B------:R-:W-:-:S03]  /*9650*/  LOP3.LUT R95, R87, 0xc2, RZ, 0xfc, !PT ;  /* 0x000000c2575f7812 */ /* 0x000fc600078efcff */
[----:B------:R-:W-:Y:S01]  /*9660*/  IMAD.MOV R94, RZ, RZ, -R94 ;  /* 0x000000ffff5e7224 */ /* 0x000fe200078e0a5e */
[----:B------:R-:W-:Y:S01]  /*9670*/  IABS R101, R95 ;  /* 0x0000005f00657213 */ /* 0x000fe20000000000 */
[----:B------:R-:W-:Y:S02]  /*9680*/  IMAD.MOV.U32 R119, RZ, RZ, R92 ;  /* 0x000000ffff777224 */ /* 0x000fe400078e005c */
[----:B------:R-:W-:Y:S02]  /*9690*/  IMAD R91, R88, R94, R91 ;  /* 0x0000005e585b7224 */ /* 0x000fe400078e025b */
[----:B------:R-:W-:Y:S01]  /*96a0*/  @!P6 IMAD.IADD R100, R100, 0x1, -R88 ;  /* 0x000000016464e824 */ /* 0x000fe200078e0a58 */
[----:B------:R0:W-:Y:S01]  /*96b0*/  STL [R1+0x160], R96 ;  /* 0x0001606001007387 */ /* 0x0001e20000100800 */
[----:B------:R-:W-:Y:S01]  /*96c0*/  @!P4 IMAD.MOV R119, RZ, RZ, -R119 ;  /* 0x000000ffff77c224 */ /* 0x000fe200078e0a77 */
[C---:B------:R-:W-:Y:S02]  /*96d0*/  ISETP.GT.U32.AND P4, PT, R88.reuse, R91, PT ;  /* 0x0000005b5800720c */ /* 0x040fe40003f84070 */
[----:B------:R-:W-:-:S02]  /*96e0*/  ISETP.GT.U32.AND P6, PT, R88, R100, PT ;  /* 0x000000645800720c */ /* 0x000fc40003fc4070 */
[----:B------:R-:W-:Y:S01]  /*96f0*/  LOP3.LUT R94, R87, 0xca, RZ, 0xfc, !PT ;  /* 0x000000ca575e7812 */ /* 0x000fe200078efcff */
[----:B0-----:R-:W-:-:S03]  /*9700*/  IMAD.HI.U32 R96, R86, R101, RZ ;  /* 0x0000006556607227 */ /* 0x001fc600078e00ff */
[----:B------:R-:W-:Y:S01]  /*9710*/  IABS R102, R94 ;  /* 0x0000005e00667213 */ /* 0x000fe20000000000 */
[----:B------:R-:W-:-:S04]  /*9720*/  IMAD.MOV R92, RZ, RZ, -R96 ;  /* 0x000000ffff5c7224 */ /* 0x000fc800078e0a60 */
[----:B------:R-:W-:Y:S02]  /*9730*/  IMAD R101, R88, R92, R101 ;  /* 0x0000005c58657224 */ /* 0x000fe400078e0265 */
[----:B------:R-:W-:-:S04]  /*9740*/  IMAD.HI.U32 R92, R86, R102, RZ ;  /* 0x00000066565c7227 */ /* 0x000fc800078e00ff */
[--C-:B------:R-:W-:Y:S02]  /*9750*/  @!P4 IMAD.IADD R91, R91, 0x1, -R88.reuse ;  /* 0x000000015b5bc824 */ /* 0x100fe400078e0a58 */
[----:B------:R-:W-:Y:S01]  /*9760*/  @!P6 IMAD.IADD R100, R100, 0x1, -R88 ;  /* 0x000000016464e824 */ /* 0x000fe200078e0a58 */
[C---:B------:R-:W-:Y:S01]  /*9770*/  ISETP.GT.U32.AND P6, PT, R88.reuse, R101, PT ;  /* 0x000000655800720c */ /* 0x040fe20003fc4070 */
[----:B------:R-:W-:Y:S01]  /*9780*/  IMAD.MOV R92, RZ, RZ, -R92 ;  /* 0x000000ffff5c7224 */ /* 0x000fe200078e0a5c */
[----:B------:R-:W-:-:S03]  /*9790*/  ISETP.GT.U32.AND P4, PT, R88, R91, PT ;  /* 0x0000005b5800720c */ /* 0x000fc60003f84070 */
[----:B------:R-:W-:Y:S01]  /*97a0*/  IMAD R102, R88, R92, R102 ;  /* 0x0000005c58667224 */ /* 0x000fe200078e0266 */
[----:B------:R-:W-:Y:S01]  /*97b0*/  LOP3.LUT R92, R87, 0xd2, RZ, 0xfc, !PT ;  /* 0x000000d2575c7812 */ /* 0x000fe200078efcff */
[----:B------:R-:W-:-:S03]  /*97c0*/  @!P5 IMAD.MOV R100, RZ, RZ, -R100 ;  /* 0x000000ffff64d224 */ /* 0x000fc600078e0a64 */
[----:B------:R-:W-:Y:S02]  /*97d0*/  ISETP.GT.U32.AND P5, PT, R88, R102, PT ;  /* 0x000000665800720c */ /* 0x000fe40003fa4070 */
[----:B------:R-:W-:Y:S01]  /*97e0*/  IABS R105, R92 ;  /* 0x0000005c00697213 */ /* 0x000fe20000000000 */
[--C-:B------:R-:W-:Y:S02]  /*97f0*/  @!P6 IMAD.IADD R101, R101, 0x1, -R88.reuse ;  /* 0x000000016565e824 */ /* 0x100fe400078e0a58 */
[----:B------:R-:W-:Y:S01]  /*9800*/  @!P4 IMAD.IADD R91, R91, 0x1, -R88 ;  /* 0x000000015b5bc824 */ /* 0x000fe200078e0a58 */
[----:B------:R-:W-:Y:S01]  /*9810*/  ISETP.GE.AND P4, PT, R95, RZ, PT ;  /* 0x000000ff5f00720c */ /* 0x000fe20003f86270 */
[----:B------:R-:W-:Y:S01]  /*9820*/  IMAD.HI.U32 R95, R86, R105, RZ ;  /* 0x00000069565f7227 */ /* 0x000fe200078e00ff */
[----:B------:R-:W-:-:S03]  /*9830*/  ISETP.GT.U32.AND P6, PT, R88, R101, PT ;  /* 0x000000655800720c */ /* 0x000fc60003fc4070 */
[----:B------:R-:W-:Y:S02]  /*9840*/  IMAD.MOV R95, RZ, RZ, -R95 ;  /* 0x000000ffff5f7224 */ /* 0x000fe400078e0a5f */
[----:B------:R-:W-:Y:S02]  /*9850*/  @!P5 IMAD.IADD R102, R102, 0x1, -R88 ;  /* 0x000000016666d824 */ /* 0x000fe400078e0a58 */
[----:B------:R-:W-:-:S03]  /*9860*/  IMAD R105, R88, R95, R105 ;  /* 0x0000005f58697224 */ /* 0x000fc600078e0269 */
[----:B------:R-:W-:-:S03]  /*9870*/  ISETP.GT.U32.AND P5, PT, R88, R102, PT ;  /* 0x000000665800720c */ /* 0x000fc60003fa4070 */
[----:B------:R-:W-:Y:S01]  /*9880*/  @!P6 IMAD.IADD R101, R101, 0x1, -R88 ;  /* 0x000000016565e824 */ /* 0x000fe200078e0a58 */
[----:B------:R-:W-:Y:S02]  /*9890*/  ISETP.GT.U32.AND P6, PT, R88, R105, PT ;  /* 0x000000695800720c */ /* 0x000fe40003fc4070 */
[----:B------:R-:W-:-:S04]  /*98a0*/  LOP3.LUT R96, R87, 0xda, RZ, 0xfc, !PT ;  /* 0x000000da57607812 */ /* 0x000fc800078efcff */
[----:B------:R-:W-:-:S03]  /*98b0*/  IABS R103, R96 ;  /* 0x0000006000677213 */ /* 0x000fc60000000000 */
[----:B------:R-:W-:Y:S01]  /*98c0*/  @!P5 IMAD.IADD R102, R102, 0x1, -R88 ;  /* 0x000000016666d824 */ /* 0x000fe200078e0a58 */
[----:B------:R-:W-:Y:S01]  /*98d0*/  ISETP.GE.AND P5, PT, R94, RZ, PT ;  /* 0x000000ff5e00720c */ /* 0x000fe20003fa6270 */
[----:B------:R-:W-:-:S04]  /*98e0*/  IMAD.HI.U32 R94, R86, R103, RZ ;  /* 0x00000067565e7227 */ /* 0x000fc800078e00ff */
[----:B------:R-:W-:Y:S02]  /*98f0*/  @!P6 IMAD.IADD R105, R105, 0x1, -R88 ;  /* 0x000000016969e824 */ /* 0x000fe400078e0a58 */
[----:B------:R-:W-:-:S03]  /*9900*/  IMAD.MOV R94, RZ, RZ, -R94 ;  /* 0x000000ffff5e7224 */ /* 0x000fc600078e0a5e */
[C---:B------:R-:W-:Y:S01]  /*9910*/  ISETP.GT.U32.AND P6, PT, R88.reuse, R105, PT ;  /* 0x000000695800720c */ /* 0x040fe20003fc4070 */
[----:B------:R-:W-:Y:S02]  /*9920*/  IMAD R103, R88, R94, R103 ;  /* 0x0000005e58677224 */ /* 0x000fe400078e0267 */
[----:B------:R-:W-:Y:S01]  /*9930*/  @!P4 IMAD.MOV R101, RZ, RZ, -R101 ;  /* 0x000000ffff65c224 */ /* 0x000fe200078e0a65 */
[----:B------:R-:W-:Y:S01]  /*9940*/  ISETP.GE.AND P4, PT, R92, RZ, PT ;  /* 0x000000ff5c00720c */ /* 0x000fe20003f86270 */
[----:B------:R-:W-:Y:S01]  /*9950*/  @!P5 IMAD.MOV R102, RZ, RZ, -R102 ;  /* 0x000000ffff66d224 */ /* 0x000fe200078e0a66 */
[----:B------:R-:W-:Y:S02]  /*9960*/  ISETP.GT.U32.AND P5, PT, R88, R103, PT ;  /* 0x000000675800720c */ /* 0x000fe40003fa4070 */
[C---:B------:R-:W-:Y:S02]  /*9970*/  LOP3.LUT R92, R87.reuse, 0xc4, RZ, 0xfc, !PT ;  /* 0x000000c4575c7812 */ /* 0x040fe400078efcff */
[----:B------:R-:W-:-:S03]  /*9980*/  LOP3.LUT R94, R87, 0xcc, RZ, 0xfc, !PT ;  /* 0x000000cc575e7812 */ /* 0x000fc600078efcff */
[--C-:B------:R-:W-:Y:S01]  /*9990*/  @!P6 IMAD.IADD R105, R105, 0x1, -R88.reuse ;  /* 0x000000016969e824 */ /* 0x100fe200078e0a58 */
[----:B------:R-:W-:Y:S02]  /*99a0*/  ISETP.GE.AND P6, PT, R92, RZ, PT ;  /* 0x000000ff5c00720c */ /* 0x000fe40003fc6270 */
[----:B------:R-:W-:Y:S02]  /*99b0*/  IABS R92, R92 ;  /* 0x0000005c005c7213 */ /* 0x000fe40000000000 */
[----:B------:R-:W-:Y:S01]  /*99c0*/  IABS R95, R94 ;  /* 0x0000005e005f7213 */ /* 0x000fe20000000000 */
[----:B------:R-:W-:Y:S01]  /*99d0*/  @!P4 IMAD.MOV R105, RZ, RZ, -R105 ;  /* 0x000000ffff69c224 */ /* 0x000fe200078e0a69 */
[----:B------:R-:W-:Y:S01]  /*99e0*/  ISETP.GE.AND P4, PT, R94, RZ, PT ;  /* 0x000000ff5e00720c */ /* 0x000fe20003f86270 */
[----:B------:R-:W-:Y:S01]  /*99f0*/  @!P5 IMAD.IADD R103, R103, 0x1, -R88 ;  /* 0x000000016767d824 */ /* 0x000fe200078e0a58 */
[----:B------:R-:W0:Y:S01]  /*9a00*/  S2R R127, SR_TID.X ;  /* 0x00000000007f7919 */ /* 0x000e220000002100 */
[----:B------:R-:W-:-:S04]  /*9a10*/  IMAD.HI.U32 R94, R86, R92, RZ ;  /* 0x0000005c565e7227 */ /* 0x000fc800078e00ff */
[----:B------:R-:W-:Y:S01]  /*9a20*/  IMAD.HI.U32 R110, R86, R95, RZ ;  /* 0x0000005f566e7227 */ /* 0x000fe200078e00ff */
[----:B------:R-:W-:-:S03]  /*9a30*/  ISETP.GT.U32.AND P5, PT, R88, R103, PT ;  /* 0x000000675800720c */ /* 0x000fc60003fa4070 */
[----:B------:R-:W-:Y:S01]  /*9a40*/  IMAD.MOV R94, RZ, RZ, -R94 ;  /* 0x000000ffff5e7224 */ /* 0x000fe200078e0a5e */
[C---:B------:R-:W-:Y:S01]  /*9a50*/  LOP3.LUT R125, R87.reuse, 0xd4, RZ, 0xfc, !PT ;  /* 0x000000d4577d7812 */ /* 0x040fe200078efcff */
[----:B------:R-:W-:Y:S02]  /*9a60*/  IMAD.MOV R110, RZ, RZ, -R110 ;  /* 0x000000ffff6e7224 */ /* 0x000fe400078e0a6e */
[C---:B------:R-:W-:Y:S02]  /*9a70*/  IMAD R92, R88.reuse, R94, R92 ;  /* 0x0000005e585c7224 */ /* 0x040fe400078e025c */
[----:B------:R-:W-:Y:S01]  /*9a80*/  IMAD R94, R88, R110, R95 ;  /* 0x0000006e585e7224 */ /* 0x000fe200078e025f */
[----:B------:R-:W-:Y:S02]  /*9a90*/  IABS R95, R125 ;  /* 0x0000007d005f7213 */ /* 0x000fe40000000000 */
[----:B------:R-:W-:Y:S01]  /*9aa0*/  LOP3.LUT R110, R87, 0xe2, RZ, 0xfc, !PT ;  /* 0x000000e2576e7812 */ /* 0x000fe200078efcff */
[----:B------:R-:W-:-:S02]  /*9ab0*/  @!P5 IMAD.IADD R103, R103, 0x1, -R88 ;  /* 0x000000016767d824 */ /* 0x000fc400078e0a58 */
[----:B------:R-:W-:Y:S01]  /*9ac0*/  IMAD.HI.U32 R126, R86, R95, RZ ;  /* 0x0000005f567e7227 */ /* 0x000fe200078e00ff */
[----:B------:R-:W-:Y:S02]  /*9ad0*/  ISETP.GE.AND P5, PT, R96, RZ, PT ;  /* 0x000000ff6000720c */ /* 0x000fe40003fa6270 */
[----:B------:R-:W-:Y:S01]  /*9ae0*/  IABS R96, R110 ;  /* 0x0000006e00607213 */ /* 0x000fe20000000000 */
[----:B------:R-:W-:Y:S01]  /*9af0*/  IMAD.MOV R126, RZ, RZ, -R126 ;  /* 0x000000ffff7e7224 */ /* 0x000fe200078e0a7e */
[----:B------:R-:W-:-:S04]  /*9b00*/  @!UP1 UIADD3 UR4, UPT, UPT, -UR5, 0x100000, URZ ;  /* 0x0010000005049890 */ /* 0x000fc8000fffe1ff */
[----:B------:R-:W-:Y:S02]  /*9b10*/  @!UP1 USHF.L.U32 UR5, UR4, 0xb, URZ ;  /* 0x0000000b04059899 */ /* 0x000fe400080006ff */
[----:B------:R-:W-:Y:S01]  /*9b20*/  @!UP1 USHF.L.U32 UR4, UR4, 0x1, URZ ;  /* 0x0000000104049899 */ /* 0x000fe200080006ff */
[----:B------:R-:W-:Y:S01]  /*9b30*/  SEL R104, R161, R104, !P1 ;  /* 0x00000068a1687207 */ /* 0x000fe20004800000 */
[----:B------:R-:W-:Y:S02]  /*9b40*/  IMAD R95, R88, R126, R95 ;  /* 0x0000007e585f7224 */ /* 0x000fe400078e025f */
[----:B------:R-:W-:Y:S01]  /*9b50*/  IMAD.HI.U32 R126, R86, R96, RZ ;  /* 0x00000060567e7227 */ /* 0x000fe200078e00ff */
[----:B------:R-:W-:-:S03]  /*9b60*/  VOTEU.ALL UP1, P3 ;  /* 0x0000000000ff7886 */ /* 0x000fc60001820000 */
[----:B------:R-:W-:Y:S02]  /*9b70*/  IMAD.MOV R126, RZ, RZ, -R126 ;  /* 0x000000ffff7e7224 */ /* 0x000fe400078e0a7e */
[----:B------:R-:W-:Y:S01]  /*9b80*/  IMAD R104, R104, UR7, RZ ;  /* 0x0000000768687c24 */ /* 0x000fe2000f8e02ff */
[----:B0-----:R-:W-:Y:S01]  /*9b90*/  LOP3.LUT R127, R127, 0x7f, RZ, 0xc0, !PT ;  /* 0x0000007f7f7f7812 */ /* 0x001fe200078ec0ff */
[----:B------:R-:W-:Y:S01]  /*9ba0*/  IMAD R96, R88, R126, R96 ;  /* 0x0000007e58607224 */ /* 0x000fe200078e0260 */
[----:B------:R0:W1:Y:S01]  /*9bb0*/  @!UP1 SYNCS.EXCH.64 URZ, [UR13+0xc008], UR4 ;  /* 0x00c008040dff95b2 */ /* 0x0000620008000100 */
[----:B------:R-:W-:Y:S01]  /*9bc0*/  @!P5 IMAD.MOV R103, RZ, RZ, -R103 ;  /* 0x000000ffff67d224 */ /* 0x000fe200078e0a67 */
[C---:B------:R-:W-:Y:S01]  /*9bd0*/  IADD3 R126, P5, PT, R104.reuse, R85, RZ ;  /* 0x00000055687e7210 */ /* 0x040fe20007fbe0ff */
[----:B--2---:R2:W-:Y:S01]  /*9be0*/  STS.U8 [R127+UR13+0x8000], R142 ;  /* 0x0080008e7f007988 */ /* 0x0045e2000800000d */
[----:B------:R-:W-:Y:S02]  /*9bf0*/  SEL R99, R161, R99, !P1 ;  /* 0x00000063a1637207 */ /* 0x000fe40004800000 */
[----:B--2---:R-:W-:-:S02]  /*9c00*/  LEA.HI.X.SX32 R127, R104, R84, 0x1, P5 ;  /* 0x00000054687f7211 */ /* 0x004fc400028f0eff */
[----:B------:R-:W2:Y:S01]  /*9c10*/  S2R R104, SR_TID.X ;  /* 0x0000000000687919 */ /* 0x000ea20000002100 */
[----:B------:R-:W-:Y:S02]  /*9c20*/  ISETP.GT.U32.AND P5, PT, R88, R96, PT ;  /* 0x000000605800720c */ /* 0x000fe40003fa4070 */
[----:B------:R-:W-:Y:S01]  /*9c30*/  PRMT R208, RZ, 0x7610, R208 ;  /* 0x00007610ffd07816 */ /* 0x000fe200000000d0 */
[----:B------:R-:W-:Y:S01]  /*9c40*/  IMAD R99, R99, UR7, RZ ;  /* 0x0000000763637c24 */ /* 0x000fe2000f8e02ff */
[----:B------:R-:W-:Y:S04]  /*9c50*/  STL [R1+0x184], R126 ;  /* 0x0001847e01007387 */ /* 0x000fe80000100800 */
[----:B------:R0:W-:Y:S04]  /*9c60*/  STL [R1+0x180], R127 ;  /* 0x0001807f01007387 */ /* 0x0001e80000100800 */
[----:B------:R0:W3:Y:S01]  /*9c70*/  @P0 LDG.E.U8 R208, desc[UR26][R126.64] ;  /* 0x0000001a7ed00981 */ /* 0x0000e2000c1e1100 */
[----:B------:R-:W-:Y:S01]  /*9c80*/  @!P5 IMAD.IADD R96, R96, 0x1, -R88 ;  /* 0x000000016060d824 */ /* 0x000fe200078e0a58 */
[----:B0-----:R-:W-:-:S04]  /*9c90*/  IADD3 R127, P5, PT, R99, R85, RZ ;  /* 0x00000055637f7210 */ /* 0x001fc80007fbe0ff */
[----:B------:R-:W-:Y:S01]  /*9ca0*/  LEA.HI.X.SX32 R126, R99, R84, 0x1, P5 ;  /* 0x00000054637e7211 */ /* 0x000fe200028f0eff */
[----:B------:R0:W-:Y:S01]  /*9cb0*/  STL [R1+0x1a4], R127 ;  /* 0x0001a47f01007387 */ /* 0x0001e20000100800 */
[----:B------:R-:W-:Y:S02]  /*9cc0*/  ISETP.GT.U32.AND P5, PT, R88, R96, PT ;  /* 0x000000605800720c */ /* 0x000fe40003fa4070 */
[----:B------:R-:W-:Y:S01]  /*9cd0*/  SEL R89, R161, R89, !P1 ;  /* 0x00000059a1597207 */ /* 0x000fe20004800000 */
[----:B------:R1:W-:Y:S01]  /*9ce0*/  STL [R1+0x1a0], R126 ;  /* 0x0001a07e01007387 */ /* 0x0003e20000100800 */
[----:B0-----:R-:W-:-:S04]  /*9cf0*/  @P0 LOP3.LUT R127, R127, R126, RZ, 0x3c, !PT ;  /* 0x0000007e7f7f0212 */ /* 0x001fc800078e3cff */
[----:B-1----:R-:W-:Y:S02]  /*9d00*/  @P0 LOP3.LUT R126, R127, R126, RZ, 0x3c, !PT ;  /* 0x0000007e7f7e0212 */ /* 0x002fe400078e3cff */
[----:B------:R-:W-:Y:S01]  /*9d10*/  PRMT R215, RZ, 0x7610, R215 ;  /* 0x00007610ffd77816 */ /* 0x000fe200000000d7 */
[----:B------:R-:W-:Y:S01]  /*9d20*/  IMAD R89, R89, UR7, RZ ;  /* 0x0000000759597c24 */ /* 0x000fe2000f8e02ff */
[----:B--2---:R-:W-:Y:S02]  /*9d30*/  LOP3.LUT R104, R104, 0x7f, RZ, 0xc0, !PT ;  /* 0x0000007f68687812 */ /* 0x004fe400078ec0ff */
[----:B------:R-:W-:Y:S01]  /*9d40*/  @P0 LOP3.LUT R127, R127, R126, RZ, 0x3c, !PT ;  /* 0x0000007e7f7f0212 */ /* 0x000fe200078e3cff */
[----:B------:R-:W-:Y:S02]  /*9d50*/  @!P5 IMAD.IADD R96, R96, 0x1, -R88 ;  /* 0x000000016060d824 */ /* 0x000fe400078e0a58 */
[----:B------:R-:W-:Y:S04]  /*9d60*/  STS.U8 [R104+UR13+0x8400], R143 ;  /* 0x0084008f68007988 */ /* 0x000fe8000800000d */
[----:B------:R0:W2:Y:S04]  /*9d70*/  @P0 LDG.E.U8 R215, desc[UR26][R126.64] ;  /* 0x0000001a7ed70981 */ /* 0x0000a8000c1e1100 */
[----:B------:R-:W-:Y:S04]  /*9d80*/  STS.U8 [R104+UR13+0x8800], R146 ;  /* 0x0088009268007988 */ /* 0x000fe8000800000d */
[----:B------:R1:W-:Y:S01]  /*9d90*/  STS.U8 [R104+UR13+0x8c00], R144 ;  /* 0x008c009068007988 */ /* 0x0003e2000800000d */
[----:B0-----:R-:W-:-:S04]  /*9da0*/  IADD3 R127, P5, PT, R89, R85, RZ ;  /* 0x00000055597f7210 */ /* 0x001fc80007fbe0ff */
[----:B------:R-:W-:Y:S02]  /*9db0*/  LEA.HI.X.SX32 R126, R89, R84, 0x1, P5 ;  /* 0x00000054597e7211 */ /* 0x000fe400028f0eff */
[----:B-1----:R-:W-:Y:S02]  /*9dc0*/  LOP3.LUT R104, R87, 0xea, RZ, 0xfc, !PT ;  /* 0x000000ea57687812 */ /* 0x002fe400078efcff */
[----:B------:R-:W-:Y:S02]  /*9dd0*/  ISETP.GE.AND P5, PT, R110, RZ, PT ;  /* 0x000000ff6e00720c */ /* 0x000fe40003fa6270 */
[----:B------:R-:W-:Y:S01]  /*9de0*/  IABS R89, R104 ;  /* 0x0000006800597213 */ /* 0x000fe20000000000 */
[----:B------:R0:W-:Y:S01]  /*9df0*/  STL [R1+0x214], R127 ;  /* 0x0002147f01007387 */ /* 0x0001e20000100800 */
[----:B------:R-:W-:-:S03]  /*9e00*/  SEL R110, R161, R97, !P1 ;  /* 0x00000061a16e7207 */ /* 0x000fc60004800000 */
[----:B------:R-:W-:Y:S01]  /*9e10*/  IMAD.HI.U32 R99, R86, R89, RZ ;  /* 0x0000005956637227 */ /* 0x000fe200078e00ff */
[----:B------:R1:W-:Y:S01]  /*9e20*/  STL [R1+0x1c0], R126 ;  /* 0x0001c07e01007387 */ /* 0x0003e20000100800 */
[-C--:B0-----:R-:W-:Y:S02]  /*9e30*/  @P0 LOP3.LUT R127, R127, R126.reuse, RZ, 0x3c, !PT ;  /* 0x0000007e7f7f0212 */ /* 0x081fe400078e3cff */
[----:B------:R-:W-:Y:S02]  /*9e40*/  IMAD.MOV.U32 R97, RZ, RZ, R96 ;  /* 0x000000ffff617224 */ /* 0x000fe400078e0060 */
[----:B------:R-:W-:Y:S01]  /*9e50*/  IMAD R110, R110, UR7, RZ ;  /* 0x000000076e6e7c24 */ /* 0x000fe2000f8e02ff */
[C---:B-1----:R-:W-:Y:S01]  /*9e60*/  @P0 LOP3.LUT R126, R127.reuse, R126, RZ, 0x3c, !PT ;  /* 0x0000007e7f7e0212 */ /* 0x042fe200078e3cff */
[----:B------:R-:W-:Y:S01]  /*9e70*/  IMAD.MOV R99, RZ, RZ, -R99 ;  /* 0x000000ffff637224 */ /* 0x000fe200078e0a63 */
[----:B------:R-:W-:Y:S01]  /*9e80*/  PRMT R207, RZ, 0x7610, R207 ;  /* 0x00007610ffcf7816 */ /* 0x000fe200000000cf */
[----:B------:R-:W-:Y:S01]  /*9e90*/  @!P5 IMAD.MOV R97, RZ, RZ, -R97 ;  /* 0x000000ffff61d224 */ /* 0x000fe200078e0a61 */
[----:B------:R-:W-:Y:S01]  /*9ea0*/  @P0 LOP3.LUT R127, R127, R126, RZ, 0x3c, !PT ;  /* 0x0000007e7f7f0212 */ /* 0x000fe200078e3cff */
[----:B------:R-:W-:Y:S01]  /*9eb0*/  IMAD R89, R88, R99, R89 ;  /* 0x0000006358597224 */ /* 0x000fe200078e0259 */
[----:B------:R-:W-:-:S03]  /*9ec0*/  IADD3 R96, P5, PT, R110, R85, RZ ;  /* 0x000000556e607210 */ /* 0x000fc60007fbe0ff */
[----:B------:R0:W2:Y:S01]  /*9ed0*/  @P0 LDG.E.U8 R207, desc[UR26][R126.64] ;  /* 0x0000001a7ecf0981 */ /* 0x0000a2000c1e1100 */
[----:B------:R-:W-:Y:S01]  /*9ee0*/  SEL R90, R161, R90, !P1 ;  /* 0x0000005aa15a7207 */ /* 0x000fe20004800000 */
[----:B------:R-:W1:Y:S01]  /*9ef0*/  S2R R99, SR_TID.X ;  /* 0x0000000000637919 */ /* 0x000e620000002100 */
[----:B0-----:R-:W-:Y:S02]  /*9f00*/  LEA.HI.X.SX32 R126, R110, R84, 0x1, P5 ;  /* 0x000000546e7e7211 */ /* 0x001fe400028f0eff */
[----:B------:R-:W-:Y:S01]  /*9f10*/  ISETP.GT.U32.AND P5, PT, R88, R89, PT ;  /* 0x000000595800720c */ /* 0x000fe20003fa4070 */
[----:B------:R-:W-:Y:S01]  /*9f20*/  IMAD R90, R90, UR7, RZ ;  /* 0x000000075a5a7c24 */ /* 0x000fe2000f8e02ff */
[----:B------:R-:W-:Y:S01]  /*9f30*/  STL [R1+0x22c], R96 ;  /* 0x00022c6001007387 */ /* 0x000fe20000100800 */
[----:B------:R-:W-:Y:S01]  /*9f40*/  PRMT R163, RZ, 0x7610, R163 ;  /* 0x00007610ffa37816 */ /* 0x000fe200000000a3 */
[----:B------:R-:W-:Y:S02]  /*9f50*/  @P0 IMAD.MOV.U32 R127, RZ, RZ, R126 ;  /* 0x000000ffff7f0224 */ /* 0x000fe400078e007e */
[----:B------:R0:W-:Y:S07]  /*9f60*/  STL [R1+0x228], R126 ;  /* 0x0002287e01007387 */ /* 0x0001ee0000100800 */
[----:B------:R-:W-:-:S02]  /*9f70*/  @!P5 IMAD.IADD R89, R89, 0x1, -R88 ;  /* 0x000000015959d824 */ /* 0x000fc400078e0a58 */
[----:B0-----:R-:W-:Y:S01]  /*9f80*/  @P0 IMAD.MOV.U32 R126, RZ, RZ, R96 ;  /* 0x000000ffff7e0224 */ /* 0x001fe200078e0060 */
[----:B------:R-:W-:-:S04]  /*9f90*/  IADD3 R96, P5, PT, R90, R85, RZ ;  /* 0x000000555a607210 */ /* 0x000fc80007fbe0ff */
[----:B------:R0:W2:Y:S01]  /*9fa0*/  @P0 LDG.E.U8 R163, desc[UR26][R126.64] ;  /* 0x0000001a7ea30981 */ /* 0x0000a2000c1e1100 */
[----:B------:R-:W-:Y:S02]  /*9fb0*/  SEL R100, R161, R100, !P1 ;  /* 0x00000064a1647207 */ /* 0x000fe40004800000 */
[----:B0-----:R-:W-:Y:S02]  /*9fc0*/  LEA.HI.X.SX32 R127, R90, R84, 0x1, P5 ;  /* 0x000000545a7f7211 */ /* 0x001fe400028f0eff */
[----:B------:R-:W-:Y:S01]  /*9fd0*/  ISETP.GT.U32.AND P5, PT, R88, R89, PT ;  /* 0x000000595800720c */ /* 0x000fe20003fa4070 */
[----:B------:R-:W-:Y:S01]  /*9fe0*/  @P0 IMAD.MOV.U32 R126, RZ, RZ, R96 ;  /* 0x000000ffff7e0224 */ /* 0x000fe200078e0060 */
[----:B------:R-:W-:Y:S01]  /*9ff0*/  PRMT R167, RZ, 0x7610, R167 ;  /* 0x00007610ffa77816 */ /* 0x000fe200000000a7 */
[----:B------:R-:W-:Y:S01]  /*a000*/  IMAD R100, R100, UR7, RZ ;  /* 0x0000000764647c24 */ /* 0x000fe2000f8e02ff */
[----:B------:R-:W-:Y:S01]  /*a010*/  STL [R1+0x244], R96 ;  /* 0x0002446001007387 */ /* 0x000fe20000100800 */
[----:B-1----:R-:W-:-:S03]  /*a020*/  LOP3.LUT R99, R99, 0x7f, RZ, 0xc0, !PT ;  /* 0x0000007f63637812 */ /* 0x002fc600078ec0ff */
[----:B------:R0:W-:Y:S04]  /*a030*/  STL [R1+0x240], R127 ;  /* 0x0002407f01007387 */ /* 0x0001e80000100800 */
[----:B------:R0:W2:Y:S01]  /*a040*/  @P0 LDG.E.U8 R167, desc[UR26][R126.64] ;  /* 0x0000001a7ea70981 */ /* 0x0000a2000c1e1100 */
[----:B------:R-:W-:-:S03]  /*a050*/  @!P5 IMAD.IADD R89, R89, 0x1, -R88 ;  /* 0x000000015959d824 */ /* 0x000fc600078e0a58 */
[----:B------:R-:W-:Y:S01]  /*a060*/  STS.U8 [R99+UR13+0x9000], R149 ;  /* 0x0090009563007988 */ /* 0x000fe2000800000d */
[----:B0-----:R-:W-:-:S03]  /*a070*/  IADD3 R127, P5, PT, R100, R85, RZ ;  /* 0x00000055647f7210 */ /* 0x001fc60007fbe0ff */
[----:B------:R-:W-:Y:S01]  /*a080*/  STS.U8 [R99+UR13+0x9400], R148 ;  /* 0x0094009463007988 */ /* 0x000fe2000800000d */
[----:B------:R-:W-:-:S03]  /*a090*/  LEA.HI.X.SX32 R126, R100, R84, 0x1, P5 ;  /* 0x00000054647e7211 */ /* 0x000fc600028f0eff */
[----:B------:R-:W-:Y:S04]  /*a0a0*/  STS.U8 [R99+UR13+0x9800], R151 ;  /* 0x0098009763007988 */ /* 0x000fe8000800000d */
[----:B------:R0:W-:Y:S04]  /*a0b0*/  STL [R1+0x25c], R127 ;  /* 0x00025c7f01007387 */ /* 0x0001e80000100800 */
[----:B------:R1:W-:Y:S01]  /*a0c0*/  STS.U8 [R99+UR13+0x9c00], R150 ;  /* 0x009c009663007988 */ /* 0x0003e2000800000d */
[----:B0-----:R-:W-:-:S03]  /*a0d0*/  @P0 LOP3.LUT R127, R127, R126, RZ, 0x3c, !PT ;  /* 0x0000007e7f7f0212 */ /* 0x001fc600078e3cff */
[----:B------:R0:W-:Y:S01]  /*a0e0*/  STL [R1+0x258], R126 ;  /* 0x0002587e01007387 */ /* 0x0001e20000100800 */
[----:B-1----:R-:W-:-:S05]  /*a0f0*/  LOP3.LUT R99, R99, 0x10, RZ, 0x3c, !PT ;  /* 0x0000001063637812 */ /* 0x002fca00078e3cff */
[----:B------:R1:W-:Y:S01]  /*a100*/  STS.U8 [R99+UR13+0x9080], R156 ;  /* 0x0090809c63007988 */ /* 0x0003e2000800000d */
[----:B0-----:R-:W-:-:S04]  /*a110*/  @P0 LOP3.LUT R126, R127, R126, RZ, 0x3c, !PT ;  /* 0x0000007e7f7e0212 */ /* 0x001fc800078e3cff */
[----:B------:R-:W-:Y:S02]  /*a120*/  @P0 LOP3.LUT R127, R127, R126, RZ, 0x3c, !PT ;  /* 0x0000007e7f7f0212 */ /* 0x000fe400078e3cff */
[----:B-1----:R-:W-:Y:S02]  /*a130*/  PRMT R156, RZ, 0x7610, R156 ;  /* 0x00007610ff9c7816 */ /* 0x002fe4000000009c */
[----:B------:R-:W-:-:S04]  /*a140*/  LOP3.LUT R100, R87, 0xf2, RZ, 0xfc, !PT ;  /* 0x000000f257647812 */ /* 0x000fc800078efcff */
[----:B------:R0:W2:Y:S01]  /*a150*/  @P0 LDG.E.U8 R156, desc[UR26][R126.64] ;  /* 0x0000001a7e9c0981 */ /* 0x0000a2000c1e1100 */
[----:B------:R-:W-:Y:S02]  /*a160*/  IABS R90, R100 ;  /* 0x00000064005a7213 */ /* 0x000fe40000000000 */
[----:B------:R-:W-:Y:S01]  /*a170*/  ISETP.GE.AND P5, PT, R104, RZ, PT ;  /* 0x000000ff6800720c */ /* 0x000fe20003fa6270 */
[----:B0-----:R-:W0:Y:S02]  /*a180*/  S2R R127, SR_TID.X ;  /* 0x00000000007f7919 */ /* 0x001e240000002100 */
[----:B------:R-:W-:Y:S01]  /*a190*/  IMAD.HI.U32 R96, R86, R90, RZ ;  /* 0x0000005a56607227 */ /* 0x000fe200078e00ff */
[----:B------:R-:W-:-:S03]  /*a1a0*/  SEL R104, R161, R101, !P1 ;  /* 0x00000065a1687207 */ /* 0x000fc60004800000 */
[----:B------:R-:W-:Y:S02]  /*a1b0*/  IMAD.MOV R96, RZ, RZ, -R96 ;  /* 0x000000ffff607224 */ /* 0x000fe400078e0a60 */
[----:B------:R-:W-:Y:S02]  /*a1c0*/  IMAD R104, R104, UR7, RZ ;  /* 0x0000000768687c24 */ /* 0x000fe4000f8e02ff */
[----:B------:R-:W-:Y:S02]  /*a1d0*/  IMAD R90, R88, R96, R90 ;  /* 0x00000060585a7224 */ /* 0x000fe400078e025a */
[----:B------:R-:W-:-:S04]  /*a1e0*/  IMAD.MOV.U32 R96, RZ, RZ, R89 ;  /* 0x000000ffff607224 */ /* 0x000fc800078e0059 */
[----:B------:R-:W-:Y:S01]  /*a1f0*/  @!P5 IMAD.MOV R96, RZ, RZ, -R96 ;  /* 0x000000ffff60d224 */ /* 0x000fe200078e0a60 */
[----:B------:R-:W-:-:S04]  /*a200*/  IADD3 R89, P5, PT, R104, R85, RZ ;  /* 0x0000005568597210 */ /* 0x000fc80007fbe0ff */
[----:B------:R-:W-:Y:S02]  /*a210*/  LEA.HI.X.SX32 R126, R104, R84, 0x1, P5 ;  /* 0x00000054687e7211 */ /* 0x000fe400028f0eff */
[----:B------:R-:W-:Y:S02]  /*a220*/  ISETP.GT.U32.AND P5, PT, R88, R90, PT ;  /* 0x0000005a5800720c */ /* 0x000fe40003fa4070 */
[----:B------:R-:W-:Y:S01]  /*a230*/  SEL R102, R161, R102, !P1 ;  /* 0x00000066a1667207 */ /* 0x000fe20004800000 */
[----:B------:R-:W-:Y:S01]  /*a240*/  STL [R1+0x274], R89 ;  /* 0x0002745901007387 */ /* 0x000fe20000100800 */
[----:B------:R-:W-:-:S03]  /*a250*/  PRMT R110, RZ, 0x7610, R110 ;  /* 0x00007610ff6e7816 */ /* 0x000fc6000000006e */
[----:B------:R-:W-:Y:S01]  /*a260*/  IMAD R102, R102, UR7, RZ ;  /* 0x0000000766667c24 */ /* 0x000fe2000f8e02ff */
[----:B0-----:R-:W-:Y:S01]  /*a270*/  LOP3.LUT R127, R127, 0x7f, RZ, 0xc0, !PT ;  /* 0x0000007f7f7f7812 */ /* 0x001fe200078ec0ff */
[----:B------:R0:W-:Y:S03]  /*a280*/  STL [R1+0x270], R126 ;  /* 0x0002707e01007387 */ /* 0x0001e60000100800 */
[----:B------:R-:W-:Y:S01]  /*a290*/  LOP3.LUT R101, R127, 0x20, RZ, 0x3c, !PT ;  /* 0x000000207f657812 */ /* 0x000fe200078e3cff */
[----:B------:R-:W-:Y:S02]  /*a2a0*/  @P0 IMAD.MOV.U32 R127, RZ, RZ, R126 ;  /* 0x000000ffff7f0224 */ /* 0x000fe400078e007e */
[----:B------:R-:W-:Y:S01]  /*a2b0*/  @!P5 IMAD.IADD R90, R90, 0x1, -R88 ;  /* 0x000000015a5ad824 */ /* 0x000fe200078e0a58 */
[----:B------:R-:W-:Y:S01]  /*a2c0*/  IADD3 R104, P5, PT, R102, R85, RZ ;  /* 0x0000005566687210 */ /* 0x000fe20007fbe0ff */
[----:B0-----:R-:W-:-:S05]  /*a2d0*/  @P0 IMAD.MOV.U32 R126, RZ, RZ, R89 ;  /* 0x000000ffff7e0224 */ /* 0x001fca00078e0059 */
[----:B------:R0:W2:Y:S01]  /*a2e0*/  @P0 LDG.E.U8 R110, desc[UR26][R126.64] ;  /* 0x0000001a7e6e0981 */ /* 0x0000a2000c1e1100 */
[----:B------:R-:W-:Y:S02]  /*a2f0*/  SEL R89, R161, R105, !P1 ;  /* 0x00000069a1597207 */ /* 0x000fe40004800000 */
[----:B0-----:R-:W-:Y:S02]  /*a300*/  LEA.HI.X.SX32 R127, R102, R84, 0x1, P5 ;  /* 0x00000054667f7211 */ /* 0x001fe400028f0eff */
[----:B------:R-:W-:Y:S01]  /*a310*/  ISETP.GT.U32.AND P5, PT, R88, R90, PT ;  /* 0x0000005a5800720c */ /* 0x000fe20003fa4070 */
[----:B------:R-:W-:Y:S01]  /*a320*/  IMAD R89, R89, UR7, RZ ;  /* 0x0000000759597c24 */ /* 0x000fe2000f8e02ff */
[----:B------:R-:W-:Y:S01]  /*a330*/  STL [R1+0x28c], R104 ;  /* 0x00028c6801007387 */ /* 0x000fe20000100800 */
[----:B------:R-:W-:-:S03]  /*a340*/  @P0 IMAD.MOV.U32 R105, RZ, RZ, R127 ;  /* 0x000000ffff690224 */ /* 0x000fc600078e007f */
[----:B------:R0:W-:Y:S07]  /*a350*/  STL [R1+0x288], R127 ;  /* 0x0002887f01007387 */ /* 0x0001ee0000100800 */
[----:B------:R-:W-:Y:S01]  /*a360*/  @!P5 IMAD.IADD R90, R90, 0x1, -R88 ;  /* 0x000000015a5ad824 */ /* 0x000fe200078e0a58 */
[----:B------:R-:W-:-:S04]  /*a370*/  IADD3 R126, P5, PT, R89, R85, RZ ;  /* 0x00000055597e7210 */ /* 0x000fc80007fbe0ff */
[----:B0-----:R-:W-:Y:S02]  /*a380*/  LEA.HI.X.SX32 R127, R89, R84, 0x1, P5 ;  /* 0x00000054597f7211 */ /* 0x001fe400028f0eff */
[----:B------:R-:W-:Y:S02]  /*a390*/  ISETP.GE.AND P5, PT, R100, RZ, PT ;  /* 0x000000ff6400720c */ /* 0x000fe40003fa6270 */
[----:B------:R-:W-:-:S04]  /*a3a0*/  LOP3.LUT R100, R87, 0xfa, RZ, 0xfc, !PT ;  /* 0x000000fa57647812 */ /* 0x000fc800078efcff */
[----:B------:R-:W-:Y:S01]  /*a3b0*/  IABS R89, R100 ;  /* 0x0000006400597213 */ /* 0x000fe20000000000 */
[----:B------:R0:W-:Y:S01]  /*a3c0*/  STS.U8 [R99+UR13+0x8480], R152 ;  /* 0x0084809863007988 */ /* 0x0001e2000800000d */
[----:B------:R-:W-:-:S03]  /*a3d0*/  SEL R103, R161, R103, !P1 ;  /* 0x00000067a1677207 */ /* 0x000fc60004800000 */
[----:B------:R-:W-:Y:S01]  /*a3e0*/  IMAD.HI.U32 R102, R86, R89, RZ ;  /* 0x0000005956667227 */ /* 0x000fe200078e00ff */
[----:B0-----:R-:W-:-:S03]  /*a3f0*/  PRMT R152, RZ, 0x7610, R152 ;  /* 0x00007610ff987816 */ /* 0x001fc60000000098 */
[----:B------:R-:W-:Y:S02]  /*a400*/  IMAD.MOV R102, RZ, RZ, -R102 ;  /* 0x000000ffff667224 */ /* 0x000fe400078e0a66 */
[----:B------:R-:W-:Y:S01]  /*a410*/  IMAD R103, R103, UR7, RZ ;  /* 0x0000000767677c24 */ /* 0x000fe2000f8e02ff */
[----:B------:R-:W-:Y:S01]  /*a420*/  PRMT R147, RZ, 0x7610, R147 ;  /* 0x00007610ff937816 */ /* 0x000fe20000000093 */
[----:B------:R0:W2:Y:S01]  /*a430*/  @P0 LDG.E.U8 R152, desc[UR26][R104.64] ;  /* 0x0000001a68980981 */ /* 0x0000a2000c1e1100 */
[----:B------:R-:W-:Y:S02]  /*a440*/  IMAD R89, R88, R102, R89 ;  /* 0x0000006658597224 */ /* 0x000fe400078e0259 */
[----:B------:R-:W-:Y:S01]  /*a450*/  @!P5 IMAD.MOV R90, RZ, RZ, -R90 ;  /* 0x000000ffff5ad224 */ /* 0x000fe200078e0a5a */
[----:B------:R-:W-:Y:S01]  /*a460*/  IADD3 R102, P5, PT, R103, R85, RZ ;  /* 0x0000005567667210 */ /* 0x000fe20007fbe0ff */
[----:B0-----:R-:W-:Y:S02]  /*a470*/  @P0 IMAD.MOV.U32 R104, RZ, RZ, R126 ;  /* 0x000000ffff680224 */ /* 0x001fe400078e007e */
[----:B------:R-:W-:-:S05]  /*a480*/  @P0 IMAD.MOV.U32 R105, RZ, RZ, R127 ;  /* 0x000000ffff690224 */ /* 0x000fca00078e007f */
[----:B------:R0:W2:Y:S01]  /*a490*/  @P0 LDG.E.U8 R147, desc[UR26][R104.64] ;  /* 0x0000001a68930981 */ /* 0x0000a2000c1e1100 */
[----:B------:R-:W-:Y:S02]  /*a4a0*/  SEL R97, R161, R97, !P1 ;  /* 0x00000061a1617207 */ /* 0x000fe40004800000 */
[----:B0-----:R-:W-:Y:S02]  /*a4b0*/  LEA.HI.X.SX32 R104, R103, R84, 0x1, P5 ;  /* 0x0000005467687211 */ /* 0x001fe400028f0eff */
[----:B------:R-:W-:Y:S01]  /*a4c0*/  ISETP.GT.U32.AND P5, PT, R88, R89, PT ;  /* 0x000000595800720c */ /* 0x000fe20003fa4070 */
[----:B------:R-:W-:Y:S01]  /*a4d0*/  IMAD R97, R97, UR7, RZ ;  /* 0x0000000761617c24 */ /* 0x000fe2000f8e02ff */
[----:B------:R-:W-:Y:S01]  /*a4e0*/  STL [R1+0x2a4], R126 ;  /* 0x0002a47e01007387 */ /* 0x000fe20000100800 */
[----:B------:R-:W-:-:S03]  /*a4f0*/  @P0 IMAD.MOV.U32 R103, RZ, RZ, R104 ;  /* 0x000000ffff670224 */ /* 0x000fc600078e0068 */
[----:B------:R-:W-:Y:S04]  /*a500*/  STL [R1+0x2a0], R127 ;  /* 0x0002a07f01007387 */ /* 0x000fe80000100800 */
[----:B------:R-:W-:Y:S03]  /*a510*/  STL [R1+0x2bc], R102 ;  /* 0x0002bc6601007387 */ /* 0x000fe60000100800 */
[----:B------:R-:W-:Y:S01]  /*a520*/  @!P5 IMAD.IADD R89, R89, 0x1, -R88 ;  /* 0x000000015959d824 */ /* 0x000fe200078e0a58 */
[----:B------:R0:W-:Y:S01]  /*a530*/  STL [R1+0x2b8], R104 ;  /* 0x0002b86801007387 */ /* 0x0001e20000100800 */
[----:B------:R-:W-:-:S06]  /*a540*/  PRMT R146, RZ, 0x7610, R146 ;  /* 0x00007610ff927816 */ /* 0x000fcc0000000092 */
[----:B------:R1:W2:Y:S01]  /*a550*/  @P0 LDG.E.U8 R146, desc[UR26][R102.64] ;  /* 0x0000001a66920981 */ /* 0x0002a2000c1e1100 */
[----:B0-----:R-:W-:-:S04]  /*a560*/  IADD3 R104, P5, PT, R97, R85, RZ ;  /* 0x0000005561687210 */ /* 0x001fc80007fbe0ff */
[----:B------:R-:W-:Y:S02]  /*a570*/  LEA.HI.X.SX32 R126, R97, R84, 0x1, P5 ;  /* 0x00000054617e7211 */ /* 0x000fe400028f0eff */
[----:B------:R-:W-:Y:S02]  /*a580*/  ISETP.GT.U32.AND P5, PT, R88, R89, PT ;  /* 0x000000595800720c */ /* 0x000fe40003fa4070 */
[----:B-1----:R-:W-:-:S05]  /*a590*/  SEL R102, R161, R96, !P1 ;  /* 0x00000060a1667207 */ /* 0x002fca0004800000 */
[----:B------:R-:W-:Y:S01]  /*a5a0*/  IMAD R102, R102, UR7, RZ ;  /* 0x0000000766667c24 */ /* 0x000fe2000f8e02ff */
[----:B------:R-:W-:Y:S01]  /*a5b0*/  PRMT R151, RZ, 0x7610, R151 ;  /* 0x00007610ff977816 */ /* 0x000fe20000000097 */
[----:B------:R0:W-:Y:S04]  /*a5c0*/  STL [R1+0x2d4], R104 ;  /* 0x0002d46801007387 */ /* 0x0001e80000100800 */
[----:B------:R-:W-:Y:S01]  /*a5d0*/  @!P5 IMAD.IADD R89, R89, 0x1, -R88 ;  /* 0x000000015959d824 */ /* 0x000fe200078e0a58 */
[C---:B------:R-:W-:Y:S01]  /*a5e0*/  IADD3 R103, P5, PT, R102.reuse, R85, RZ ;  /* 0x0000005566677210 */ /* 0x040fe20007fbe0ff */
[----:B------:R-:W-:Y:S02]  /*a5f0*/  @P0 IMAD.MOV.U32 R96, RZ, RZ, R104 ;  /* 0x000000ffff600224 */ /* 0x000fe400078e0068 */
[----:B------:R-:W-:Y:S01]  /*a600*/  @P0 IMAD.MOV.U32 R97, RZ, RZ, R126 ;  /* 0x000000ffff610224 */ /* 0x000fe200078e007e */
[----:B0-----:R-:W-:-:S02]  /*a610*/  LEA.HI.X.SX32 R104, R102, R84, 0x1, P5 ;  /* 0x0000005466687211 */ /* 0x001fc400028f0eff */
[----:B------:R-:W-:Y:S02]  /*a620*/  PRMT R155, RZ, 0x7610, R155 ;  /* 0x00007610ff9b7816 */ /* 0x000fe4000000009b */
[----:B------:R0:W2:Y:S01]  /*a630*/  @P0 LDG.E.U8 R151, desc[UR26][R96.64] ;  /* 0x0000001a60970981 */ /* 0x0000a2000c1e1100 */
[----:B------:R-:W-:Y:S01]  /*a640*/  ISETP.GE.AND P5, PT, R100, RZ, PT ;  /* 0x000000ff6400720c */ /* 0x000fe20003fa6270 */
[----:B------:R-:W1:Y:S01]  /*a650*/  S2R R127, SR_TID.X ;  /* 0x00000000007f7919 */ /* 0x000e620000002100 */
[----:B0-----:R-:W-:Y:S02]  /*a660*/  @P0 IMAD.MOV.U32 R96, RZ, RZ, R103 ;  /* 0x000000ffff600224 */ /* 0x001fe400078e0067 */
[----:B------:R-:W-:-:S05]  /*a670*/  @P0 IMAD.MOV.U32 R97, RZ, RZ, R104 ;  /* 0x000000ffff610224 */ /* 0x000fca00078e0068 */
[----:B------:R0:W2:Y:S02]  /*a680*/  @P0 LDG.E.U8 R155, desc[UR26][R96.64] ;  /* 0x0000001a609b0981 */ /* 0x0000a4000c1e1100 */
[----:B0-----:R-:W-:Y:S01]  /*a690*/  SEL R96, R161, R90, !P1 ;  /* 0x0000005aa1607207 */ /* 0x001fe20004800000 */
[----:B------:R-:W-:Y:S01]  /*a6a0*/  IMAD.MOV.U32 R90, RZ, RZ, R89 ;  /* 0x000000ffff5a7224 */ /* 0x000fe200078e0059 */
[----:B------:R-:W-:-:S03]  /*a6b0*/  LOP3.LUT R97, R87, 0xdc, RZ, 0xfc, !PT ;  /* 0x000000dc57617812 */ /* 0x000fc600078efcff */
[----:B------:R-:W-:Y:S01]  /*a6c0*/  IMAD R96, R96, UR7, RZ ;  /* 0x0000000760607c24 */ /* 0x000fe2000f8e02ff */
[----:B------:R-:W-:Y:S01]  /*a6d0*/  IABS R89, R97 ;  /* 0x0000006100597213 */ /* 0x000fe20000000000 */
[----:B------:R-:W-:-:S03]  /*a6e0*/  @!P5 IMAD.MOV R90, RZ, RZ, -R90 ;  /* 0x000000ffff5ad224 */ /* 0x000fc600078e0a5a */
[----:B------:R-:W-:-:S04]  /*a6f0*/  IADD3 R100, P5, PT, R96, R85, RZ ;  /* 0x0000005560647210 */ /* 0x000fc80007fbe0ff */
[----:B------:R-:W-:Y:S01]  /*a700*/  LEA.HI.X.SX32 R102, R96, R84, 0x1, P5 ;  /* 0x0000005460667211 */ /* 0x000fe200028f0eff */
[----:B------:R-:W-:Y:S01]  /*a710*/  IMAD.HI.U32 R96, R86, R89, RZ ;  /* 0x0000005956607227 */ /* 0x000fe200078e00ff */
[----:B------:R-:W-:-:S03]  /*a720*/  SEL R90, R161, R90, !P1 ;  /* 0x0000005aa15a7207 */ /* 0x000fc60004800000 */
[----:B------:R-:W-:Y:S02]  /*a730*/  IMAD.MOV R96, RZ, RZ, -R96 ;  /* 0x000000ffff607224 */ /* 0x000fe400078e0a60 */
[----:B------:R-:W-:Y:S02]  /*a740*/  IMAD R90, R90, UR7, RZ ;  /* 0x000000075a5a7c24 */ /* 0x000fe4000f8e02ff */
[----:B------:R-:W-:Y:S02]  /*a750*/  IMAD R89, R88, R96, R89 ;  /* 0x0000006058597224 */ /* 0x000fe400078e0259 */
[----:B------:R-:W-:Y:S01]  /*a760*/  IMAD.MOV.U32 R96, RZ, RZ, R91 ;  /* 0x000000ffff607224 */ /* 0x000fe200078e005b */
[----:B-1----:R-:W-:Y:S01]  /*a770*/  LOP3.LUT R127, R127, 0x7f, RZ, 0xc0, !PT ;  /* 0x0000007f7f7f7812 */ /* 0x002fe200078ec0ff */
[----:B------:R0:W-:Y:S02]  /*a780*/  STL [R1+0x2d0], R126 ;  /* 0x0002d07e01007387 */ /* 0x0001e40000100800 */
[----:B------:R-:W-:Y:S01]  /*a790*/  @!P2 IMAD.MOV R96, RZ, RZ, -R96 ;  /* 0x000000ffff60a224 */ /* 0x000fe200078e0a60 */
[----:B------:R-:W-:Y:S01]  /*a7a0*/  LOP3.LUT R105, R127, 0x30, RZ, 0x3c, !PT ;  /* 0x000000307f697812 */ /* 0x000fe200078e3cff */
[----:B------:R1:W-:Y:S01]  /*a7b0*/  STL [R1+0x2ec], R103 ;  /* 0x0002ec6701007387 */ /* 0x0003e20000100800 */
[----:B0-----:R-:W-:-:S03]  /*a7c0*/  IADD3 R126, P2, PT, R90, R85, RZ ;  /* 0x000000555a7e7210 */ /* 0x001fc60007f5e0ff */
[----:B------:R-:W-:Y:S01]  /*a7d0*/  STL [R1+0x2e8], R104 ;  /* 0x0002e86801007387 */ /* 0x000fe20000100800 */
[----:B------:R-:W-:-:S03]  /*a7e0*/  LEA.HI.X.SX32 R127, R90, R84, 0x1, P2 ;  /* 0x000000545a7f7211 */ /* 0x000fc600010f0eff */
[----:B------:R-:W-:Y:S01]  /*a7f0*/  STL [R1+0x304], R100 ;  /* 0x0003046401007387 */ /* 0x000fe20000100800 */
[----:B------:R-:W-:Y:S01]  /*a800*/  ISETP.GT.U32.AND P2, PT, R88, R92, PT ;  /* 0x0000005c5800720c */ /* 0x000fe20003f44070 */
[----:B-1----:R-:W-:Y:S02]  /*a810*/  @P0 IMAD.MOV.U32 R103, RZ, RZ, R102 ;  /* 0x000000ffff670224 */ /* 0x002fe400078e0066 */
[----:B------:R0:W-:Y:S02]  /*a820*/  STL [R1+0x300], R102 ;  /* 0x0003006601007387 */ /* 0x0001e40000100800 */
[----:B0-----:R-:W-:Y:S01]  /*a830*/  @P0 IMAD.MOV.U32 R102, RZ, RZ, R100 ;  /* 0x000000ffff660224 */ /* 0x001fe200078e0064 */
[----:B------:R-:W-:Y:S01]  /*a840*/  SEL R100, R161, R128, !P1 ;  /* 0x00000080a1647207 */ /* 0x000fe20004800000 */
[----:B------:R0:W-:Y:S04]  /*a850*/  STS.U8 [R99+UR13+0x8880], R154 ;  /* 0x0088809a63007988 */ /* 0x0001e8000800000d */
[----:B------:R-:W-:Y:S01]  /*a860*/  IMAD R100, R100, UR7, RZ ;  /* 0x0000000764647c24 */ /* 0x000fe2000f8e02ff */
[----:B------:R-:W-:Y:S01]  /*a870*/  STS.U8 [R99+UR13+0x8c80], R157 ;  /* 0x008c809d63007988 */ /* 0x000fe2000800000d */
[----:B------:R-:W-:-:S03]  /*a880*/  @!P2 IMAD.IADD R92, R92, 0x1, -R88 ;  /* 0x000000015c5ca824 */ /* 0x000fc600078e0a58 */
[----:B------:R-:W-:Y:S04]  /*a890*/  STS.U8 [R99+UR13+0x9480], R159 ;  /* 0x0094809f63007988 */ /* 0x000fe8000800000d */
[----:B------:R-:W-:Y:S04]  /*a8a0*/  STS.U8 [R99+UR13+0x9880], R158 ;  /* 0x0098809e63007988 */ /* 0x000fe8000800000d */
[----:B------:R-:W-:Y:S04]  /*a8b0*/  STS.U8 [R99+UR13+0x9c80], R162 ;  /* 0x009c80a263007988 */ /* 0x000fe8000800000d */
[----:B------:R-:W-:Y:S01]  /*a8c0*/  STS.U8 [R99+UR13+0x8080], R164 ;  /* 0x008080a463007988 */ /* 0x000fe2000800000d */
[----:B------:R-:W-:-:S03]  /*a8d0*/  PRMT R129, RZ, 0x7610, R129 ;  /* 0x00007610ff817816 */ /* 0x000fc60000000081 */
[----:B------:R1:W-:Y:S01]  /*a8e0*/  STS.U8 [R101+UR13+0x9100], R206 ;  /* 0x009100ce65007988 */ /* 0x0003e2000800000d */
[----:B------:R-:W-:Y:S01]  /*a8f0*/  @P0 IMAD.MOV.U32 R90, RZ, RZ, R126 ;  /* 0x000000ffff5a0224 */ /* 0x000fe200078e007e */
[----:B------:R-:W-:Y:S01]  /*a900*/  PRMT R131, RZ, 0x7610, R131 ;  /* 0x00007610ff837816 */ /* 0x000fe20000000083 */
[----:B------:R-:W-:Y:S01]  /*a910*/  @P0 IMAD.MOV.U32 R91, RZ, RZ, R127 ;  /* 0x000000ffff5b0224 */ /* 0x000fe200078e007f */
[----:B------:R3:W-:Y:S01]  /*a920*/  STS.U8 [R101+UR13+0x9500], R205 ;  /* 0x009500cd65007988 */ /* 0x0007e2000800000d */
[----:B0-----:R-:W-:-:S03]  /*a930*/  PRMT R154, RZ, 0x7610, R154 ;  /* 0x00007610ff9a7816 */ /* 0x001fc6000000009a */
[----:B------:R0:W2:Y:S01]  /*a940*/  @P0 LDG.E.U8 R129, desc[UR26][R90.64] ;  /* 0x0000001a5a810981 */ /* 0x0000a2000c1e1100 */
[----:B-1----:R-:W-:-:S03]  /*a950*/  IADD3 R206, P2, PT, R100, R85, RZ ;  /* 0x0000005564ce7210 */ /* 0x002fc60007f5e0ff */
[----:B------:R1:W2:Y:S01]  /*a960*/  @P0 LDG.E.U8 R131, desc[UR26][R102.64] ;  /* 0x0000001a66830981 */ /* 0x0002a2000c1e1100 */
[----:B---3--:R-:W-:Y:S01]  /*a970*/  LEA.HI.X.SX32 R205, R100, R84, 0x1, P2 ;  /* 0x0000005464cd7211 */ /* 0x008fe200010f0eff */
[----:B0-----:R-:W-:-:S04]  /*a980*/  @P0 IMAD.MOV.U32 R90, RZ, RZ, R206 ;  /* 0x000000ffff5a0224 */ /* 0x001fc800078e00ce */
[----:B------:R-:W-:Y:S01]  /*a990*/  @P0 IMAD.MOV.U32 R91, RZ, RZ, R205 ;  /* 0x000000ffff5b0224 */ /* 0x000fe200078e00cd */
[----:B-1----:R-:W-:Y:S02]  /*a9a0*/  LOP3.LUT R103, R87, 0xe4, RZ, 0xfc, !PT ;  /* 0x000000e457677812 */ /* 0x002fe400078efcff */
[----:B------:R-:W-:Y:S02]  /*a9b0*/  ISETP.GT.U32.AND P2, PT, R88, R92, PT ;  /* 0x0000005c5800720c */ /* 0x000fe40003f44070 */
[----:B------:R0:W3:Y:S01]  /*a9c0*/  @P0 LDG.E.U8 R154, desc[UR26][R90.64] ;  /* 0x0000001a5a9a0981 */ /* 0x0000e2000c1e1100 */
[----:B------:R-:W-:Y:S02]  /*a9d0*/  SEL R100, R161, R130, !P1 ;  /* 0x00000082a1647207 */ /* 0x000fe40004800000 */
[----:B0-----:R-:W-:-:S03]  /*a9e0*/  IABS R90, R103 ;  /* 0x00000067005a7213 */ /* 0x001fc60000000000 */
[----:B------:R-:W-:Y:S02]  /*a9f0*/  IMAD R100, R100, UR7, RZ ;  /* 0x0000000764647c24 */ /* 0x000fe4000f8e02ff */
[----:B------:R-:W-:Y:S01]  /*aa00*/  IMAD.HI.U32 R91, R86, R90, RZ ;  /* 0x0000005a565b7227 */ /* 0x000fe200078e00ff */
[----:B------:R0:W-:Y:S03]  /*aa10*/  STS.U8 [R101+UR13+0x9900], R214 ;  /* 0x009900d665007988 */ /* 0x0001e6000800000d */
[----:B------:R-:W-:Y:S02]  /*aa20*/  IMAD.MOV R91, RZ, RZ, -R91 ;  /* 0x000000ffff5b7224 */ /* 0x000fe400078e0a5b */
[----:B------:R-:W-:Y:S02]  /*aa30*/  @!P2 IMAD.IADD R92, R92, 0x1, -R88 ;  /* 0x000000015c5ca824 */ /* 0x000fe400078e0a58 */
[----:B------:R-:W-:Y:S01]  /*aa40*/  IMAD R90, R88, R91, R90 ;  /* 0x0000005b585a7224 */ /* 0x000fe200078e025a */
[----:B------:R-:W-:-:S02]  /*aa50*/  SEL R91, R161, R132, !P1 ;  /* 0x00000084a15b7207 */ /* 0x000fc40004800000 */
[CC--:B0-----:R-:W-:Y:S01]  /*aa60*/  IADD3 R214, P2, PT, R100.reuse, R85.reuse, RZ ;  /* 0x0000005564d67210 */ /* 0x0c1fe20007f5e0ff */
[----:B------:R0:W-:Y:S01]  /*aa70*/  STS.U8 [R101+UR13+0x9d00], R213 ;  /* 0x009d00d565007988 */ /* 0x0001e2000800000d */
[----:B------:R-:W-:Y:S01]  /*aa80*/  ISETP.GE.AND P5, PT, R125, RZ, PT ;  /* 0x000000ff7d00720c */ /* 0x000fe20003fa6270 */
[----:B------:R-:W-:Y:S01]  /*aa90*/  IMAD R91, R91, UR7, RZ ;  /* 0x000000075b5b7c24 */ /* 0x000fe2000f8e02ff */
[----:B------:R-:W1:Y:S01]  /*aaa0*/  S2R R125, SR_TID.X ;  /* 0x00000000007d7919 */ /* 0x000e620000002100 */
[----:B0-----:R-:W-:Y:S02]  /*aab0*/  LEA.HI.X.SX32 R213, R100, R84, 0x1, P2 ;  /* 0x0000005464d57211 */ /* 0x001fe400010f0eff */
[----:B------:R-:W-:Y:S01]  /*aac0*/  ISETP.GE.AND P2, PT, R97, RZ, PT ;  /* 0x000000ff6100720c */ /* 0x000fe20003f46270 */
[----:B------:R-:W-:Y:S01]  /*aad0*/  IMAD.MOV.U32 R97, RZ, RZ, R92 ;  /* 0x000000ffff617224 */ /* 0x000fe200078e005c */
[----:B------:R-:W-:Y:S03]  /*aae0*/  STS.U8 [R101+UR13+0x8100], R165 ;  /* 0x008100a565007988 */ /* 0x000fe6000800000d */
[----:B------:R-:W-:Y:S01]  /*aaf0*/  @!P6 IMAD.MOV R97, RZ, RZ, -R97 ;  /* 0x000000ffff61e224 */ /* 0x000fe200078e0a61 */
[----:B------:R-:W-:Y:S04]  /*ab00*/  STS.U8 [R101+UR13+0x8500], R166 ;  /* 0x008500a665007988 */ /* 0x000fe8000800000d */
[----:B------:R-:W-:Y:S04]  /*ab10*/  STS.U8 [R101+UR13+0x8900], R169 ;  /* 0x008900a965007988 */ /* 0x000fe8000800000d */
[----:B------:R-:W-:Y:S04]  /*ab20*/  STS.U8 [R101+UR13+0x8d00], R168 ;  /* 0x008d00a865007988 */ /* 0x000fe8000800000d */
[----:B------:R0:W-:Y:S04]  /*ab30*/  STS.U8 [R105+UR13+0x8980], R222 ;  /* 0x008980de69007988 */ /* 0x0001e8000800000d */
[----:B------:R1:W-:Y:S01]  /*ab40*/  STS.U8 [R105+UR13+0x8580], R221 ;  /* 0x008580dd69007988 */ /* 0x0003e2000800000d */
[----:B0-----:R-:W-:-:S04]  /*ab50*/  IADD3 R222, P6, PT, R91, R85, RZ ;  /* 0x000000555bde7210 */ /* 0x001fc80007fde0ff */
[----:B-1----:R-:W-:Y:S02]  /*ab60*/  LEA.HI.X.SX32 R221, R91, R84, 0x1, P6 ;  /* 0x000000545bdd7211 */ /* 0x002fe400030f0eff */
[----:B------:R-:W-:Y:S02]  /*ab70*/  ISETP.GT.U32.AND P6, PT, R88, R94, PT ;  /* 0x0000005e5800720c */ /* 0x000fe40003fc4070 */
[----:B------:R-:W-:Y:S01]  /*ab80*/  SEL R91, R161, R133, !P1 ;  /* 0x00000085a15b7207 */ /* 0x000fe20004800000 */
[----:B------:R0:W-:Y:S04]  /*ab90*/  STS.U8 [R105+UR13+0x9580], R230 ;  /* 0x009580e669007988 */ /* 0x0001e8000800000d */
[----:B------:R-:W-:Y:S01]  /*aba0*/  IMAD R91, R91, UR7, RZ ;  /* 0x000000075b5b7c24 */ /* 0x000fe2000f8e02ff */
[----:B------:R1:W-:Y:S05]  /*abb0*/  STS.U8 [R105+UR13+0x9980], R229 ;  /* 0x009980e569007988 */ /* 0x0003ea000800000d */
[----:B------:R-:W-:Y:S01]  /*abc0*/  @!P6 IMAD.IADD R94, R94, 0x1, -R88 ;  /* 0x000000015e5ee824 */ /* 0x000fe200078e0a58 */
[----:B0-----:R-:W-:-:S04]  /*abd0*/  IADD3 R230, P6, PT, R91, R85, RZ ;  /* 0x000000555be67210 */ /* 0x001fc80007fde0ff */
[----:B-1----:R-:W-:Y:S02]  /*abe0*/  LEA.HI.X.SX32 R229, R91, R84, 0x1, P6 ;  /* 0x000000545be57211 */ /* 0x002fe400030f0eff */
[----:B------:R-:W-:Y:S02]  /*abf0*/  ISETP.GT.U32.AND P6, PT, R88, R94, PT ;  /* 0x0000005e5800720c */ /* 0x000fe40003fc4070 */
[----:B------:R-:W-:Y:S02]  /*ac00*/  LOP3.LUT R125, R125, 0x7f, RZ, 0xc0, !PT ;  /* 0x0000007f7d7d7812 */ /* 0x000fe400078ec0ff */
[----:B------:R-:W-:Y:S02]  /*ac10*/  SEL R91, R161, R134, !P1 ;  /* 0x00000086a15b7207 */ /* 0x000fe40004800000 */
[----:B------:R-:W-:Y:S01]  /*ac20*/  LOP3.LUT R104, R125, 0x40, RZ, 0x3c, !PT ;  /* 0x000000407d687812 */ /* 0x000fe200078e3cff */
[----:B------:R-:W-:Y:S02]  /*ac30*/  STS.U8 [R105+UR13+0x8180], R216 ;  /* 0x008180d869007988 */ /* 0x000fe4000800000d */
[----:B------:R-:W-:-:S02]  /*ac40*/  IMAD R91, R91, UR7, RZ ;  /* 0x000000075b5b7c24 */ /* 0x000fc4000f8e02ff */
[----:B------:R-:W-:Y:S04]  /*ac50*/  STS.U8 [R105+UR13+0x8d80], R224 ;  /* 0x008d80e069007988 */ /* 0x000fe8000800000d */
[----:B------:R-:W-:Y:S01]  /*ac60*/  STS.U8 [R105+UR13+0x9180], R223 ;  /* 0x009180df69007988 */ /* 0x000fe2000800000d */
[----:B------:R-:W-:-:S03]  /*ac70*/  @!P6 IMAD.IADD R94, R94, 0x1, -R88 ;  /* 0x000000015e5ee824 */ /* 0x000fc600078e0a58 */
[----:B------:R-:W-:Y:S04]  /*ac80*/  STS.U8 [R105+UR13+0x9d80], R231 ;  /* 0x009d80e769007988 */ /* 0x000fe8000800000d */
[----:B------:R-:W-:Y:S04]  /*ac90*/  STS.U8 [R104+UR13+0x8200], R237 ;  /* 0x008200ed68007988 */ /* 0x000fe8000800000d */
[----:B------:R-:W-:Y:S04]  /*aca0*/  STS.U8 [R104+UR13+0x8600], R232 ;  /* 0x008600e868007988 */ /* 0x000fe8000800000d */
[----:B------:R0:W-:Y:S01]  /*acb0*/  STS.U8 [R104+UR13+0x8a00], R238 ;  /* 0x008a00ee68007988 */ /* 0x0001e2000800000d */
[----:B------:R-:W-:-:S03]  /*acc0*/  LOP3.LUT R102, R125, 0x50, RZ, 0x3c, !PT ;  /* 0x000000507d667812 */ /* 0x000fc600078e3cff */
[----:B------:R-:W-:Y:S01]  /*acd0*/  STS.U8 [R104+UR13+0x8e00], R240 ;  /* 0x008e00f068007988 */ /* 0x000fe2000800000d */
[----:B0-----:R-:W-:-:S03]  /*ace0*/  IADD3 R238, P6, PT, R91, R85, RZ ;  /* 0x000000555bee7210 */ /* 0x001fc60007fde0ff */
[----:B------:R-:W-:Y:S01]  /*acf0*/  STS.U8 [R104+UR13+0x9200], R239 ;  /* 0x009200ef68007988 */ /* 0x000fe2000800000d */
[----:B------:R-:W-:Y:S02]  /*ad00*/  LEA.HI.X.SX32 R237, R91, R84, 0x1, P6 ;  /* 0x000000545bed7211 */ /* 0x000fe400030f0eff */
[----:B------:R-:W-:Y:S01]  /*ad10*/  LOP3.LUT R91, R87, 0xec, RZ, 0xfc, !PT ;  /* 0x000000ec575b7812 */ /* 0x000fe200078efcff */
[----:B------:R-:W-:Y:S03]  /*ad20*/  STS.U8 [R104+UR13+0x9600], R246 ;  /* 0x009600f668007988 */ /* 0x000fe6000800000d */
[----:B------:R-:W-:Y:S01]  /*ad30*/  IABS R92, R91 ;  /* 0x0000005b005c7213 */ /* 0x000fe20000000000 */
[----:B------:R-:W-:Y:S04]  /*ad40*/  STS.U8 [R104+UR13+0x9a00], R245 ;  /* 0x009a00f568007988 */ /* 0x000fe8000800000d */
[----:B------:R-:W-:Y:S04]  /*ad50*/  STS.U8 [R104+UR13+0x9e00], R247 ;  /* 0x009e00f768007988 */ /* 0x000fe8000800000d */
[----:B------:R-:W-:Y:S01]  /*ad60*/  STS.U8 [R102+UR13+0x8280], R170 ;  /* 0x008280aa66007988 */ /* 0x000fe2000800000d */
[----:B------:R-:W-:-:S03]  /*ad70*/  IMAD.HI.U32 R100, R86, R92, RZ ;  /* 0x0000005c56647227 */ /* 0x000fc600078e00ff */
[----:B------:R-:W-:Y:S04]  /*ad80*/  STS.U8 [R102+UR13+0x8680], R52 ;  /* 0x0086803466007988 */ /* 0x000fe8000800000d */
[----:B------:R-:W-:Y:S04]  /*ad90*/  STS.U8 [R102+UR13+0x8a80], R115 ;  /* 0x008a807366007988 */ /* 0x000fe8000800000d */
[----:B------:R-:W-:Y:S04]  /*ada0*/  STS.U8 [R102+UR13+0x8e80], R50 ;  /* 0x008e803266007988 */ /* 0x000fe8000800000d */
[----:B------:R-:W-:Y:S01]  /*adb0*/  STS.U8 [R102+UR13+0x9280], R51 ;  /* 0x0092803366007988 */ /* 0x000fe2000800000d */
[----:B------:R-:W-:-:S03]  /*adc0*/  IMAD.MOV R100, RZ, RZ, -R100 ;  /* 0x000000ffff647224 */ /* 0x000fc600078e0a64 */
[----:B------:R-:W-:Y:S04]  /*add0*/  STS.U8 [R102+UR13+0x9680], R48 ;  /* 0x0096803066007988 */ /* 0x000fe8000800000d */
[----:B------:R-:W-:Y:S01]  /*ade0*/  STS.U8 [R102+UR13+0x9a80], R49 ;  /* 0x009a803166007988 */ /* 0x000fe2000800000d */
[----:B------:R-:W-:-:S03]  /*adf0*/  PRMT R148, RZ, 0x7610, R148 ;  /* 0x00007610ff947816 */ /* 0x000fc60000000094 */
[----:B------:R0:W-:Y:S01]  /*ae00*/  STS.U8 [R102+UR13+0x9e80], R46 ;  /* 0x009e802e66007988 */ /* 0x0001e2000800000d */
[----:B------:R-:W-:-:S03]  /*ae10*/  IMAD R92, R88, R100, R92 ;  /* 0x00000064585c7224 */ /* 0x000fc600078e025c */
[----:B------:R1:W-:Y:S01]  /*ae20*/  STL [R1+0x31c], R126 ;  /* 0x00031c7e01007387 */ /* 0x0003e20000100800 */
[----:B------:R-:W-:-:S03]  /*ae30*/  IMAD.MOV.U32 R100, RZ, RZ, R94 ;  /* 0x000000ffff647224 */ /* 0x000fc600078e005e */
[----:B------:R4:W-:Y:S01]  /*ae40*/  STL [R1+0x318], R127 ;  /* 0x0003187f01007387 */ /* 0x0009e20000100800 */
[----:B0-----:R-:W-:Y:S01]  /*ae50*/  SEL R102, R161, R135, !P1 ;  /* 0x00000087a1667207 */ /* 0x001fe20004800000 */
[----:B-1----:R-:W-:Y:S01]  /*ae60*/  @P0 IMAD.MOV.U32 R126, RZ, RZ, R214 ;  /* 0x000000ffff7e0224 */ /* 0x002fe200078e00d6 */
[----:B------:R-:W-:-:S03]  /*ae70*/  PRMT R130, RZ, 0x7610, R130 ;  /* 0x00007610ff827816 */ /* 0x000fc60000000082 */
[----:B------:R-:W-:Y:S01]  /*ae80*/  IMAD R102, R102, UR7, RZ ;  /* 0x0000000766667c24 */ /* 0x000fe2000f8e02ff */
[----:B------:R-:W-:Y:S01]  /*ae90*/  PRMT R158, RZ, 0x7610, R158 ;  /* 0x00007610ff9e7816 */ /* 0x000fe2000000009e */
[----:B----4-:R-:W-:Y:S01]  /*aea0*/  @P0 IMAD.MOV.U32 R127, RZ, RZ, R213 ;  /* 0x000000ffff7f0224 */ /* 0x010fe200078e00d5 */
[----:B------:R-:W-:Y:S01]  /*aeb0*/  SEL R94, R161, R136, !P1 ;  /* 0x00000088a15e7207 */ /* 0x000fe20004800000 */
[----:B------:R-:W-:Y:S01]  /*aec0*/  @!P4 IMAD.MOV R100, RZ, RZ, -R100 ;  /* 0x000000ffff64c224 */ /* 0x000fe200078e0a64 */
[C---:B------:R-:W-:Y:S01]  /*aed0*/  IADD3 R246, P4, PT, R102.reuse, R85, RZ ;  /* 0x0000005566f67210 */ /* 0x040fe20007f9e0ff */
[----:B------:R-:W5:Y:S04]  /*aee0*/  LDL.LU R170, [R1+0x48c] ;  /* 0x00048c0001aa7983 */ /* 0x000f680000300800 */
[----:B------:R0:W4:Y:S01]  /*aef0*/  @P0 LDG.E.U8 R148, desc[UR26][R126.64] ;  /* 0x0000001a7e940981 */ /* 0x000122000c1e1100 */
[----:B------:R-:W-:-:S02]  /*af00*/  LEA.HI.X.SX32 R245, R102, R84, 0x1, P4 ;  /* 0x0000005466f57211 */ /* 0x000fc400020f0eff */
[----:B------:R-:W-:Y:S02]  /*af10*/  ISETP.GT.U32.AND P4, PT, R88, R95, PT ;  /* 0x0000005f5800720c */ /* 0x000fe40003f84070 */
[----:B------:R-:W-:Y:S01]  /*af20*/  PRMT R150, RZ, 0x7610, R150 ;  /* 0x00007610ff967816 */ /* 0x000fe20000000096 */
[----:B------:R-:W-:Y:S01]  /*af30*/  IMAD R94, R94, UR7, RZ ;  /* 0x000000075e5e7c24 */ /* 0x000fe2000f8e02ff */
[----:B------:R-:W-:Y:S01]  /*af40*/  PRMT R149, RZ, 0x7610, R149 ;  /* 0x00007610ff957816 */ /* 0x000fe20000000095 */
[----:B------:R-:W5:Y:S01]  /*af50*/  LDL.LU R52, [R1+0x488] ;  /* 0x0004880001347983 */ /* 0x000f620000300800 */
[----:B0-----:R-:W-:Y:S02]  /*af60*/  @P0 IMAD.MOV.U32 R126, RZ, RZ, R222 ;  /* 0x000000ffff7e0224 */ /* 0x001fe400078e00de */
[----:B------:R-:W-:Y:S01]  /*af70*/  @P0 IMAD.MOV.U32 R127, RZ, RZ, R221 ;  /* 0x000000ffff7f0224 */ /* 0x000fe200078e00dd */
[----:B------:R-:W5:Y:S04]  /*af80*/  LDL.LU R115, [R1+0x484] ;  /* 0x0004840001737983 */ /* 0x000f680000300800 */
[----:B------:R0:W2:Y:S01]  /*af90*/  @P0 LDG.E.U8 R130, desc[UR26][R126.64] ;  /* 0x0000001a7e820981 */ /* 0x0000a2000c1e1100 */
[----:B------:R-:W-:Y:S01]  /*afa0*/  @!P4 IMAD.IADD R95, R95, 0x1, -R88 ;  /* 0x000000015f5fc824 */ /* 0x000fe200078e0a58 */
[----:B------:R-:W-:-:S02]  /*afb0*/  LOP3.LUT R104, R125, 0x60, RZ, 0x3c, !PT ;  /* 0x000000607d687812 */ /* 0x000fc400078e3cff */
[----:B------:R-:W5:Y:S01]  /*afc0*/  LDL.LU R50, [R1+0x480] ;  /* 0x0004800001327983 */ /* 0x000f620000300800 */
[----:B0-----:R-:W-:Y:S02]  /*afd0*/  @P0 IMAD.MOV.U32 R126, RZ, RZ, R230 ;  /* 0x000000ffff7e0224 */ /* 0x001fe400078e00e6 */
[----:B------:R-:W-:Y:S01]  /*afe0*/  @P0 IMAD.MOV.U32 R127, RZ, RZ, R229 ;  /* 0x000000ffff7f0224 */ /* 0x000fe200078e00e5 */
[----:B------:R-:W-:Y:S01]  /*aff0*/  IADD3 R102, P4, PT, R94, R85, RZ ;  /* 0x000000555e667210 */ /* 0x000fe20007f9e0ff */
[----:B------:R-:W5:Y:S04]  /*b000*/  LDL.LU R51, [R1+0x47c] ;  /* 0x00047c0001337983 */ /* 0x000f680000300800 */
[----:B------:R0:W2:Y:S04]  /*b010*/  @P0 LDG.E.U8 R158, desc[UR26][R126.64] ;  /* 0x0000001a7e9e0981 */ /* 0x0000a8000c1e1100 */
[----:B------:R-:W5:Y:S04]  /*b020*/  LDL.LU R48, [R1+0x478] ;  /* 0x0004780001307983 */ /* 0x000f680000300800 */
[----:B------:R-:W5:Y:S01]  /*b030*/  LDL.LU R49, [R1+0x474] ;  /* 0x0004740001317983 */ /* 0x000f620000300800 */
[----:B0-----:R-:W-:-:S02]  /*b040*/  @P0 IMAD.MOV.U32 R126, RZ, RZ, R238 ;  /* 0x000000ffff7e0224 */ /* 0x001fc400078e00ee */
[----:B------:R-:W-:Y:S01]  /*b050*/  @P0 IMAD.MOV.U32 R127, RZ, RZ, R237 ;  /* 0x000000ffff7f0224 */ /* 0x000fe200078e00ed */
[----:B------:R-:W5:Y:S04]  /*b060*/  LDL.LU R46, [R1+0x470] ;  /* 0x00047000012e7983 */ /* 0x000f680000300800 */
[----:B------:R0:W2:Y:S02]  /*b070*/  @P0 LDG.E.U8 R150, desc[UR26][R126.64] ;  /* 0x0000001a7e960981 */ /* 0x0000a4000c1e1100 */
[----:B0-----:R-:W-:Y:S02]  /*b080*/  @P0 IMAD.MOV.U32 R126, RZ, RZ, R246 ;  /* 0x000000ffff7e0224 */ /* 0x001fe400078e00f6 */
[----:B------:R-:W-:-:S05]  /*b090*/  @P0 IMAD.MOV.U32 R127, RZ, RZ, R245 ;  /* 0x000000ffff7f0224 */ /* 0x000fca00078e00f5 */
[----:B------:R0:W2:Y:S02]  /*b0a0*/  @P0 LDG.E.U8 R149, desc[UR26][R126.64] ;  /* 0x0000001a7e950981 */ /* 0x0000a4000c1e1100 */
[----:B0-----:R-:W-:Y:S02]  /*b0b0*/  LEA.HI.X.SX32 R126, R94, R84, 0x1, P4 ;  /* 0x000000545e7e7211 */ /* 0x001fe400020f0eff */
[----:B------:R-:W-:Y:S02]  /*b0c0*/  ISETP.GT.U32.AND P4, PT, R88, R95, PT ;  /* 0x0000005f5800720c */ /* 0x000fe40003f84070 */
[----:B------:R-:W-:-:S05]  /*b0d0*/  SEL R94, R161, R138, !P1 ;  /* 0x0000008aa15e7207 */ /* 0x000fca0004800000 */
[----:B------:R-:W-:-:S06]  /*b0e0*/  IMAD R94, R94, UR7, RZ ;  /* 0x000000075e5e7c24 */ /* 0x000fcc000f8e02ff */
[----:B------:R-:W-:Y:S01]  /*b0f0*/  @!P4 IMAD.IADD R95, R95, 0x1, -R88 ;  /* 0x000000015f5fc824 */ /* 0x000fe200078e0a58 */
[----:B------:R-:W-:-:S04]  /*b100*/  IADD3 R128, P4, PT, R94, R85, RZ ;  /* 0x000000555e807210 */ /* 0x000fc80007f9e0ff */
[----:B------:R-:W-:Y:S02]  /*b110*/  LEA.HI.X.SX32 R223, R94, R84, 0x1, P4 ;  /* 0x000000545edf7211 */ /* 0x000fe400020f0eff */
[----:B------:R-:W-:Y:S02]  /*b120*/  ISETP.GE.AND P4, PT, R91, RZ, PT ;  /* 0x000000ff5b00720c */ /* 0x000fe40003f86270 */
[----:B------:R-:W-:Y:S01]  /*b130*/  LOP3.LUT R91, R87, 0xf4, RZ, 0xfc, !PT ;  /* 0x000000f4575b7812 */ /* 0x000fe200078efcff */
[----:B------:R0:W-:Y:S03]  /*b140*/  STS.U8 [R104+UR13+0x8300], R47 ;  /* 0x0083002f68007988 */ /* 0x0001e6000800000d */
[----:B------:R-:W-:Y:S01]  /*b150*/  IABS R94, R91 ;  /* 0x0000005b005e7213 */ /* 0x000fe20000000000 */
[----:B------:R1:W-:Y:S01]  /*b160*/  STS.U8 [R104+UR13+0x8700], R44 ;  /* 0x0087002c68007988 */ /* 0x0003e2000800000d */
[----:B------:R-:W-:-:S03]  /*b170*/  @P0 IMAD.MOV.U32 R127, RZ, RZ, R126 ;  /* 0x000000ffff7f0224 */ /* 0x000fc600078e007e */
[----:B------:R3:W-:Y:S04]  /*b180*/  STS.U8 [R104+UR13+0x8b00], R45 ;  /* 0x008b002d68007988 */ /* 0x0007e8000800000d */
[----:B0-----:R-:W5:Y:S04]  /*b190*/  LDL.LU R47, [R1+0x46c] ;  /* 0x00046c00012f7983 */ /* 0x001f680000300800 */
[----:B-1----:R-:W5:Y:S04]  /*b1a0*/  LDL.LU R44, [R1+0x468] ;  /* 0x00046800012c7983 */ /* 0x002f680000300800 */
[----:B---3--:R-:W5:Y:S04]  /*b1b0*/  LDL.LU R45, [R1+0x464] ;  /* 0x00046400012d7983 */ /* 0x008f680000300800 */
[----:B------:R-:W-:Y:S04]  /*b1c0*/  STL [R1+0x4], R102 ;  /* 0x0000046601007387 */ /* 0x000fe80000100800 */
[----:B------:R0:W-:Y:S01]  /*b1d0*/  STL [R1], R126 ;  /* 0x0000007e01007387 */ /* 0x0001e20000100800 */
[----:B------:R-:W-:Y:S01]  /*b1e0*/  @!P5 IMAD.MOV R95, RZ, RZ, -R95 ;  /* 0x000000ffff5fd224 */ /* 0x000fe200078e0a5f */
[----:B------:R-:W-:Y:S01]  /*b1f0*/  ISETP.GT.U32.AND P5, PT, R88, R89, PT ;  /* 0x000000595800720c */ /* 0x000fe20003fa4070 */
[----:B0-----:R-:W-:-:S02]  /*b200*/  @P0 IMAD.MOV.U32 R126, RZ, RZ, R102 ;  /* 0x000000ffff7e0224 */ /* 0x001fc400078e0066 */
[----:B------:R-:W-:-:S04]  /*b210*/  IMAD.HI.U32 R102, R86, R94, RZ ;  /* 0x0000005e56667227 */ /* 0x000fc800078e00ff */
[----:B------:R-:W-:Y:S01]  /*b220*/  IMAD.MOV R102, RZ, RZ, -R102 ;  /* 0x000000ffff667224 */ /* 0x000fe200078e0a66 */
[----:B------:R-:W-:-:S03]  /*b230*/  PRMT R216, RZ, 0x7610, R216 ;  /* 0x00007610ffd87816 */ /* 0x000fc600000000d8 */
[----:B------:R-:W-:Y:S01]  /*b240*/  IMAD R94, R88, R102, R94 ;  /* 0x00000066585e7224 */ /* 0x000fe200078e025e */
[----:B------:R-:W-:Y:S01]  /*b250*/  SEL R102, R161, R140, !P1 ;  /* 0x0000008ca1667207 */ /* 0x000fe20004800000 */
[----:B------:R0:W-:Y:S01]  /*b260*/  STS.U8 [R104+UR13+0x8f00], R200 ;  /* 0x008f00c868007988 */ /* 0x0001e2000800000d */
[----:B------:R-:W-:-:S03]  /*b270*/  PRMT R224, RZ, 0x7610, R224 ;  /* 0x00007610ffe07816 */ /* 0x000fc600000000e0 */
[----:B------:R-:W-:Y:S01]  /*b280*/  IMAD R102, R102, UR7, RZ ;  /* 0x0000000766667c24 */ /* 0x000fe2000f8e02ff */
[----:B------:R-:W-:Y:S01]  /*b290*/  STS.U8 [R104+UR13+0x9300], R185 ;  /* 0x009300b968007988 */ /* 0x000fe2000800000d */
[----:B------:R-:W-:-:S03]  /*b2a0*/  @!P5 IMAD.IADD R89, R89, 0x1, -R88 ;  /* 0x000000015959d824 */ /* 0x000fc600078e0a58 */
[----:B------:R1:W3:Y:S04]  /*b2b0*/  @P0 LDG.E.U8 R216, desc[UR26][R126.64] ;  /* 0x0000001a7ed80981 */ /* 0x0002e8000c1e1100 */
[----:B------:R-:W-:Y:S04]  /*b2c0*/  STS.U8 [R104+UR13+0x9700], R184 ;  /* 0x009700b868007988 */ /* 0x000fe8000800000d */
[----:B------:R-:W-:Y:S01]  /*b2d0*/  STS.U8 [R104+UR13+0x9b00], R83 ;  /* 0x009b005368007988 */ /* 0x000fe2000800000d */
[----:B-1----:R-:W-:Y:S02]  /*b2e0*/  @P0 IMAD.MOV.U32 R126, RZ, RZ, R128 ;  /* 0x000000ffff7e0224 */ /* 0x002fe400078e0080 */
[----:B------:R-:W-:Y:S01]  /*b2f0*/  @P0 IMAD.MOV.U32 R127, RZ, RZ, R223 ;  /* 0x000000ffff7f0224 */ /* 0x000fe200078e00df */
[----:B------:R1:W-:Y:S04]  /*b300*/  STS.U8 [R104+UR13+0x9f00], R43 ;  /* 0x009f002b68007988 */ /* 0x0003e8000800000d */
[----:B------:R1:W2:Y:S04]  /*b310*/  @P0 LDG.E.U8 R224, desc[UR26][R126.64] ;  /* 0x0000001a7ee00981 */ /* 0x0002a8000c1e1100 */
[----:B0-----:R-:W5:Y:S01]  /*b320*/  LDL.LU R200, [R1+0x460] ;  /* 0x0004600001c87983 */ /* 0x001f620000300800 */
[----:B-1----:R-:W-:-:S04]  /*b330*/  IADD3 R104, P5, PT, R102, R85, RZ ;  /* 0x0000005566687210 */ /* 0x002fc80007fbe0ff */
[----:B------:R-:W-:Y:S02]  /*b340*/  LEA.HI.X.SX32 R126, R102, R84, 0x1, P5 ;  /* 0x00000054667e7211 */ /* 0x000fe400028f0eff */
[----:B------:R-:W-:Y:S02]  /*b350*/  ISETP.GT.U32.AND P5, PT, R88, R89, PT ;  /* 0x000000595800720c */ /* 0x000fe40003fa4070 */
[----:B------:R-:W-:Y:S01]  /*b360*/  SEL R102, R161, R141, !P1 ;  /* 0x0000008da1667207 */ /* 0x000fe20004800000 */
[----:B------:R0:W-:Y:S04]  /*b370*/  STL [R1+0x24], R128 ;  /* 0x0000248001007387 */ /* 0x0001e80000100800 */
[----:B------:R-:W-:Y:S01]  /*b380*/  IMAD R102, R102, UR7, RZ ;  /* 0x0000000766667c24 */ /* 0x000fe2000f8e02ff */
[----:B------:R1:W-:Y:S04]  /*b390*/  STL [R1+0x20], R223 ;  /* 0x000020df01007387 */ /* 0x0003e80000100800 */
[----:B------:R-:W5:Y:S01]  /*b3a0*/  LDL.LU R185, [R1+0x45c] ;  /* 0x00045c0001b97983 */ /* 0x000f620000300800 */
[----:B------:R-:W-:Y:S01]  /*b3b0*/  @!P5 IMAD.IADD R89, R89, 0x1, -R88 ;  /* 0x000000015959d824 */ /* 0x000fe200078e0a58 */
[----:B0-----:R-:W-:-:S02]  /*b3c0*/  LOP3.LUT R128, R125, 0x70, RZ, 0x3c, !PT ;  /* 0x000000707d807812 */ /* 0x001fc400078e3cff */
[----:B------:R-:W5:Y:S01]  /*b3d0*/  LDL.LU R184, [R1+0x458] ;  /* 0x0004580001b87983 */ /* 0x000f620000300800 */
[----:B-1----:R-:W-:-:S03]  /*b3e0*/  IADD3 R223, P5, PT, R102, R85, RZ ;  /* 0x0000005566df7210 */ /* 0x002fc60007fbe0ff */
[----:B------:R-:W5:Y:S01]  /*b3f0*/  LDL.LU R83, [R1+0x454] ;  /* 0x0004540001537983 */ /* 0x000f620000300800 */
[----:B------:R-:W-:Y:S02]  /*b400*/  LEA.HI.X.SX32 R231, R102, R84, 0x1, P5 ;  /* 0x0000005466e77211 */ /* 0x000fe400028f0eff */
[----:B------:R-:W-:Y:S01]  /*b410*/  LOP3.LUT R102, R87, 0xfc, RZ, 0xfc, !PT ;  /* 0x000000fc57667812 */ /* 0x000fe200078efcff */
[----:B------:R-:W5:Y:S01]  /*b420*/  LDL.LU R43, [R1+0x450] ;  /* 0x00045000012b7983 */ /* 0x000f620000300800 */
[----:B------:R-:W-:Y:S02]  /*b430*/  ISETP.GE.AND P5, PT, R91, RZ, PT ;  /* 0x000000ff5b00720c */ /* 0x000fe40003fa6270 */
[----:B------:R-:W-:Y:S01]  /*b440*/  IABS R91, R102 ;  /* 0x00000066005b7213 */ /* 0x000fe20000000000 */
[----:B------:R0:W-:Y:S01]  /*b450*/  STS.U8 [R128+UR13+0x8380], R41 ;  /* 0x0083802980007988 */ /* 0x0001e2000800000d */
[----:B------:R-:W-:Y:S01]  /*b460*/  @P0 IMAD.MOV.U32 R127, RZ, RZ, R126 ;  /* 0x000000ffff7f0224 */ /* 0x000fe200078e007e */
[----:B------:R-:W-:-:S02]  /*b470*/  SEL R107, R161, R107, !P1 ;  /* 0x0000006ba16b7207 */ /* 0x000fc40004800000 */
[----:B------:R-:W-:Y:S01]  /*b480*/  PRMT R169, RZ, 0x7610, R169 ;  /* 0x00007610ffa97816 */ /* 0x000fe200000000a9 */
[----:B0-----:R-:W5:Y:S04]  /*b490*/  LDL.LU R41, [R1+0x44c] ;  /* 0x00044c0001297983 */ /* 0x001f680000300800 */
[----:B------:R-:W-:Y:S04]  /*b4a0*/  STL [R1+0x44], R104 ;  /* 0x0000446801007387 */ /* 0x000fe80000100800 */
[----:B------:R0:W-:Y:S01]  /*b4b0*/  STL [R1+0x40], R126 ;  /* 0x0000407e01007387 */ /* 0x0001e20000100800 */
[----:B------:R-:W-:Y:S01]  /*b4c0*/  IMAD R107, R107, UR7, RZ ;  /* 0x000000076b6b7c24 */ /* 0x000fe2000f8e02ff */
[----:B------:R-:W-:Y:S01]  /*b4d0*/  PRMT R168, RZ, 0x7610, R168 ;  /* 0x00007610ffa87816 */ /* 0x000fe200000000a8 */
[----:B0-----:R-:W-:-:S02]  /*b4e0*/  @P0 IMAD.MOV.U32 R126, RZ, RZ, R104 ;  /* 0x000000ffff7e0224 */ /* 0x001fc400078e0068 */
[----:B------:R-:W-:-:S03]  /*b4f0*/  IMAD.HI.U32 R104, R86, R91, RZ ;  /* 0x0000005b56687227 */ /* 0x000fc600078e00ff */
[----:B------:R0:W2:Y:S01]  /*b500*/  @P0 LDG.E.U8 R169, desc[UR26][R126.64] ;  /* 0x0000001a7ea90981 */ /* 0x0000a2000c1e1100 */
[----:B------:R-:W-:Y:S02]  /*b510*/  IMAD.MOV R104, RZ, RZ, -R104 ;  /* 0x000000ffff687224 */ /* 0x000fe400078e0a68 */
[----:B------:R-:W-:Y:S02]  /*b520*/  @!P2 IMAD.MOV R89, RZ, RZ, -R89 ;  /* 0x000000ffff59a224 */ /* 0x000fe400078e0a59 */
[----:B------:R-:W-:Y:S01]  /*b530*/  IMAD R91, R88, R104, R91 ;  /* 0x00000068585b7224 */ /* 0x000fe200078e025b */
[----:B------:R-:W-:Y:S01]  /*b540*/  IADD3 R104, P2, PT, R107, R85, RZ ;  /* 0x000000556b687210 */ /* 0x000fe20007f5e0ff */
[----:B0-----:R-:W-:Y:S02]  /*b550*/  @P0 IMAD.MOV.U32 R126, RZ, RZ, R223 ;  /* 0x000000ffff7e0224 */ /* 0x001fe400078e00df */
[----:B------:R-:W-:Y:S01]  /*b560*/  @P0 IMAD.MOV.U32 R127, RZ, RZ, R231 ;  /* 0x000000ffff7f0224 */ /* 0x000fe200078e00e7 */
[----:B------:R0:W-:Y:S04]  /*b570*/  STS.U8 [R128+UR13+0x8780], R42 ;  /* 0x0087802a80007988 */ /* 0x0001e8000800000d */
[----:B------:R1:W2:Y:S01]  /*b580*/  @P0 LDG.E.U8 R168, desc[UR26][R126.64] ;  /* 0x0000001a7ea80981 */ /* 0x0002a2000c1e1100 */
[----:B------:R-:W-:-:S03]  /*b590*/  SEL R108, R161, R108, !P1 ;  /* 0x0000006ca16c7207 */ /* 0x000fc60004800000 */
[----:B------:R1:W-:Y:S04]  /*b5a0*/  STS.U8 [R128+UR13+0x8b80], R39 ;  /* 0x008b802780007988 */ /* 0x0003e8000800000d */
[----:B0-----:R-:W5:Y:S01]  /*b5b0*/  LDL.LU R42, [R1+0x448] ;  /* 0x00044800012a7983 */ /* 0x001f620000300800 */
[----:B-1----:R-:W-:Y:S02]  /*b5c0*/  LEA.HI.X.SX32 R126, R107, R84, 0x1, P2 ;  /* 0x000000546b7e7211 */ /* 0x002fe400010f0eff */
[----:B------:R-:W-:Y:S01]  /*b5d0*/  ISETP.GT.U32.AND P2, PT, R88, R90, PT ;  /* 0x0000005a5800720c */ /* 0x000fe20003f44070 */
[----:B------:R-:W-:Y:S04]  /*b5e0*/  STL [R1+0x64], R223 ;  /* 0x000064df01007387 */ /* 0x000fe80000100800 */
[----:B------:R-:W-:Y:S04]  /*b5f0*/  STL [R1+0x60], R231 ;  /* 0x000060e701007387 */ /* 0x000fe80000100800 */
[----:B------:R-:W5:Y:S04]  /*b600*/  LDL.LU R39, [R1+0x444] ;  /* 0x0004440001277983 */ /* 0x000f680000300800 */
[----:B------:R0:W-:Y:S01]  /*b610*/  STS.U8 [R128+UR13+0x8f80], R40 ;  /* 0x008f802880007988 */ /* 0x0001e2000800000d */
[----:B------:R-:W-:-:S03]  /*b620*/  IMAD R108, R108, UR7, RZ ;  /* 0x000000076c6c7c24 */ /* 0x000fc6000f8e02ff */
[----:B------:R1:W-:Y:S04]  /*b630*/  STS.U8 [R128+UR13+0x9380], R37 ;  /* 0x0093802580007988 */ /* 0x0003e8000800000d */
[----:B------:R4:W-:Y:S04]  /*b640*/  STS.U8 [R128+UR13+0x9780], R38 ;  /* 0x0097802680007988 */ /* 0x0009e8000800000d */
[----:B0-----:R-:W5:Y:S04]  /*b650*/  LDL.LU R40, [R1+0x440] ;  /* 0x0004400001287983 */ /* 0x001f680000300800 */
[----:B-1----:R-:W5:Y:S01]  /*b660*/  LDL.LU R37, [R1+0x43c] ;  /* 0x00043c0001257983 */ /* 0x002f620000300800 */
[----:B------:R-:W-:-:S03]  /*b670*/  PRMT R165, RZ, 0x7610, R165 ;  /* 0x00007610ffa57816 */ /* 0x000fc600000000a5 */
[----:B----4-:R-:W5:Y:S01]  /*b680*/  LDL.LU R38, [R1+0x438] ;  /* 0x0004380001267983 */ /* 0x010f620000300800 */
[----:B------:R-:W-:-:S03]  /*b690*/  @P0 IMAD.MOV.U32 R127, RZ, RZ, R126 ;  /* 0x000000ffff7f0224 */ /* 0x000fc600078e007e */
[----:B------:R0:W-:Y:S01]  /*b6a0*/  STS.U8 [R128+UR13+0x9b80], R35 ;  /* 0x009b802380007988 */ /* 0x0001e2000800000d */
[----:B------:R-:W-:Y:S01]  /*b6b0*/  @!P2 IMAD.IADD R90, R90, 0x1, -R88 ;  /* 0x000000015a5aa824 */ /* 0x000fe200078e0a58 */
[----:B------:R-:W-:Y:S02]  /*b6c0*/  IADD3 R107, P2, PT, R108, R85, RZ ;  /* 0x000000556c6b7210 */ /* 0x000fe40007f5e0ff */
[----:B0-----:R-:W5:Y:S04]  /*b6d0*/  LDL.LU R35, [R1+0x434] ;  /* 0x0004340001237983 */ /* 0x001f680000300800 */
[----:B------:R-:W-:Y:S04]  /*b6e0*/  STL [R1+0x84], R104 ;  /* 0x0000846801007387 */ /* 0x000fe80000100800 */
[----:B------:R0:W-:Y:S02]  /*b6f0*/  STL [R1+0x80], R126 ;  /* 0x0000807e01007387 */ /* 0x0001e40000100800 */
[----:B0-----:R-:W-:-:S05]  /*b700*/  @P0 IMAD.MOV.U32 R126, RZ, RZ, R104 ;  /* 0x000000ffff7e0224 */ /* 0x001fca00078e0068 */
[----:B------:R0:W4:Y:S01]  /*b710*/  @P0 LDG.E.U8 R165, desc[UR26][R126.64] ;  /* 0x0000001a7ea50981 */ /* 0x000122000c1e1100 */
[C---:B------:R-:W-:Y:S02]  /*b720*/  SEL R104, R161.reuse, R109, !P1 ;  /* 0x0000006da1687207 */ /* 0x040fe40004800000 */
[----:B0-----:R-:W-:Y:S02]  /*b730*/  LEA.HI.X.SX32 R126, R108, R84, 0x1, P2 ;  /* 0x000000546c7e7211 */ /* 0x001fe400010f0eff */
[----:B------:R-:W-:Y:S01]  /*b740*/  ISETP.GT.U32.AND P2, PT, R88, R90, PT ;  /* 0x0000005a5800720c */ /* 0x000fe20003f44070 */
[----:B------:R-:W-:Y:S01]  /*b750*/  IMAD R104, R104, UR7, RZ ;  /* 0x0000000768687c24 */ /* 0x000fe2000f8e02ff */
[----:B------:R0:W-:Y:S01]  /*b760*/  STS.U8 [R128+UR13+0x9f80], R36 ;  /* 0x009f802480007988 */ /* 0x0001e2000800000d */
[----:B------:R-:W-:Y:S01]  /*b770*/  @P0 IMAD.MOV.U32 R108, RZ, RZ, R107 ;  /* 0x000000ffff6c0224 */ /* 0x000fe200078e006b */
[----:B------:R-:W-:Y:S01]  /*b780*/  SEL R114, R161, R114, !P1 ;  /* 0x00000072a1727207 */ /* 0x000fe20004800000 */
[----:B------:R-:W-:Y:S01]  /*b790*/  @P0 IMAD.MOV.U32 R109, RZ, RZ, R126 ;  /* 0x000000ffff6d0224 */ /* 0x000fe200078e007e */
[----:B------:R-:W-:Y:S01]  /*b7a0*/  PRMT R166, RZ, 0x7610, R166 ;  /* 0x00007610ffa67816 */ /* 0x000fe200000000a6 */
[----:B0-----:R-:W5:Y:S06]  /*b7b0*/  LDL.LU R36, [R1+0x430] ;  /* 0x0004300001247983 */ /* 0x001f6c0000300800 */
[----:B------:R-:W-:Y:S01]  /*b7c0*/  @!P2 IMAD.IADD R90, R90, 0x1, -R88 ;  /* 0x000000015a5aa824 */ /* 0x000fe200078e0a58 */
[----:B------:R0:W-:Y:S01]  /*b7d0*/  STL [R1+0xa4], R107 ;  /* 0x0000a46b01007387 */ /* 0x0001e20000100800 */
[----:B------:R-:W-:-:S03]  /*b7e0*/  IMAD R114, R114, UR7, RZ ;  /* 0x0000000772727c24 */ /* 0x000fc6000f8e02ff */
[----:B------:R1:W-:Y:S01]  /*b7f0*/  STL [R1+0xa0], R126 ;  /* 0x0000a07e01007387 */ /* 0x0003e20000100800 */
[----:B------:R-:W-:Y:S02]  /*b800*/  SEL R116, R161, R116, !P1 ;  /* 0x00000074a1747207 */ /* 0x000fe40004800000 */
[----:B------:R-:W-:Y:S01]  /*b810*/  PRMT R162, RZ, 0x7610, R162 ;  /* 0x00007610ffa27816 */ /* 0x000fe200000000a2 */
[----:B------:R1:W2:Y:S01]  /*b820*/  @P0 LDG.E.U8 R166, desc[UR26][R108.64] ;  /* 0x0000001a6ca60981 */ /* 0x0002a2000c1e1100 */
[----:B0-----:R-:W-:-:S04]  /*b830*/  IADD3 R107, P2, PT, R104, R85, RZ ;  /* 0x00000055686b7210 */ /* 0x001fc80007f5e0ff */
[-C--:B-1----:R-:W-:Y:S02]  /*b840*/  LEA.HI.X.SX32 R126, R104, R84.reuse, 0x1, P2 ;  /* 0x00000054687e7211 */ /* 0x082fe400010f0eff */
[----:B------:R-:W-:Y:S01]  /*b850*/  ISETP.GE.AND P2, PT, R102, RZ, PT ;  /* 0x000000ff6600720c */ /* 0x000fe20003f46270 */
[----:B------:R-:W-:Y:S01]  /*b860*/  @P0 IMAD.MOV.U32 R108, RZ, RZ, R107 ;  /* 0x000000ffff6c0224 */ /* 0x000fe200078e006b */
[----:B------:R-:W-:Y:S01]  /*b870*/  IADD3 R102, P6, PT, R114, R85, RZ ;  /* 0x0000005572667210 */ /* 0x000fe20007fde0ff */
[----:B------:R-:W-:Y:S01]  /*b880*/  @P0 IMAD.MOV.U32 R109, RZ, RZ, R126 ;  /* 0x000000ffff6d0224 */ /* 0x000fe200078e007e */
[----:B------:R-:W-:Y:S01]  /*b890*/  STL [R1+0xc4], R107 ;  /* 0x0000c46b01007387 */ /* 0x000fe20000100800 */
[----:B------:R-:W-:Y:S01]  /*b8a0*/  IMAD R116, R116, UR7, RZ ;  /* 0x0000000774747c24 */ /* 0x000fe2000f8e02ff */
[----:B------:R-:W-:Y:S02]  /*b8b0*/  LEA.HI.X.SX32 R104, R114, R84, 0x1, P6 ;  /* 0x0000005472687211 */ /* 0x000fe400030f0eff */
[----:B------:R-:W-:Y:S04]  /*b8c0*/  STL [R1+0xc0], R126 ;  /* 0x0000c07e01007387 */ /* 0x000fe80000100800 */
[----:B------:R0:W-:Y:S01]  /*b8d0*/  STS.U8 [R125+UR13], R33 ;  /* 0x000000217d007988 */ /* 0x0001e2000800000d */
[----:B------:R-:W-:-:S03]  /*b8e0*/  SEL R117, R161, R117, !P1 ;  /* 0x00000075a1757207 */ /* 0x000fc60004800000 */
[----:B------:R1:W-:Y:S04]  /*b8f0*/  STS.U8 [R125+UR13+0x200], R34 ;  /* 0x000200227d007988 */ /* 0x0003e8000800000d */
[----:B------:R1:W2:Y:S04]  /*b900*/  @P0 LDG.E.U8 R162, desc[UR26][R108.64] ;  /* 0x0000001a6ca20981 */ /* 0x0002a8000c1e1100 */
[----:B0-----:R-:W5:Y:S04]  /*b910*/  LDL.LU R33, [R1+0x42c] ;  /* 0x00042c0001217983 */ /* 0x001f680000300800 */
[----:B-1----:R-:W5:Y:S01]  /*b920*/  LDL.LU R34, [R1+0x428] ;  /* 0x0004280001227983 */ /* 0x002f620000300800 */
[----:B------:R-:W-:-:S03]  /*b930*/  @P0 IMAD.MOV.U32 R108, RZ, RZ, R102 ;  /* 0x000000ffff6c0224 */ /* 0x000fc600078e0066 */
[----:B------:R0:W-:Y:S01]  /*b940*/  STL [R1+0xe4], R102 ;  /* 0x0000e46601007387 */ /* 0x0001e20000100800 */
[----:B------:R-:W-:Y:S01]  /*b950*/  PRMT R164, RZ, 0x7610, R164 ;  /* 0x00007610ffa47816 */ /* 0x000fe200000000a4 */
[----:B------:R-:W-:Y:S02]  /*b960*/  @P0 IMAD.MOV.U32 R109, RZ, RZ, R104 ;  /* 0x000000ffff6d0224 */ /* 0x000fe400078e0068 */
[----:B------:R1:W-:Y:S01]  /*b970*/  STL [R1+0xe0], R104 ;  /* 0x0000e06801007387 */ /* 0x0003e20000100800 */
[----:B------:R-:W-:Y:S01]  /*b980*/  IMAD R117, R117, UR7, RZ ;  /* 0x0000000775757c24 */ /* 0x000fe2000f8e02ff */
[----:B------:R-:W-:Y:S02]  /*b990*/  SEL R118, R161, R118, !P1 ;  /* 0x00000076a1767207 */ /* 0x000fe40004800000 */
[----:B------:R1:W-:Y:S01]  /*b9a0*/  STS.U8 [R125+UR13+0x400], R199 ;  /* 0x000400c77d007988 */ /* 0x0003e2000800000d */
[----:B0-----:R-:W-:-:S03]  /*b9b0*/  IADD3 R102, P6, PT, R116, R85, RZ ;  /* 0x0000005574667210 */ /* 0x001fc60007fde0ff */
[----:B------:R0:W2:Y:S01]  /*b9c0*/  @P0 LDG.E.U8 R164, desc[UR26][R108.64] ;  /* 0x0000001a6ca40981 */ /* 0x0000a2000c1e1100 */
[----:B-1----:R-:W-:-:S03]  /*b9d0*/  LEA.HI.X.SX32 R104, R116, R84, 0x1, P6 ;  /* 0x0000005474687211 */ /* 0x002fc600030f0eff */
[----:B------:R1:W-:Y:S01]  /*b9e0*/  STS.U8 [R125+UR13+0x600], R198 ;  /* 0x000600c67d007988 */ /* 0x0003e2000800000d */
[----:B------:R-:W-:-:S03]  /*b9f0*/  PRMT R159, RZ, 0x7610, R159 ;  /* 0x00007610ff9f7816 */ /* 0x000fc6000000009f */
[----:B------:R-:W5:Y:S01]  /*ba00*/  LDL.LU R199, [R1+0x424] ;  /* 0x0004240001c77983 */ /* 0x000f620000300800 */
[----:B0-----:R-:W-:Y:S02]  /*ba10*/  @P0 IMAD.MOV.U32 R108, RZ, RZ, R102 ;  /* 0x000000ffff6c0224 */ /* 0x001fe400078e0066 */
[----:B------:R-:W-:Y:S01]  /*ba20*/  @P0 IMAD.MOV.U32 R109, RZ, RZ, R104 ;  /* 0x000000ffff6d0224 */ /* 0x000fe200078e0068 */
[----:B-1----:R-:W5:Y:S01]  /*ba30*/  LDL.LU R198, [R1+0x420] ;  /* 0x0004200001c67983 */ /* 0x002f620000300800 */
[----:B------:R-:W-:-:S03]  /*ba40*/  IMAD R118, R118, UR7, RZ ;  /* 0x0000000776767c24 */ /* 0x000fc6000f8e02ff */
[----:B------:R0:W-:Y:S04]  /*ba50*/  STL [R1+0x104], R102 ;  /* 0x0001046601007387 */ /* 0x0001e80000100800 */
[----:B------:R1:W-:Y:S04]  /*ba60*/  STL [R1+0x100], R104 ;  /* 0x0001006801007387 */ /* 0x0003e80000100800 */
[----:B------:R3:W-:Y:S01]  /*ba70*/  STS.U8 [R125+UR13+0x800], R183 ;  /* 0x000800b77d007988 */ /* 0x0007e2000800000d */
[----:B0-----:R-:W-:-:S03]  /*ba80*/  IADD3 R102, P6, PT, R117, R85, RZ ;  /* 0x0000005575667210 */ /* 0x001fc60007fde0ff */
[----:B------:R0:W-:Y:S01]  /*ba90*/  STS.U8 [R125+UR13+0xa00], R182 ;  /* 0x000a00b67d007988 */ /* 0x0001e2000800000d */
[----:B-1----:R-:W-:-:S03]  /*baa0*/  LEA.HI.X.SX32 R104, R117, R84, 0x1, P6 ;  /* 0x0000005475687211 */ /* 0x002fc600030f0eff */
[----:B------:R1:W2:Y:S01]  /*bab0*/  @P0 LDG.E.U8 R159, desc[UR26][R108.64] ;  /* 0x0000001a6c9f0981 */ /* 0x0002a2000c1e1100 */
[----:B------:R-:W-:-:S03]  /*bac0*/  SEL R121, R161, R121, !P1 ;  /* 0x00000079a1797207 */ /* 0x000fc60004800000 */
[----:B---3--:R-:W5:Y:S04]  /*bad0*/  LDL.LU R183, [R1+0x41c] ;  /* 0x00041c0001b77983 */ /* 0x008f680000300800 */
[----:B0-----:R-:W5:Y:S01]  /*bae0*/  LDL.LU R182, [R1+0x418] ;  /* 0x0004180001b67983 */ /* 0x001f620000300800 */
[----:B-1----:R-:W-:-:S03]  /*baf0*/  @P0 IMAD.MOV.U32 R108, RZ, RZ, R102 ;  /* 0x000000ffff6c0224 */ /* 0x002fc600078e0066 */
        /* <DEDUP_REMOVED lines=12> */
[----:B---3--:R-:W5:Y:S01]  /*bbc0*/  LDL.LU R81, [R1+0x414] ;  /* 0x0004140001517983 */ /* 0x008f620000300800 */
        /* <DEDUP_REMOVED lines=79> */
[----:B------:R0:W-:Y:S01]  /*c0c0*/  STS.U8 [R125+UR13+0x2600], R21 ;  /* 0x002600157d007988 */ /* 0x0001e2000800000d */
[----:B-1----:R-:W-:-:S03]  /*c0d0*/  LEA.HI.X.SX32 R104, R119, R84, 0x1, P6 ;  /* 0x0000005477687211 */ /* 0x002fc600030f0eff */
[----:B------:R1:W2:Y:S04]  /*c0e0*/  @P0 LDG.E.U8 R143, desc[UR26][R108.64] ;  /* 0x0000001a6c8f0981 */ /* 0x0002a8000c1e1100 */
[----:B---3--:R-:W5:Y:S04]  /*c0f0*/  LDL.LU R20, [R1+0x3dc] ;  /* 0x0003dc0001147983 */ /* 0x008f680000300800 */
[----:B0-----:R-:W5:Y:S01]  /*c100*/  LDL.LU R21, [R1+0x3d8] ;  /* 0x0003d80001157983 */ /* 0x001f620000300800 */
[----:B-1----:R-:W-:-:S03]  /*c110*/  @P0 IMAD.MOV.U32 R109, RZ, RZ, R104 ;  /* 0x000000ffff6d0224 */ /* 0x002fc600078e0068 */
[----:B------:R0:W-:Y:S01]  /*c120*/  STL [R1+0x24c], R102 ;  /* 0x00024c6601007387 */ /* 0x0001e20000100800 */
[----:B------:R-:W-:-:S03]  /*c130*/  @P0 IMAD.MOV.U32 R108, RZ, RZ, R102 ;  /* 0x000000ffff6c0224 */ /* 0x000fc600078e0066 */
[----:B------:R1:W-:Y:S01]  /*c140*/  STL [R1+0x248], R104 ;  /* 0x0002486801007387 */ /* 0x0003e20000100800 */
[----:B------:R-:W-:-:S03]  /*c150*/  SEL R100, R161, R100, !P1 ;  /* 0x00000064a1647207 */ /* 0x000fc60004800000 */
[----:B------:R3:W-:Y:S01]  /*c160*/  STS.U8 [R125+UR13+0x2800], R197 ;  /* 0x002800c57d007988 */ /* 0x0007e2000800000d */
[----:B0-----:R-:W-:Y:S01]  /*c170*/  IMAD R102, R97, UR7, RZ ;  /* 0x0000000761667c24 */ /* 0x001fe2000f8e02ff */
[C---:B-1----:R-:W-:Y:S02]  /*c180*/  IADD3 R104, P6, PT, R96.reuse, R85, RZ ;  /* 0x0000005560687210 */ /* 0x042fe40007fde0ff */
[----:B------:R0:W-:Y:S02]  /*c190*/  STS.U8 [R125+UR13+0x2a00], R196 ;  /* 0x002a00c47d007988 */ /* 0x0001e4000800000d */
[----:B------:R-:W-:Y:S02]  /*c1a0*/  LEA.HI.X.SX32 R107, R96, R84, 0x1, P6 ;  /* 0x00000054606b7211 */ /* 0x000fe400030f0eff */
[----:B---3--:R-:W5:Y:S01]  /*c1b0*/  LDL.LU R197, [R1+0x3d4] ;  /* 0x0003d40001c57983 */ /* 0x008f620000300800 */
[----:B------:R-:W-:Y:S01]  /*c1c0*/  @P0 IMAD.MOV.U32 R96, RZ, RZ, R104 ;  /* 0x000000ffff600224 */ /* 0x000fe200078e0068 */
[----:B------:R-:W-:-:S02]  /*c1d0*/  PRMT R141, RZ, 0x7610, R141 ;  /* 0x00007610ff8d7816 */ /* 0x000fc4000000008d */
[----:B0-----:R-:W5:Y:S01]  /*c1e0*/  LDL.LU R196, [R1+0x3d0] ;  /* 0x0003d00001c47983 */ /* 0x001f620000300800 */
[----:B------:R-:W-:-:S03]  /*c1f0*/  IMAD R100, R100, UR7, RZ ;  /* 0x0000000764647c24 */ /* 0x000fc6000f8e02ff */
[----:B------:R0:W-:Y:S01]  /*c200*/  STL [R1+0x264], R104 ;  /* 0x0002646801007387 */ /* 0x0001e20000100800 */
[----:B------:R-:W-:Y:S01]  /*c210*/  SEL R95, R161, R95, !P1 ;  /* 0x0000005fa15f7207 */ /* 0x000fe20004800000 */
[----:B------:R-:W-:Y:S02]  /*c220*/  @P0 IMAD.MOV.U32 R97, RZ, RZ, R107 ;  /* 0x000000ffff610224 */ /* 0x000fe400078e006b */
[----:B------:R1:W-:Y:S01]  /*c230*/  STL [R1+0x260], R107 ;  /* 0x0002606b01007387 */ /* 0x0003e20000100800 */
[----:B0-----:R-:W-:-:S03]  /*c240*/  IADD3 R104, P6, PT, R102, R85, RZ ;  /* 0x0000005566687210 */ /* 0x001fc60007fde0ff */
[----:B------:R0:W-:Y:S01]  /*c250*/  STS.U8 [R125+UR13+0x2c00], R181 ;  /* 0x002c00b57d007988 */ /* 0x0001e2000800000d */
[----:B-1----:R-:W-:Y:S01]  /*c260*/  LEA.HI.X.SX32 R107, R102, R84, 0x1, P6 ;  /* 0x00000054666b7211 */ /* 0x002fe200030f0eff */
[----:B------:R-:W-:Y:S01]  /*c270*/  IMAD R95, R95, UR7, RZ ;  /* 0x000000075f5f7c24 */ /* 0x000fe2000f8e02ff */
[----:B------:R-:W-:Y:S01]  /*c280*/  IADD3 R102, P6, PT, R100, R85, RZ ;  /* 0x0000005564667210 */ /* 0x000fe20007fde0ff */
[----:B------:R1:W3:Y:S01]  /*c290*/  @P0 LDG.E.U8 R141, desc[UR26][R96.64] ;  /* 0x0000001a608d0981 */ /* 0x0002e2000c1e1100 */
[----:B------:R-:W-:-:S03]  /*c2a0*/  PRMT R138, RZ, 0x7610, R138 ;  /* 0x00007610ff8a7816 */ /* 0x000fc6000000008a */
[----:B0-----:R-:W5:Y:S04]  /*c2b0*/  LDL.LU R181, [R1+0x3cc] ;  /* 0x0003cc0001b57983 */ /* 0x001f680000300800 */
[----:B------:R0:W-:Y:S01]  /*c2c0*/  STS.U8 [R125+UR13+0x2e00], R180 ;  /* 0x002e00b47d007988 */ /* 0x0001e2000800000d */
[----:B-1----:R-:W-:Y:S02]  /*c2d0*/  @P0 IMAD.MOV.U32 R96, RZ, RZ, R104 ;  /* 0x000000ffff600224 */ /* 0x002fe400078e0068 */
[----:B------:R-:W-:Y:S01]  /*c2e0*/  @P0 IMAD.MOV.U32 R97, RZ, RZ, R107 ;  /* 0x000000ffff610224 */ /* 0x000fe200078e006b */
[----:B------:R1:W-:Y:S04]  /*c2f0*/  STS.U8 [R125+UR13+0x3000], R10 ;  /* 0x0030000a7d007988 */ /* 0x0003e8000800000d */
[----:B0-----:R-:W5:Y:S04]  /*c300*/  LDL.LU R180, [R1+0x3c8] ;  /* 0x0003c80001b47983 */ /* 0x001f680000300800 */
[----:B------:R0:W-:Y:S04]  /*c310*/  STL [R1+0x27c], R104 ;  /* 0x00027c6801007387 */ /* 0x0001e80000100800 */
[----:B------:R-:W-:Y:S04]  /*c320*/  STL [R1+0x278], R107 ;  /* 0x0002786b01007387 */ /* 0x000fe80000100800 */
[----:B-1----:R-:W5:Y:S01]  /*c330*/  LDL.LU R10, [R1+0x3c4] ;  /* 0x0003c400010a7983 */ /* 0x002f620000300800 */
[----:B0-----:R-:W-:-:S02]  /*c340*/  LEA.HI.X.SX32 R104, R100, R84, 0x1, P6 ;  /* 0x0000005464687211 */ /* 0x001fc400030f0eff */
[----:B------:R-:W-:Y:S01]  /*c350*/  IADD3 R100, P6, PT, R95, R85, RZ ;  /* 0x000000555f647210 */ /* 0x000fe20007fde0ff */
[----:B------:R0:W-:Y:S04]  /*c360*/  STS.U8 [R125+UR13+0x3200], R80 ;  /* 0x003200507d007988 */ /* 0x0001e8000800000d */
[----:B------:R1:W2:Y:S04]  /*c370*/  @P0 LDG.E.U8 R138, desc[UR26][R96.64] ;  /* 0x0000001a608a0981 */ /* 0x0002a8000c1e1100 */
[----:B0-----:R-:W5:Y:S04]  /*c380*/  LDL.LU R80, [R1+0x3c0] ;  /* 0x0003c00001507983 */ /* 0x001f680000300800 */
[----:B------:R0:W-:Y:S01]  /*c390*/  STL [R1+0x294], R102 ;  /* 0x0002946601007387 */ /* 0x0001e20000100800 */
[----:B-1----:R-:W-:Y:S01]  /*c3a0*/  @P0 IMAD.MOV.U32 R96, RZ, RZ, R102 ;  /* 0x000000ffff600224 */ /* 0x002fe200078e0066 */
[----:B------:R-:W-:-:S02]  /*c3b0*/  SEL R89, R161, R89, !P1 ;  /* 0x00000059a1597207 */ /* 0x000fc40004800000 */
[----:B------:R1:W-:Y:S01]  /*c3c0*/  STS.U8 [R125+UR13+0x3400], R139 ;  /* 0x0034008b7d007988 */ /* 0x0003e2000800000d */
[----:B0-----:R-:W-:Y:S02]  /*c3d0*/  LEA.HI.X.SX32 R102, R95, R84, 0x1, P6 ;  /* 0x000000545f667211 */ /* 0x001fe400030f0eff */
[----:B------:R-:W-:Y:S01]  /*c3e0*/  ISETP.GE.AND P6, PT, R103, RZ, PT ;  /* 0x000000ff6700720c */ /* 0x000fe20003fc6270 */
[----:B------:R-:W-:Y:S01]  /*c3f0*/  @P0 IMAD.MOV.U32 R97, RZ, RZ, R104 ;  /* 0x000000ffff610224 */ /* 0x000fe200078e0068 */
[----:B-1----:R-:W-:Y:S01]  /*c400*/  PRMT R139, RZ, 0x7610, R139 ;  /* 0x00007610ff8b7816 */ /* 0x002fe2000000008b */
[----:B------:R-:W-:Y:S01]  /*c410*/  STS.U8 [R125+UR13+0x3600], R17 ;  /* 0x003600117d007988 */ /* 0x000fe2000800000d */
[----:B------:R-:W-:-:S03]  /*c420*/  IMAD R89, R89, UR7, RZ ;  /* 0x0000000759597c24 */ /* 0x000fc6000f8e02ff */
[----:B------:R-:W-:Y:S04]  /*c430*/  STS.U8 [R125+UR13+0x3800], R18 ;  /* 0x003800127d007988 */ /* 0x000fe8000800000d */
[----:B------:R0:W-:Y:S02]  /*c440*/  STS.U8 [R125+UR13+0x3a00], R137 ;  /* 0x003a00897d007988 */ /* 0x0001e4000800000d */
[----:B------:R-:W-:Y:S02]  /*c450*/  @!P6 IMAD.MOV R90, RZ, RZ, -R90 ;  /* 0x000000ffff5ae224 */ /* 0x000fe400078e0a5a */
[----:B------:R1:W2:Y:S01]  /*c460*/  @P0 LDG.E.U8 R139, desc[UR26][R96.64] ;  /* 0x0000001a608b0981 */ /* 0x0002a2000c1e1100 */
[----:B------:R-:W-:Y:S02]  /*c470*/  IADD3 R95, P6, PT, R89, R85, RZ ;  /* 0x00000055595f7210 */ /* 0x000fe40007fde0ff */
[----:B0-----:R-:W-:Y:S01]  /*c480*/  PRMT R137, RZ, 0x7610, R137 ;  /* 0x00007610ff897816 */ /* 0x001fe20000000089 */
[----:B-1----:R-:W-:-:S02]  /*c490*/  @P0 IMAD.MOV.U32 R96, RZ, RZ, R100 ;  /* 0x000000ffff600224 */ /* 0x002fc400078e0064 */
[----:B------:R-:W-:-:S05]  /*c4a0*/  @P0 IMAD.MOV.U32 R97, RZ, RZ, R102 ;  /* 0x000000ffff610224 */ /* 0x000fca00078e0066 */
[----:B------:R0:W2:Y:S01]  /*c4b0*/  @P0 LDG.E.U8 R137, desc[UR26][R96.64] ;  /* 0x0000001a60890981 */ /* 0x0000a2000c1e1100 */
[----:B------:R-:W-:Y:S02]  /*c4c0*/  SEL R90, R161, R90, !P1 ;  /* 0x0000005aa15a7207 */ /* 0x000fe40004800000 */
[----:B0-----:R-:W-:Y:S02]  /*c4d0*/  LEA.HI.X.SX32 R96, R89, R84, 0x1, P6 ;  /* 0x0000005459607211 */ /* 0x001fe400030f0eff */
[----:B------:R-:W-:Y:S01]  /*c4e0*/  ISETP.GT.U32.AND P6, PT, R88, R92, PT ;  /* 0x0000005c5800720c */ /* 0x000fe20003fc4070 */
[----:B------:R-:W-:Y:S01]  /*c4f0*/  STL [R1+0x290], R104 ;  /* 0x0002906801007387 */ /* 0x000fe20000100800 */
[----:B------:R-:W-:-:S03]  /*c500*/  IMAD R90, R90, UR7, RZ ;  /* 0x000000075a5a7c24 */ /* 0x000fc6000f8e02ff */
[----:B------:R-:W5:Y:S04]  /*c510*/  LDL.LU R17, [R1+0x3bc] ;  /* 0x0003bc0001117983 */ /* 0x000f680000300800 */
[----:B------:R-:W5:Y:S04]  /*c520*/  LDL.LU R18, [R1+0x3b8] ;  /* 0x0003b80001127983 */ /* 0x000f680000300800 */
[----:B------:R-:W-:Y:S01]  /*c530*/  STL [R1+0x2ac], R100 ;  /* 0x0002ac6401007387 */ /* 0x000fe20000100800 */
[----:B------:R-:W-:Y:S01]  /*c540*/  @!P6 IMAD.IADD R92, R92, 0x1, -R88 ;  /* 0x000000015c5ce824 */ /* 0x000fe200078e0a58 */
[----:B------:R-:W-:-:S02]  /*c550*/  IADD3 R89, P6, PT, R90, R85, RZ ;  /* 0x000000555a597210 */ /* 0x000fc40007fde0ff */
[----:B------:R-:W-:Y:S04]  /*c560*/  STL [R1+0x2a8], R102 ;  /* 0x0002a86601007387 */ /* 0x000fe80000100800 */
[----:B------:R0:W-:Y:S01]  /*c570*/  STS.U8 [R125+UR13+0x3c00], R15 ;  /* 0x003c000f7d007988 */ /* 0x0001e2000800000d */
[----:B------:R-:W-:-:S03]  /*c580*/  @P0 IMAD.MOV.U32 R97, RZ, RZ, R96 ;  /* 0x000000ffff610224 */ /* 0x000fc600078e0060 */
[----:B------:R1:W-:Y:S04]  /*c590*/  STS.U8 [R125+UR13+0x3e00], R16 ;  /* 0x003e00107d007988 */ /* 0x0003e8000800000d */
[----:B0-----:R-:W5:Y:S04]  /*c5a0*/  LDL.LU R15, [R1+0x3b4] ;  /* 0x0003b400010f7983 */ /* 0x001f680000300800 */
[----:B-1----:R-:W5:Y:S04]  /*c5b0*/  LDL.LU R16, [R1+0x3b0] ;  /* 0x0003b00001107983 */ /* 0x002f680000300800 */
[----:B------:R-:W-:Y:S04]  /*c5c0*/  STL [R1+0x2c4], R95 ;  /* 0x0002c45f01007387 */ /* 0x000fe80000100800 */
[----:B------:R0:W-:Y:S02]  /*c5d0*/  STL [R1+0x2c0], R96 ;  /* 0x0002c06001007387 */ /* 0x0001e40000100800 */
[----:B0-----:R-:W-:Y:S01]  /*c5e0*/  @P0 IMAD.MOV.U32 R96, RZ, RZ, R95 ;  /* 0x000000ffff600224 */ /* 0x001fe200078e005f */
[----:B------:R-:W-:-:S02]  /*c5f0*/  LEA.HI.X.SX32 R95, R90, R84, 0x1, P6 ;  /* 0x000000545a5f7211 */ /* 0x000fc400030f0eff */
[----:B------:R-:W-:Y:S02]  /*c600*/  ISETP.GT.U32.AND P6, PT, R88, R92, PT ;  /* 0x0000005c5800720c */ /* 0x000fe40003fc4070 */
[----:B------:R-:W-:Y:S01]  /*c610*/  PRMT R136, RZ, 0x7610, R136 ;  /* 0x00007610ff887816 */ /* 0x000fe20000000088 */
[----:B------:R0:W-:Y:S05]  /*c620*/  STS.U8 [R99+UR13+0x80], R13 ;  /* 0x0000800d63007988 */ /* 0x0001ea000800000d */
[----:B------:R1:W2:Y:S05]  /*c630*/  @P0 LDG.E.U8 R136, desc[UR26][R96.64] ;  /* 0x0000001a60880981 */ /* 0x0002aa000c1e1100 */
[----:B------:R-:W-:Y:S01]  /*c640*/  @!P6 IMAD.IADD R92, R92, 0x1, -R88 ;  /* 0x000000015c5ce824 */ /* 0x000fe200078e0a58 */
[----:B------:R-:W-:Y:S01]  /*c650*/  ISETP.GT.U32.AND P6, PT, R88, R94, PT ;  /* 0x0000005e5800720c */ /* 0x000fe20003fc4070 */
[----:B0-----:R-:W5:Y:S02]  /*c660*/  LDL.LU R13, [R1+0x3ac] ;  /* 0x0003ac00010d7983 */ /* 0x001f640000300800 */
[----:B------:R-:W-:-:S05]  /*c670*/  @!P4 IMAD.MOV R92, RZ, RZ, -R92 ;  /* 0x000000ffff5cc224 */ /* 0x000fca00078e0a5c */
[----:B------:R-:W-:Y:S01]  /*c680*/  SEL R92, R161, R92, !P1 ;  /* 0x0000005ca15c7207 */ /* 0x000fe20004800000 */
[----:B------:R0:W-:Y:S04]  /*c690*/  STL [R1+0x2dc], R89 ;  /* 0x0002dc5901007387 */ /* 0x0001e80000100800 */
[----:B------:R-:W-:Y:S02]  /*c6a0*/  IMAD R92, R92, UR7, RZ ;  /* 0x000000075c5c7c24 */ /* 0x000fe4000f8e02ff */
[----:B-1----:R-:W-:Y:S02]  /*c6b0*/  @P0 IMAD.MOV.U32 R96, RZ, RZ, R89 ;  /* 0x000000ffff600224 */ /* 0x002fe400078e0059 */
[----:B------:R-:W-:Y:S01]  /*c6c0*/  @!P6 IMAD.IADD R94, R94, 0x1, -R88 ;  /* 0x000000015e5ee824 */ /* 0x000fe200078e0a58 */
[----:B------:R-:W-:-:S02]  /*c6d0*/  ISETP.GT.U32.AND P4, PT, R88, R91, PT ;  /* 0x0000005b5800720c */ /* 0x000fc40003f84070 */
[----:B0-----:R-:W-:-:S04]  /*c6e0*/  IADD3 R89, P6, PT, R92, R85, RZ ;  /* 0x000000555c597210 */ /* 0x001fc80007fde0ff */
[----:B------:R-:W-:Y:S02]  /*c6f0*/  LEA.HI.X.SX32 R90, R92, R84, 0x1, P6 ;  /* 0x000000545c5a7211 */ /* 0x000fe400030f0eff */
[----:B------:R-:W-:-:S05]  /*c700*/  ISETP.GT.U32.AND P6, PT, R88, R94, PT ;  /* 0x0000005e5800720c */ /* 0x000fca0003fc4070 */
[----:B------:R-:W-:-:S05]  /*c710*/  @!P4 IMAD.IADD R91, R91, 0x1, -R88 ;  /* 0x000000015b5bc824 */ /* 0x000fca00078e0a58 */
[----:B------:R-:W-:-:S03]  /*c720*/  ISETP.GT.U32.AND P4, PT, R88, R91, PT ;  /* 0x0000005b5800720c */ /* 0x000fc60003f84070 */
[----:B------:R-:W-:-:S04]  /*c730*/  @!P6 IMAD.IADD R94, R94, 0x1, -R88 ;  /* 0x000000015e5ee824 */ /* 0x000fc800078e0a58 */
[----:B------:R-:W-:Y:S01]  /*c740*/  @!P5 IMAD.MOV R94, RZ, RZ, -R94 ;  /* 0x000000ffff5ed224 */ /* 0x000fe200078e0a5e */
[----:B------:R-:W-:Y:S01]  /*c750*/  PRMT R135, RZ, 0x7610, R135 ;  /* 0x00007610ff877816 */ /* 0x000fe20000000087 */
[----:B------:R-:W-:-:S03]  /*c760*/  @P0 IMAD.MOV.U32 R97, RZ, RZ, R95 ;  /* 0x000000ffff610224 */ /* 0x000fc600078e005f */
[----:B------:R-:W-:Y:S01]  /*c770*/  SEL R94, R161, R94, !P1 ;  /* 0x0000005ea15e7207 */ /* 0x000fe20004800000 */
[----:B------:R-:W-:Y:S01]  /*c780*/  STL [R1+0x2d8], R95 ;  /* 0x0002d85f01007387 */ /* 0x000fe20000100800 */
[----:B------:R-:W-:-:S03]  /*c790*/  @!P4 IMAD.IADD R91, R91, 0x1, -R88 ;  /* 0x000000015b5bc824 */ /* 0x000fc600078e0a58 */
[----:B------:R0:W-:Y:S01]  /*c7a0*/  STS.U8 [R99+UR13+0x280], R14 ;  /* 0x0002800e63007988 */ /* 0x0001e2000800000d */
[----:B------:R-:W-:-:S03]  /*c7b0*/  IMAD R94, R94, UR7, RZ ;  /* 0x000000075e5e7c24 */ /* 0x000fc6000f8e02ff */
[----:B------:R1:W-:Y:S01]  /*c7c0*/  STS.U8 [R99+UR13+0x480], R11 ;  /* 0x0004800b63007988 */ /* 0x0003e2000800000d */
[----:B------:R-:W-:-:S03]  /*c7d0*/  @!P2 IMAD.MOV R91, RZ, RZ, -R91 ;  /* 0x000000ffff5ba224 */ /* 0x000fc600078e0a5b */
[----:B------:R4:W-:Y:S04]  /*c7e0*/  STS.U8 [R99+UR13+0x680], R12 ;  /* 0x0006800c63007988 */ /* 0x0009e8000800000d */
[----:B0-----:R-:W5:Y:S04]  /*c7f0*/  LDL.LU R14, [R1+0x3a8] ;  /* 0x0003a800010e7983 */ /* 0x001f680000300800 */
[----:B-1----:R-:W5:Y:S04]  /*c800*/  LDL.LU R11, [R1+0x3a4] ;  /* 0x0003a400010b7983 */ /* 0x002f680000300800 */
[----:B----4-:R-:W5:Y:S04]  /*c810*/  LDL.LU R12, [R1+0x3a0] ;  /* 0x0003a000010c7983 */ /* 0x010f680000300800 */
[----:B------:R0:W4:Y:S04]  /*c820*/  @P0 LDG.E.U8 R135, desc[UR26][R96.64] ;  /* 0x0000001a60870981 */ /* 0x000128000c1e1100 */
[----:B------:R-:W-:Y:S04]  /*c830*/  STL [R1+0x2f4], R89 ;  /* 0x0002f45901007387 */ /* 0x000fe80000100800 */
[----:B------:R1:W-:Y:S01]  /*c840*/  STL [R1+0x2f0], R90 ;  /* 0x0002f05a01007387 */ /* 0x0003e20000100800 */
[----:B0-----:R-:W-:-:S02]  /*c850*/  @P0 IMAD.MOV.U32 R97, RZ, RZ, R90 ;  /* 0x000000ffff610224 */ /* 0x001fc400078e005a */
[----:B------:R-:W-:Y:S01]  /*c860*/  @P0 IMAD.MOV.U32 R96, RZ, RZ, R89 ;  /* 0x000000ffff600224 */ /* 0x000fe200078e0059 */
[C---:B-1----:R-:W-:Y:S02]  /*c870*/  IADD3 R90, P2, PT, R94.reuse, R85, RZ ;  /* 0x000000555e5a7210 */ /* 0x042fe40007f5e0ff */
[----:B------:R-:W-:Y:S02]  /*c880*/  SEL R89, R161, R91, !P1 ;  /* 0x0000005ba1597207 */ /* 0x000fe40004800000 */
[----:B------:R-:W-:Y:S02]  /*c890*/  LEA.HI.X.SX32 R92, R94, R84, 0x1, P2 ;  /* 0x000000545e5c7211 */ /* 0x000fe400010f0eff */
[----:B------:R-:W-:Y:S01]  /*c8a0*/  PRMT R132, RZ, 0x7610, R132 ;  /* 0x00007610ff847816 */ /* 0x000fe20000000084 */
[----:B------:R-:W-:Y:S02]  /*c8b0*/  IMAD R89, R89, UR7, RZ ;  /* 0x0000000759597c24 */ /* 0x000fe4000f8e02ff */
[----:B------:R-:W-:Y:S01]  /*c8c0*/  @P0 IMAD.MOV.U32 R91, RZ, RZ, R92 ;  /* 0x000000ffff5b0224 */ /* 0x000fe200078e005c */
[----:B------:R0:W-:Y:S04]  /*c8d0*/  STS.U8 [R99+UR13+0x880], R195 ;  /* 0x000880c363007988 */ /* 0x0001e8000800000d */
[----:B------:R1:W-:Y:S04]  /*c8e0*/  STS.U8 [R99+UR13+0xa80], R194 ;  /* 0x000a80c263007988 */ /* 0x0003e8000800000d */
[----:B------:R3:W2:Y:S04]  /*c8f0*/  @P0 LDG.E.U8 R132, desc[UR26][R90.64] ;  /* 0x0000001a5a840981 */ /* 0x0006a8000c1e1100 */
[----:B0-----:R-:W5:Y:S04]  /*c900*/  LDL.LU R195, [R1+0x39c] ;  /* 0x00039c0001c37983 */ /* 0x001f680000300800 */
[----:B-1----:R-:W5:Y:S04]  /*c910*/  LDL.LU R194, [R1+0x398] ;  /* 0x0003980001c27983 */ /* 0x002f680000300800 */
[----:B------:R3:W-:Y:S01]  /*c920*/  STL [R1+0x30c], R90 ;  /* 0x00030c5a01007387 */ /* 0x0007e20000100800 */
[----:B------:R-:W-:-:S02]  /*c930*/  PRMT R133, RZ, 0x7610, R133 ;  /* 0x00007610ff857816 */ /* 0x000fc40000000085 */
[C---:B---3--:R-:W-:Y:S01]  /*c940*/  IADD3 R90, P2, PT, R89.reuse, R85, RZ ;  /* 0x00000055595a7210 */ /* 0x048fe20007f5e0ff */
[----:B------:R-:W-:Y:S03]  /*c950*/  STL [R1+0x308], R92 ;  /* 0x0003085c01007387 */ /* 0x000fe60000100800 */
[----:B------:R-:W-:Y:S01]  /*c960*/  LEA.HI.X.SX32 R91, R89, R84, 0x1, P2 ;  /* 0x00000054595b7211 */ /* 0x000fe200010f0eff */
[----:B------:R0:W-:Y:S01]  /*c970*/  STS.U8 [R99+UR13+0xc80], R179 ;  /* 0x000c80b363007988 */ /* 0x0001e2000800000d */
[----:B------:R-:W-:-:S03]  /*c980*/  LOP3.LUT R89, R87, 0x6, RZ, 0xfc, !PT ;  /* 0x0000000657597812 */ /* 0x000fc600078efcff */
[----:B------:R1:W3:Y:S04]  /*c990*/  @P0 LDG.E.U8 R133, desc[UR26][R90.64] ;  /* 0x0000001a5a850981 */ /* 0x0002e8000c1e1100 */
[----:B0-----:R-:W5:Y:S04]  /*c9a0*/  LDL.LU R179, [R1+0x394] ;  /* 0x0003940001b37983 */ /* 0x001f680000300800 */
[----:B------:R1:W-:Y:S04]  /*c9b0*/  STL [R1+0x324], R90 ;  /* 0x0003245a01007387 */ /* 0x0003e80000100800 */
[----:B------:R0:W-:Y:S01]  /*c9c0*/  STL [R1+0x320], R91 ;  /* 0x0003205b01007387 */ /* 0x0001e20000100800 */
[----:B-1----:R-:W-:-:S05]  /*c9d0*/  IABS R90, R89 ;  /* 0x00000059005a7213 */ /* 0x002fca0000000000 */
[----:B0-----:R-:W-:Y:S01]  /*c9e0*/  IMAD.HI.U32 R91, R86, R90, RZ ;  /* 0x0000005a565b7227 */ /* 0x001fe200078e00ff */
[----:B------:R-:W-:-:S03]  /*c9f0*/  ISETP.GE.AND P6, PT, R89, RZ, PT ;  /* 0x000000ff5900720c */ /* 0x000fc60003fc6270 */
[----:B------:R-:W-:-:S04]  /*ca00*/  IMAD.MOV R91, RZ, RZ, -R91 ;  /* 0x000000ffff5b7224 */ /* 0x000fc800078e0a5b */
[----:B------:R-:W-:Y:S01]  /*ca10*/  IMAD R89, R88, R91, R90 ;  /* 0x0000005b58597224 */ /* 0x000fe200078e025a */
[----:B------:R-:W-:-:S04]  /*ca20*/  LOP3.LUT R90, R87, 0xe, RZ, 0xfc, !PT ;  /* 0x0000000e575a7812 */ /* 0x000fc800078efcff */
[----:B------:R-:W-:Y:S02]  /*ca30*/  IABS R91, R90 ;  /* 0x0000005a005b7213 */ /* 0x000fe40000000000 */
[----:B------:R-:W-:-:S03]  /*ca40*/  ISETP.GT.U32.AND P2, PT, R88, R89, PT ;  /* 0x000000595800720c */ /* 0x000fc60003f44070 */
[----:B------:R-:W-:Y:S01]  /*ca50*/  IMAD.HI.U32 R92, R86, R91, RZ ;  /* 0x0000005b565c7227 */ /* 0x000fe200078e00ff */
[----:B------:R-:W-:-:S03]  /*ca60*/  ISETP.GE.AND P5, PT, R90, RZ, PT ;  /* 0x000000ff5a00720c */ /* 0x000fc60003fa6270 */
[----:B------:R-:W-:-:S04]  /*ca70*/  IMAD.MOV R92, RZ, RZ, -R92 ;  /* 0x000000ffff5c7224 */ /* 0x000fc800078e0a5c */
[C---:B------:R-:W-:Y:S02]  /*ca80*/  IMAD R90, R88.reuse, R92, R91 ;  /* 0x0000005c585a7224 */ /* 0x040fe400078e025b */
[----:B------:R-:W-:Y:S01]  /*ca90*/  @!P2 IMAD.IADD R89, R89, 0x1, -R88 ;  /* 0x000000015959a824 */ /* 0x000fe200078e0a58 */
[----:B------:R-:W-:Y:S02]  /*caa0*/  LOP3.LUT R91, R87, 0x16, RZ, 0xfc, !PT ;  /* 0x00000016575b7812 */ /* 0x000fe400078efcff */
[C---:B------:R-:W-:Y:S02]  /*cab0*/  ISETP.GT.U32.AND P2, PT, R88.reuse, R90, PT ;  /* 0x0000005a5800720c */ /* 0x040fe40003f44070 */
[----:B------:R-:W-:Y:S02]  /*cac0*/  ISETP.GT.U32.AND P4, PT, R88, R89, PT ;  /* 0x000000595800720c */ /* 0x000fe40003f84070 */
[----:B------:R-:W-:-:S05]  /*cad0*/  IABS R92, R91 ;  /* 0x0000005b005c7213 */ /* 0x000fca0000000000 */
[----:B------:R-:W-:-:S04]  /*cae0*/  IMAD.HI.U32 R94, R86, R92, RZ ;  /* 0x0000005c565e7227 */ /* 0x000fc800078e00ff */
[----:B------:R-:W-:Y:S02]  /*caf0*/  IMAD.MOV R94, RZ, RZ, -R94 ;  /* 0x000000ffff5e7224 */ /* 0x000fe400078e0a5e */
[--C-:B------:R-:W-:Y:S02]  /*cb00*/  @!P2 IMAD.IADD R90, R90, 0x1, -R88.reuse ;  /* 0x000000015a5aa824 */ /* 0x100fe400078e0a58 */
[----:B------:R-:W-:Y:S01]  /*cb10*/  @!P4 IMAD.IADD R89, R89, 0x1, -R88 ;  /* 0x000000015959c824 */ /* 0x000fe200078e0a58 */
[----:B------:R-:W-:Y:S01]  /*cb20*/  ISETP.GE.AND P4, PT, R91, RZ, PT ;  /* 0x000000ff5b00720c */ /* 0x000fe20003f86270 */
[C---:B------:R-:W-:Y:S01]  /*cb30*/  IMAD R91, R88.reuse, R94, R92 ;  /* 0x0000005e585b7224 */ /* 0x040fe200078e025c */
[----:B------:R-:W-:Y:S01]  /*cb40*/  LOP3.LUT R92, R87, 0x1e, RZ, 0xfc, !PT ;  /* 0x0000001e575c7812 */ /* 0x000fe200078efcff */
[----:B------:R-:W-:Y:S01]  /*cb50*/  IMAD.MOV.U32 R123, RZ, RZ, R89 ;  /* 0x000000ffff7b7224 */ /* 0x000fe200078e0059 */
[C---:B------:R-:W-:Y:S02]  /*cb60*/  ISETP.GT.U32.AND P2, PT, R88.reuse, R90, PT ;  /* 0x0000005a5800720c */ /* 0x040fe40003f44070 */
[----:B------:R-:W-:Y:S01]  /*cb70*/  IABS R94, R92 ;  /* 0x0000005c005e7213 */ /* 0x000fe20000000000 */
[----:B------:R-:W-:Y:S01]  /*cb80*/  @!P6 IMAD.MOV R123, RZ, RZ, -R123 ;  /* 0x000000ffff7be224 */ /* 0x000fe200078e0a7b */
[----:B------:R-:W-:-:S03]  /*cb90*/  ISETP.GT.U32.AND P6, PT, R88, R91, PT ;  /* 0x0000005b5800720c */ /* 0x000fc60003fc4070 */
[----:B------:R-:W-:-:S04]  /*cba0*/  IMAD.HI.U32 R95, R86, R94, RZ ;  /* 0x0000005e565f7227 */ /* 0x000fc800078e00ff */
[----:B------:R-:W-:Y:S02]  /*cbb0*/  IMAD.MOV R89, RZ, RZ, -R95 ;  /* 0x000000ffff597224 */ /* 0x000fe400078e0a5f */
[----:B------:R-:W-:Y:S02]  /*cbc0*/  @!P2 IMAD.IADD R90, R90, 0x1, -R88 ;  /* 0x000000015a5aa824 */ /* 0x000fe400078e0a58 */
[----:B------:R-:W-:Y:S02]  /*cbd0*/  IMAD R89, R88, R89, R94 ;  /* 0x0000005958597224 */ /* 0x000fe400078e025e */
[----:B------:R-:W-:Y:S02]  /*cbe0*/  IMAD.MOV.U32 R128, RZ, RZ, R90 ;  /* 0x000000ffff807224 */ /* 0x000fe400078e005a */
[----:B------:R-:W-:Y:S01]  /*cbf0*/  @!P6 IMAD.IADD R91, R91, 0x1, -R88 ;  /* 0x000000015b5be824 */ /* 0x000fe200078e0a58 */
[----:B------:R-:W-:Y:S01]  /*cc00*/  ISETP.GE.AND P2, PT, R92, RZ, PT ;  /* 0x000000ff5c00720c */ /* 0x000fe20003f46270 */
[----:B------:R-:W-:Y:S01]  /*cc10*/  @!P5 IMAD.MOV R128, RZ, RZ, -R128 ;  /* 0x000000ffff80d224 */ /* 0x000fe200078e0a80 */
[----:B------:R-:W-:-:S02]  /*cc20*/  ISETP.GT.U32.AND P5, PT, R88, R89, PT ;  /* 0x000000595800720c */ /* 0x000fc40003fa4070 */
[----:B------:R-:W-:Y:S02]  /*cc30*/  LOP3.LUT R92, R87, 0x26, RZ, 0xfc, !PT ;  /* 0x00000026575c7812 */ /* 0x000fe400078efcff */
[----:B------:R-:W-:Y:S02]  /*cc40*/  ISETP.GT.U32.AND P6, PT, R88, R91, PT ;  /* 0x0000005b5800720c */ /* 0x000fe40003fc4070 */
[----:B------:R-:W-:-:S05]  /*cc50*/  IABS R94, R92 ;  /* 0x0000005c005e7213 */ /* 0x000fca0000000000 */
[----:B------:R-:W-:-:S04]  /*cc60*/  IMAD.HI.U32 R95, R86, R94, RZ ;  /* 0x0000005e565f7227 */ /* 0x000fc800078e00ff */
[--C-:B------:R-:W-:Y:S02]  /*cc70*/  @!P5 IMAD.IADD R89, R89, 0x1, -R88.reuse ;  /* 0x000000015959d824 */ /* 0x100fe400078e0a58 */
[----:B------:R-:W-:Y:S02]  /*cc80*/  IMAD.MOV R90, RZ, RZ, -R95 ;  /* 0x000000ffff5a7224 */ /* 0x000fe400078e0a5f */
        /* <DEDUP_REMOVED lines=145> */
[----:B--2---:R0:W-:Y:S01]  /*d5a0*/  STS.U8 [R99+UR13+0x3080], R110 ;  /* 0x0030806e63007988 */ /* 0x0041e2000800000d */
[----:B------:R-:W-:Y:S01]  /*d5b0*/  ISETP.GE.AND P6, PT, R92, RZ, PT ;  /* 0x000000ff5c00720c */ /* 0x000fe20003fc6270 */
[C---:B------:R-:W-:Y:S01]  /*d5c0*/  IMAD R90, R88.reuse, R90, R94 ;  /* 0x0000005a585a7224 */ /* 0x040fe200078e025e */
[----:B------:R-:W-:Y:S02]  /*d5d0*/  LOP3.LUT R92, R87, 0x8e, RZ, 0xfc, !PT ;  /* 0x0000008e575c7812 */ /* 0x000fe400078efcff */
[----:B------:R-:W-:Y:S01]  /*d5e0*/  ISETP.GT.U32.AND P5, PT, R88, R89, PT ;  /* 0x000000595800720c */ /* 0x000fe20003fa4070 */
[----:B0-----:R-:W-:Y:S01]  /*d5f0*/  IMAD.MOV.U32 R110, RZ, RZ, R91 ;  /* 0x000000ffff6e7224 */ /* 0x001fe200078e005b */
[----:B------:R-:W-:-:S03]  /*d600*/  IABS R94, R92 ;  /* 0x0000005c005e7213 */ /* 0x000fc60000000000 */
[----:B------:R-:W-:Y:S01]  /*d610*/  @!P4 IMAD.MOV R110, RZ, RZ, -R110 ;  /* 0x000000ffff6ec224 */ /* 0x000fe200078e0a6e */
[----:B------:R-:W-:Y:S01]  /*d620*/  ISETP.GT.U32.AND P4, PT, R88, R90, PT ;  /* 0x0000005a5800720c */ /* 0x000fe20003f84070 */
[----:B------:R-:W-:Y:S01]  /*d630*/  IMAD.HI.U32 R95, R86, R94, RZ ;  /* 0x0000005e565f7227 */ /* 0x000fe200078e00ff */
[----:B------:R-:W-:-:S03]  /*d640*/  PRMT R140, RZ, 0x7610, R140 ;  /* 0x00007610ff8c7816 */ /* 0x000fc6000000008c */
[----:B------:R-:W-:Y:S02]  /*d650*/  IMAD.MOV R91, RZ, RZ, -R95 ;  /* 0x000000ffff5b7224 */ /* 0x000fe400078e0a5f */
[----:B------:R-:W-:Y:S01]  /*d660*/  @!P5 IMAD.IADD R89, R89, 0x1, -R88 ;  /* 0x000000015959d824 */ /* 0x000fe200078e0a58 */
[----:B------:R0:W2:Y:S01]  /*d670*/  @P0 LDG.E.U8 R140, desc[UR26][R108.64] ;  /* 0x0000001a6c8c0981 */ /* 0x0000a2000c1e1100 */
[----:B------:R-:W-:-:S04]  /*d680*/  IMAD R91, R88, R91, R94 ;  /* 0x0000005b585b7224 */ /* 0x000fc800078e025e */
[----:B------:R-:W-:Y:S02]  /*d690*/  @!P4 IMAD.IADD R90, R90, 0x1, -R88 ;  /* 0x000000015a5ac824 */ /* 0x000fe400078e0a58 */
[----:B0-----:R-:W-:Y:S01]  /*d6a0*/  IMAD.MOV.U32 R109, RZ, RZ, R89 ;  /* 0x000000ffff6d7224 */ /* 0x001fe200078e0059 */
[----:B------:R-:W-:-:S03]  /*d6b0*/  ISETP.GE.AND P5, PT, R92, RZ, PT ;  /* 0x000000ff5c00720c */ /* 0x000fc60003fa6270 */
[----:B------:R-:W-:Y:S01]  /*d6c0*/  @!P2 IMAD.MOV R109, RZ, RZ, -R109 ;  /* 0x000000ffff6da224 */ /* 0x000fe200078e0a6d */
[C---:B------:R-:W-:Y:S02]  /*d6d0*/  ISETP.GT.U32.AND P2, PT, R88.reuse, R91, PT ;  /* 0x0000005b5800720c */ /* 0x040fe40003f44070 */
        /* <DEDUP_REMOVED lines=23> */
[----:B------:R-:W-:-:S02]  /*d850*/  LOP3.LUT R92, R87, 0xa6, RZ, 0xfc, !PT ;  /* 0x000000a6575c7812 */ /* 0x000fc400078efcff */
        /* <DEDUP_REMOVED lines=50> */
[----:B------:R-:W-:Y:S02]  /*db80*/  IABS R94, R90 ;  /* 0x0000005a005e7213 */ /* 0x000fe40000000000 */
[----:B------:R-:W-:-:S03]  /*db90*/  PRMT R134, RZ, 0x7610, R134 ;  /* 0x00007610ff867816 */ /* 0x000fc60000000086 */
[----:B------:R-:W-:-:S03]  /*dba0*/  IMAD.HI.U32 R95, R86, R94, RZ ;  /* 0x0000005e565f7227 */ /* 0x000fc600078e00ff */
[----:B------:R0:W2:Y:S01]  /*dbb0*/  @P0 LDG.E.U8 R134, desc[UR26][R96.64] ;  /* 0x0000001a60860981 */ /* 0x0000a2000c1e1100 */
[----:B------:R-:W-:Y:S02]  /*dbc0*/  IMAD.MOV R89, RZ, RZ, -R95 ;  /* 0x000000ffff597224 */ /* 0x000fe400078e0a5f */
[--C-:B------:R-:W-:Y:S02]  /*dbd0*/  @!P5 IMAD.IADD R92, R92, 0x1, -R88.reuse ;  /* 0x000000015c5cd824 */ /* 0x100fe400078e0a58 */
[----:B------:R-:W-:Y:S01]  /*dbe0*/  @!P6 IMAD.IADD R91, R91, 0x1, -R88 ;  /* 0x000000015b5be824 */ /* 0x000fe200078e0a58 */
        /* <DEDUP_REMOVED lines=8> */
[----:B------:R-:W-:-:S04]  /*dc70*/  IMAD.HI.U32 R95, R86, R94, RZ ;  /* 0x0000005e565f7227 */ /* 0x000fc800078e00ff */
[----:B------:R-:W-:Y:S02]  /*dc80*/  IMAD.MOV R91, RZ, RZ, -R95 ;  /* 0x000000ffff5b7224 */ /* 0x000fe400078e0a5f */
[----:B------:R-:W-:Y:S01]  /*dc90*/  @!P5 IMAD.IADD R92, R92, 0x1, -R88 ;  /* 0x000000015c5cd824 */ /* 0x000fe200078e0a58 */
[----:B------:R-:W-:Y:S01]  /*dca0*/  ISETP.GE.AND P5, PT, R89, RZ, PT ;  /* 0x000000ff5900720c */ /* 0x000fe20003fa6270 */
[----:B------:R-:W-:Y:S02]  /*dcb0*/  IMAD R89, R88, R91, R94 ;  /* 0x0000005b58597224 */ /* 0x000fe400078e025e */
[----:B------:R-:W-:Y:S02]  /*dcc0*/  IMAD.MOV.U32 R96, RZ, RZ, R92 ;  /* 0x000000ffff607224 */ /* 0x000fe400078e005c */
[----:B------:R-:W-:Y:S01]  /*dcd0*/  @!P4 IMAD.IADD R90, R90, 0x1, -R88 ;  /* 0x000000015a5ac824 */ /* 0x000fe200078e0a58 */
[----:B------:R-:W-:Y:S01]  /*dce0*/  LOP3.LUT R91, R87, 0xd6, RZ, 0xfc, !PT ;  /* 0x000000d6575b7812 */ /* 0x000fe200078efcff */
[----:B------:R-:W-:Y:S01]  /*dcf0*/  @!P2 IMAD.MOV R96, RZ, RZ, -R96 ;  /* 0x000000ffff60a224 */ /* 0x000fe200078e0a60 */
[----:B------:R-:W-:-:S02]  /*dd00*/  ISETP.GT.U32.AND P2, PT, R88, R89, PT ;  /* 0x000000595800720c */ /* 0x000fc40003f44070 */
        /* <DEDUP_REMOVED lines=8> */
[----:B------:R-:W-:Y:S02]  /*dd90*/  LOP3.LUT R92, R87, 0xde, RZ, 0xfc, !PT ;  /* 0x000000de575c7812 */ /* 0x000fe400078efcff */
[----:B------:R-:W-:Y:S02]  /*dda0*/  ISETP.GT.U32.AND P2, PT, R88, R89, PT ;  /* 0x000000595800720c */ /* 0x000fe40003f44070 */
[----:B------:R-:W-:Y:S01]  /*ddb0*/  IABS R94, R92 ;  /* 0x0000005c005e7213 */ /* 0x000fe20000000000 */
[----:B------:R-:W-:-:S04]  /*ddc0*/  IMAD.MOV.U32 R95, RZ, RZ, R90 ;  /* 0x000000ffff5f7224 */ /* 0x000fc800078e005a */
[----:B------:R-:W-:-:S04]  /*ddd0*/  IMAD.HI.U32 R90, R86, R94, RZ ;  /* 0x0000005e565a7227 */ /* 0x000fc800078e00ff */
[----:B------:R-:W-:Y:S02]  /*dde0*/  IMAD.MOV R90, RZ, RZ, -R90 ;  /* 0x000000ffff5a7224 */ /* 0x000fe400078e0a5a */
[----:B------:R-:W-:Y:S01]  /*ddf0*/  @!P2 IMAD.IADD R89, R89, 0x1, -R88 ;  /* 0x000000015959a824 */ /* 0x000fe200078e0a58 */
[----:B------:R-:W-:Y:S01]  /*de00*/  ISETP.GE.AND P2, PT, R92, RZ, PT ;  /* 0x000000ff5c00720c */ /* 0x000fe20003f46270 */
[----:B------:R-:W-:Y:S02]  /*de10*/  IMAD R92, R88, R90, R94 ;  /* 0x0000005a585c7224 */ /* 0x000fe400078e025e */
[----:B------:R-:W-:-:S04]  /*de20*/  IMAD.MOV.U32 R94, RZ, RZ, R89 ;  /* 0x000000ffff5e7224 */ /* 0x000fc800078e0059 */
[----:B------:R-:W-:Y:S01]  /*de30*/  @!P5 IMAD.MOV R94, RZ, RZ, -R94 ;  /* 0x000000ffff5ed224 */ /* 0x000fe200078e0a5e */
[C---:B------:R-:W-:Y:S01]  /*de40*/  ISETP.GT.U32.AND P5, PT, R88.reuse, R92, PT ;  /* 0x0000005c5800720c */ /* 0x040fe20003fa4070 */
[----:B------:R0:W-:Y:S01]  /*de50*/  STS.U8 [R99+UR13+0x3e80], R129 ;  /* 0x003e808163007988 */ /* 0x0001e2000800000d */
[----:B------:R-:W-:Y:S01]  /*de60*/  @!P6 IMAD.MOV R95, RZ, RZ, -R95 ;  /* 0x000000ffff5fe224 */ /* 0x000fe200078e0a5f */
[----:B------:R-:W-:Y:S02]  /*de70*/  ISETP.GT.U32.AND P6, PT, R88, R91, PT ;  /* 0x0000005b5800720c */ /* 0x000fe40003fc4070 */
[----:B0-----:R-:W-:-:S08]  /*de80*/  LOP3.LUT R129, R87, 0xe6, RZ, 0xfc, !PT ;  /* 0x000000e657817812 */ /* 0x001fd000078efcff */
[----:B------:R-:W-:Y:S01]  /*de90*/  @!P5 IMAD.IADD R92, R92, 0x1, -R88 ;  /* 0x000000015c5cd824 */ /* 0x000fe200078e0a58 */
[----:B------:R-:W-:-:S04]  /*dea0*/  IABS R90, R129 ;  /* 0x00000081005a7213 */ /* 0x000fc80000000000 */
[----:B------:R-:W-:Y:S01]  /*deb0*/  ISETP.GT.U32.AND P5, PT, R88, R92, PT ;  /* 0x0000005c5800720c */ /* 0x000fe20003fa4070 */
[----:B------:R-:W-:-:S04]  /*dec0*/  IMAD.HI.U32 R89, R86, R90, RZ ;  /* 0x0000005a56597227 */ /* 0x000fc800078e00ff */
[----:B------:R-:W-:Y:S02]  /*ded0*/  IMAD.MOV R89, RZ, RZ, -R89 ;  /* 0x000000ffff597224 */ /* 0x000fe400078e0a59 */
[----:B------:R-:W-:Y:S02]  /*dee0*/  @!P6 IMAD.IADD R91, R91, 0x1, -R88 ;  /* 0x000000015b5be824 */ /* 0x000fe400078e0a58 */
[----:B------:R-:W-:-:S04]  /*def0*/  IMAD R90, R88, R89, R90 ;  /* 0x00000059585a7224 */ /* 0x000fc800078e025a */
[--C-:B------:R-:W-:Y:S01]  /*df00*/  @!P5 IMAD.IADD R92, R92, 0x1, -R88.reuse ;  /* 0x000000015c5cd824 */ /* 0x100fe200078e0a58 */
[C---:B------:R-:W-:Y:S02]  /*df10*/  ISETP.GT.U32.AND P6, PT, R88.reuse, R91, PT ;  /* 0x0000005b5800720c */ /* 0x040fe40003fc4070 */
[----:B------:R-:W-:Y:S01]  /*df20*/  ISETP.GT.U32.AND P5, PT, R88, R90, PT ;  /* 0x0000005a5800720c */ /* 0x000fe20003fa4070 */
[----:B------:R-:W-:Y:S04]  /*df30*/  STS.U8 [R99+UR13+0xe80], R248 ;  /* 0x000e80f863007988 */ /* 0x000fe8000800000d */
[----:B------:R0:W-:Y:S04]  /*df40*/  STS.U8 [R99+UR13+0x1080], R178 ;  /* 0x001080b263007988 */ /* 0x0001e8000800000d */
[----:B------:R-:W-:Y:S04]  /*df50*/  STS.U8 [R99+UR13+0x1280], R19 ;  /* 0x0012801363007988 */ /* 0x000fe8000800000d */
        /* <DEDUP_REMOVED lines=20> */
[----:B------:R1:W-:Y:S01]  /*e0a0*/  STS.U8 [R101+UR13+0x500], R130 ;  /* 0x0005008265007988 */ /* 0x0003e2000800000d */
[--C-:B------:R-:W-:Y:S01]  /*e0b0*/  @!P6 IMAD.IADD R91, R91, 0x1, -R88.reuse ;  /* 0x000000015b5be824 */ /* 0x100fe200078e0a58 */
[----:B------:R-:W-:Y:S01]  /*e0c0*/  ISETP.GE.AND P6, PT, R129, RZ, PT ;  /* 0x000000ff8100720c */ /* 0x000fe20003fc6270 */
[----:B------:R-:W-:Y:S01]  /*e0d0*/  @!P5 IMAD.IADD R90, R90, 0x1, -R88 ;  /* 0x000000015a5ad824 */ /* 0x000fe200078e0a58 */
[C---:B------:R-:W-:Y:S01]  /*e0e0*/  SEL R123, R161.reuse, R123, !P1 ;  /* 0x0000007ba17b7207 */ /* 0x040fe20004800000 */
[----:B------:R-:W-:Y:S01]  /*e0f0*/  @!P2 IMAD.MOV R92, RZ, RZ, -R92 ;  /* 0x000000ffff5ca224 */ /* 0x000fe200078e0a5c */
[----:B------:R-:W-:Y:S01]  /*e100*/  SEL R223, R161, R127, !P1 ;  /* 0x0000007fa1df7207 */ /* 0x000fe20004800000 */
[----:B0-----:R-:W5:Y:S01]  /*e110*/  LDL.LU R178, [R1+0x390] ;  /* 0x0003900001b27983 */ /* 0x001f620000300800 */
[----:B-1----:R-:W-:-:S02]  /*e120*/  LOP3.LUT R130, R87, 0xee, RZ, 0xfc, !PT ;  /* 0x000000ee57827812 */ /* 0x002fc400078efcff */
[----:B------:R-:W-:Y:S01]  /*e130*/  ISETP.GT.U32.AND P5, PT, R88, R90, PT ;  /* 0x0000005a5800720c */ /* 0x000fe20003fa4070 */
[----:B------:R-:W-:Y:S01]  /*e140*/  @!P4 IMAD.MOV R91, RZ, RZ, -R91 ;  /* 0x000000ffff5bc224 */ /* 0x000fe200078e0a5b */
[----:B------:R-:W-:Y:S01]  /*e150*/  IABS R89, R130 ;  /* 0x0000008200597213 */ /* 0x000fe20000000000 */
[----:B------:R-:W-:Y:S01]  /*e160*/  IMAD R123, R123, UR7, RZ ;  /* 0x000000077b7b7c24 */ /* 0x000fe2000f8e02ff */
[C---:B------:R-:W-:Y:S01]  /*e170*/  SEL R215, R161.reuse, R128, !P1 ;  /* 0x00000080a1d77207 */ /* 0x040fe20004800000 */
[----:B------:R0:W-:Y:S02]  /*e180*/  STS.U8 [R101+UR13+0x300], R148 ;  /* 0x0003009465007988 */ /* 0x0001e4000800000d */
[----:B------:R-:W-:Y:S01]  /*e190*/  IMAD.HI.U32 R129, R86, R89, RZ ;  /* 0x0000005956817227 */ /* 0x000fe200078e00ff */
[C---:B------:R-:W-:Y:S01]  /*e1a0*/  SEL R231, R161.reuse, R126, !P1 ;  /* 0x0000007ea1e77207 */ /* 0x040fe20004800000 */
[----:B------:R-:W-:Y:S02]  /*e1b0*/  STS.U8 [R101+UR13+0x900], R150 ;  /* 0x0009009665007988 */ /* 0x000fe4000800000d */
[----:B------:R-:W-:Y:S01]  /*e1c0*/  IMAD.MOV R129, RZ, RZ, -R129 ;  /* 0x000000ffff817224 */ /* 0x000fe200078e0a81 */
[----:B------:R-:W-:Y:S01]  /*e1d0*/  SEL R239, R161, R125, !P1 ;  /* 0x0000007da1ef7207 */ /* 0x000fe20004800000 */
[----:B------:R1:W-:Y:S02]  /*e1e0*/  STS.U8 [R101+UR13+0xb00], R149 ;  /* 0x000b009565007988 */ /* 0x0003e4000800000d */
[----:B------:R-:W-:Y:S01]  /*e1f0*/  IMAD R89, R88, R129, R89 ;  /* 0x0000008158597224 */ /* 0x000fe200078e0259 */
[----:B------:R-:W-:Y:S01]  /*e200*/  LOP3.LUT R129, R87, 0xf6, RZ, 0xfc, !PT ;  /* 0x000000f657817812 */ /* 0x000fe200078efcff */
[----:B------:R-:W-:Y:S01]  /*e210*/  @!P5 IMAD.IADD R90, R90, 0x1, -R88 ;  /* 0x000000015a5ad824 */ /* 0x000fe200078e0a58 */
[----:B------:R-:W-:Y:S01]  /*e220*/  SEL R247, R161, R124, !P1 ;  /* 0x0000007ca1f77207 */ /* 0x000fe20004800000 */
[----:B------:R0:W-:Y:S01]  /*e230*/  STS.U8 [R101+UR13+0xd00], R216 ;  /* 0x000d00d865007988 */ /* 0x0001e2000800000d */
[----:B------:R-:W-:-:S02]  /*e240*/  IABS R87, R129 ;  /* 0x0000008100577213 */ /* 0x000fc40000000000 */
[----:B------:R-:W-:Y:S02]  /*e250*/  ISETP.GT.U32.AND P5, PT, R88, R89, PT ;  /* 0x000000595800720c */ /* 0x000fe40003fa4070 */
[C---:B------:R-:W-:Y:S01]  /*e260*/  SEL R122, R161.reuse, R122, !P1 ;  /* 0x0000007aa17a7207 */ /* 0x040fe20004800000 */
[----:B------:R-:W-:Y:S01]  /*e270*/  IMAD.HI.U32 R86, R86, R87, RZ ;  /* 0x0000005756567227 */ /* 0x000fe200078e00ff */
[C---:B------:R-:W-:Y:S02]  /*e280*/  SEL R121, R161.reuse, R121, !P1 ;  /* 0x00000079a1797207 */ /* 0x040fe40004800000 */
[C---:B------:R-:W-:Y:S01]  /*e290*/  SEL R120, R161.reuse, R120, !P1 ;  /* 0x00000078a1787207 */ /* 0x040fe20004800000 */
[----:B------:R-:W-:Y:S01]  /*e2a0*/  IMAD.MOV R86, RZ, RZ, -R86 ;  /* 0x000000ffff567224 */ /* 0x000fe200078e0a56 */
[C---:B------:R-:W-:Y:S02]  /*e2b0*/  SEL R119, R161.reuse, R119, !P1 ;  /* 0x00000077a1777207 */ /* 0x040fe40004800000 */
[C---:B------:R-:W-:Y:S01]  /*e2c0*/  SEL R118, R161.reuse, R118, !P1 ;  /* 0x00000076a1767207 */ /* 0x040fe20004800000 */
[----:B------:R-:W-:Y:S01]  /*e2d0*/  IMAD R86, R88, R86, R87 ;  /* 0x0000005658567224 */ /* 0x000fe200078e0257 */
[----:B------:R-:W-:Y:S01]  /*e2e0*/  SEL R117, R161, R117, !P1 ;  /* 0x00000075a1757207 */ /* 0x000fe20004800000 */
[----:B------:R-:W-:Y:S01]  /*e2f0*/  @!P5 IMAD.IADD R89, R89, 0x1, -R88 ;  /* 0x000000015959d824 */ /* 0x000fe200078e0a58 */
[----:B------:R-:W-:-:S02]  /*e300*/  SEL R116, R161, R116, !P1 ;  /* 0x00000074a1747207 */ /* 0x000fc40004800000 */
[C---:B------:R-:W-:Y:S02]  /*e310*/  SEL R114, R161.reuse, R114, !P1 ;  /* 0x00000072a1727207 */ /* 0x040fe40004800000 */
[C---:B------:R-:W-:Y:S02]  /*e320*/  SEL R110, R161.reuse, R110, !P1 ;  /* 0x0000006ea16e7207 */ /* 0x040fe40004800000 */
[C---:B------:R-:W-:Y:S02]  /*e330*/  SEL R127, R161.reuse, R104, !P1 ;  /* 0x00000068a17f7207 */ /* 0x040fe40004800000 */
[C---:B------:R-:W-:Y:S02]  /*e340*/  SEL R146, R161.reuse, R96, !P1 ;  /* 0x00000060a1927207 */ /* 0x040fe40004800000 */
[----:B------:R-:W-:Y:S01]  /*e350*/  SEL R147, R161, R95, !P1 ;  /* 0x0000005fa1937207 */ /* 0x000fe20004800000 */
[----:B------:R-:W-:Y:S01]  /*e360*/  IMAD R223, R223, UR7, RZ ;  /* 0x00000007dfdf7c24 */ /* 0x000fe2000f8e02ff */
[----:B------:R-:W-:Y:S01]  /*e370*/  ISETP.GT.U32.AND P5, PT, R88, R86, PT ;  /* 0x000000565800720c */ /* 0x000fe20003fa4070 */
[----:B------:R0:W-:Y:S04]  /*e380*/  STS.U8 [R101+UR13+0xf00], R224 ;  /* 0x000f00e065007988 */ /* 0x0001e8000800000d */
[----:B------:R-:W5:Y:S01]  /*e390*/  LDL.LU R19, [R1+0x38c] ;  /* 0x00038c0001137983 */ /* 0x000f620000300800 */
[----:B------:R-:W-:-:S02]  /*e3a0*/  @!P6 IMAD.MOV R90, RZ, RZ, -R90 ;  /* 0x000000ffff5ae224 */ /* 0x000fc400078e0a5a */
[----:B------:R-:W-:Y:S01]  /*e3b0*/  IMAD R215, R215, UR7, RZ ;  /* 0x00000007d7d77c24 */ /* 0x000fe2000f8e02ff */
[C---:B------:R-:W-:Y:S02]  /*e3c0*/  SEL R124, R161.reuse, R109, !P1 ;  /* 0x0000006da17c7207 */ /* 0x040fe40004800000 */
[C---:B------:R-:W-:Y:S02]  /*e3d0*/  SEL R125, R161.reuse, R108, !P1 ;  /* 0x0000006ca17d7207 */ /* 0x040fe40004800000 */
[C---:B------:R-:W-:Y:S01]  /*e3e0*/  SEL R126, R161.reuse, R107, !P1 ;  /* 0x0000006ba17e7207 */ /* 0x040fe20004800000 */
[----:B------:R-:W-:Y:S01]  /*e3f0*/  @!P5 IMAD.IADD R86, R86, 0x1, -R88 ;  /* 0x000000015656d824 */ /* 0x000fe200078e0a58 */
[----:B------:R-:W-:Y:S02]  /*e400*/  ISETP.GT.U32.AND P5, PT, R88, R89, PT ;  /* 0x000000595800720c */ /* 0x000fe40003fa4070 */
[C---:B------:R-:W-:Y:S02]  /*e410*/  SEL R128, R161.reuse, R103, !P1 ;  /* 0x00000067a1807207 */ /* 0x040fe40004800000 */
[----:B0-----:R-:W-:-:S02]  /*e420*/  SEL R148, R161, R94, !P1 ;  /* 0x0000005ea1947207 */ /* 0x001fc40004800000 */
[C---:B-1----:R-:W-:Y:S02]  /*e430*/  SEL R149, R161.reuse, R91, !P1 ;  /* 0x0000005ba1957207 */ /* 0x042fe40004800000 */
[----:B------:R-:W-:Y:S01]  /*e440*/  SEL R150, R161, R92, !P1 ;  /* 0x0000005ca1967207 */ /* 0x000fe20004800000 */
[----:B------:R-:W-:Y:S01]  /*e450*/  IMAD R231, R231, UR7, RZ ;  /* 0x00000007e7e77c24 */ /* 0x000fe2000f8e02ff */
[----:B------:R-:W-:Y:S01]  /*e460*/  ISETP.GT.U32.AND P4, PT, R88, R86, PT ;  /* 0x000000565800720c */ /* 0x000fe20003f84070 */
[----:B------:R-:W-:Y:S01]  /*e470*/  IMAD R239, R239, UR7, RZ ;  /* 0x00000007efef7c24 */ /* 0x000fe2000f8e02ff */
[----:B------:R-:W-:Y:S01]  /*e480*/  PRMT R87, RZ, 0x7610, R87 ;  /* 0x00007610ff577816 */ /* 0x000fe20000000057 */
[----:B------:R-:W-:Y:S01]  /*e490*/  @!P5 IMAD.IADD R89, R89, 0x1, -R88 ;  /* 0x000000015959d824 */ /* 0x000fe200078e0a58 */
[----:B------:R-:W-:Y:S01]  /*e4a0*/  ISETP.GE.AND P5, PT, R130, RZ, PT ;  /* 0x000000ff8200720c */ /* 0x000fe20003fa6270 */
[----:B------:R-:W-:Y:S01]  /*e4b0*/  IMAD R247, R247, UR7, RZ ;  /* 0x00000007f7f77c24 */ /* 0x000fe2000f8e02ff */
[----:B------:R-:W5:Y:S01]  /*e4c0*/  LDL.LU R111, [R1+0x388] ;  /* 0x00038800016f7983 */ /* 0x000f620000300800 */
[----:B------:R-:W-:-:S02]  /*e4d0*/  SEL R151, R161, R90, !P1 ;  /* 0x0000005aa1977207 */ /* 0x000fc40004800000 */
[----:B------:R-:W-:Y:S01]  /*e4e0*/  PRMT R92, RZ, 0x7610, R92 ;  /* 0x00007610ff5c7816 */ /* 0x000fe2000000005c */
[----:B------:R-:W5:Y:S03]  /*e4f0*/  LDL.LU R8, [R1+0x384] ;  /* 0x0003840001087983 */ /* 0x000f660000300800 */
[----:B------:R-:W-:Y:S01]  /*e500*/  @!P4 IMAD.IADD R86, R86, 0x1, -R88 ;  /* 0x000000015656c824 */ /* 0x000fe200078e0a58 */
[C---:B------:R-:W-:Y:S01]  /*e510*/  IADD3 R208, P4, PT, R123.reuse, R85, RZ ;  /* 0x000000557bd07210 */ /* 0x040fe20007f9e0ff */
[----:B------:R-:W5:Y:S03]  /*e520*/  LDL.LU R9, [R1+0x380] ;  /* 0x0003800001097983 */ /* 0x000f660000300800 */
[----:B------:R-:W-:Y:S01]  /*e530*/  LEA.HI.X.SX32 R207, R123, R84, 0x1, P4 ;  /* 0x000000547bcf7211 */ /* 0x000fe200020f0eff */
[----:B------:R-:W-:Y:S01]  /*e540*/  @P0 IMAD.MOV.U32 R130, RZ, RZ, R208 ;  /* 0x000000ffff820224 */ /* 0x000fe200078e00d0 */
[----:B------:R-:W-:Y:S01]  /*e550*/  ISETP.GE.AND P4, PT, R129, RZ, PT ;  /* 0x000000ff8100720c */ /* 0x000fe20003f86270 */
[----:B------:R-:W-:Y:S01]  /*e560*/  @!P5 IMAD.MOV R89, RZ, RZ, -R89 ;  /* 0x000000ffff59d224 */ /* 0x000fe200078e0a59 */
[----:B------:R-:W-:Y:S01]  /*e570*/  PRMT R123, RZ, 0x7610, R123 ;  /* 0x00007610ff7b7816 */ /* 0x000fe2000000007b */
[----:B------:R-:W-:Y:S01]  /*e580*/  @P0 IMAD.MOV.U32 R131, RZ, RZ, R207 ;  /* 0x000000ffff830224 */ /* 0x000fe200078e00cf */
[C---:B------:R-:W-:Y:S01]  /*e590*/  SEL R129, R161.reuse, R102, !P1 ;  /* 0x00000066a1817207 */ /* 0x040fe20004800000 */
[----:B------:R-:W5:Y:S01]  /*e5a0*/  LDL.LU R6, [R1+0x37c] ;  /* 0x00037c0001067983 */ /* 0x000f620000300800 */
[----:B------:R-:W-:-:S03]  /*e5b0*/  SEL R152, R161, R89, !P1 ;  /* 0x00000059a1987207 */ /* 0x000fc60004800000 */
[----:B------:R0:W2:Y:S04]  /*e5c0*/  @P0 LDG.E.U8 R123, desc[UR26][R130.64] ;  /* 0x0000001a827b0981 */ /* 0x0000a8000c1e1100 */
[----:B------:R-:W-:Y:S01]  /*e5d0*/  @!P4 IMAD.MOV R86, RZ, RZ, -R86 ;  /* 0x000000ffff56c224 */ /* 0x000fe200078e0a56 */
[----:B------:R-:W5:Y:S04]  /*e5e0*/  LDL.LU R7, [R1+0x378] ;  /* 0x0003780001077983 */ /* 0x000f680000300800 */
[----:B------:R-:W5:Y:S01]  /*e5f0*/  LDL.LU R4, [R1+0x374] ;  /* 0x0003740001047983 */ /* 0x000f620000300800 */
[----:B0-----:R-:W-:-:S02]  /*e600*/  SEL R130, R161, R100, !P1 ;  /* 0x00000064a1827207 */ /* 0x001fc40004800000 */
[C---:B------:R-:W-:Y:S01]  /*e610*/  SEL R131, R161.reuse, R97, !P1 ;  /* 0x00000061a1837207 */ /* 0x040fe20004800000 */
[----:B------:R-:W5:Y:S01]  /*e620*/  LDL.LU R5, [R1+0x370] ;  /* 0x0003700001057983 */ /* 0x000f620000300800 */
[----:B------:R-:W-:Y:S02]  /*e630*/  SEL R161, R161, R86, !P1 ;  /* 0x00000056a1a17207 */ /* 0x000fe40004800000 */
[C---:B------:R-:W-:Y:S01]  /*e640*/  IADD3 R216, P1, PT, R215.reuse, R85, RZ ;  /* 0x00000055d7d87210 */ /* 0x040fe20007f3e0ff */
[----:B------:R-:W5:Y:S03]  /*e650*/  LDL.LU R2, [R1+0x36c] ;  /* 0x00036c0001027983 */ /* 0x000f660000300800 */
[----:B------:R-:W-:Y:S01]  /*e660*/  LEA.HI.X.SX32 R215, R215, R84, 0x1, P1 ;  /* 0x00000054d7d77211 */ /* 0x000fe200008f0eff */
[----:B------:R-:W-:Y:S01]  /*e670*/  @P0 IMAD.MOV.U32 R88, RZ, RZ, R216 ;  /* 0x000000ffff580224 */ /* 0x000fe200078e00d8 */
[----:B------:R-:W-:-:S02]  /*e680*/  PRMT R86, RZ, 0x7610, R86 ;  /* 0x00007610ff567816 */ /* 0x000fc40000000056 */
[----:B------:R-:W-:Y:S01]  /*e690*/  IADD3 R224, P1, PT, R223, R85, RZ ;  /* 0x00000055dfe07210 */ /* 0x000fe20007f3e0ff */
[----:B------:R-:W-:-:S03]  /*e6a0*/  @P0 IMAD.MOV.U32 R89, RZ, RZ, R215 ;  /* 0x000000ffff590224 */ /* 0x000fc600078e00d7 */
[-C--:B------:R-:W-:Y:S02]  /*e6b0*/  LEA.HI.X.SX32 R223, R223, R84.reuse, 0x1, P1 ;  /* 0x00000054dfdf7211 */ /* 0x080fe400008f0eff */
[----:B------:R0:W2:Y:S01]  /*e6c0*/  @P0 LDG.E.U8 R86, desc[UR26][R88.64] ;  /* 0x0000001a58560981 */ /* 0x0000a2000c1e1100 */
[C---:B------:R-:W-:Y:S01]  /*e6d0*/  IADD3 R232, P1, PT, R231.reuse, R85, RZ ;  /* 0x00000055e7e87210 */ /* 0x040fe20007f3e0ff */
[----:B------:R-:W-:Y:S02]  /*e6e0*/  @P0 IMAD.MOV.U32 R90, RZ, RZ, R224 ;  /* 0x000000ffff5a0224 */ /* 0x000fe400078e00e0 */
[----:B------:R-:W-:Y:S01]  /*e6f0*/  @P0 IMAD.MOV.U32 R91, RZ, RZ, R223 ;  /* 0x000000ffff5b0224 */ /* 0x000fe200078e00df */
[----:B------:R-:W-:Y:S02]  /*e700*/  LEA.HI.X.SX32 R231, R231, R84, 0x1, P1 ;  /* 0x00000054e7e77211 */ /* 0x000fe400008f0eff */
[----:B0-----:R-:W-:-:S06]  /*e710*/  PRMT R88, RZ, 0x7610, R88 ;  /* 0x00007610ff587816 */ /* 0x001fcc0000000058 */
[----:B------:R0:W2:Y:S01]  /*e720*/  @P0 LDG.E.U8 R88, desc[UR26][R90.64] ;  /* 0x0000001a5a580981 */ /* 0x0000a2000c1e1100 */
[C---:B------:R-:W-:Y:S01]  /*e730*/  IADD3 R240, P1, PT, R239.reuse, R85, RZ ;  /* 0x00000055eff07210 */ /* 0x040fe20007f3e0ff */
[----:B0-----:R-:W-:Y:S02]  /*e740*/  @P0 IMAD.MOV.U32 R90, RZ, RZ, R232 ;  /* 0x000000ffff5a0224 */ /* 0x001fe400078e00e8 */
[----:B------:R-:W-:Y:S01]  /*e750*/  @P0 IMAD.MOV.U32 R91, RZ, RZ, R231 ;  /* 0x000000ffff5b0224 */ /* 0x000fe200078e00e7 */
[----:B------:R-:W-:-:S04]  /*e760*/  LEA.HI.X.SX32 R239, R239, R84, 0x1, P1 ;  /* 0x00000054efef7211 */ /* 0x000fc800008f0eff */
[----:B------:R0:W2:Y:S01]  /*e770*/  @P0 LDG.E.U8 R87, desc[UR26][R90.64] ;  /* 0x0000001a5a570981 */ /* 0x0000a2000c1e1100 */
[C---:B------:R-:W-:Y:S01]  /*e780*/  IADD3 R248, P1, PT, R247.reuse, R85, RZ ;  /* 0x00000055f7f87210 */ /* 0x040fe20007f3e0ff */
[----:B------:R-:W-:Y:S02]  /*e790*/  @P0 IMAD.MOV.U32 R94, RZ, RZ, R240 ;  /* 0x000000ffff5e0224 */ /* 0x000fe400078e00f0 */
[----:B------:R-:W-:Y:S01]  /*e7a0*/  @P0 IMAD.MOV.U32 R95, RZ, RZ, R239 ;  /* 0x000000ffff5f0224 */ /* 0x000fe200078e00ef */
[----:B------:R-:W-:Y:S02]  /*e7b0*/  LEA.HI.X.SX32 R247, R247, R84, 0x1, P1 ;  /* 0x00000054f7f77211 */ /* 0x000fe400008f0eff */
[----:B0-----:R-:W-:Y:S01]  /*e7c0*/  PRMT R90, RZ, 0x7610, R90 ;  /* 0x00007610ff5a7816 */ /* 0x001fe2000000005a */
[----:B------:R-:W-:Y:S01]  /*e7d0*/  IMAD R91, R122, UR7, RZ ;  /* 0x000000077a5b7c24 */ /* 0x000fe2000f8e02ff */
[----:B------:R-:W-:-:S04]  /*e7e0*/  PRMT R89, RZ, 0x7610, R89 ;  /* 0x00007610ff597816 */ /* 0x000fc80000000059 */
[----:B------:R0:W3:Y:S01]  /*e7f0*/  @P0 LDG.E.U8 R90, desc[UR26][R94.64] ;  /* 0x0000001a5e5a0981 */ /* 0x0000e2000c1e1100 */
[----:B------:R-:W-:-:S04]  /*e800*/  IADD3 R163, P1, PT, R91, R85, RZ ;  /* 0x000000555ba37210 */ /* 0x000fc80007f3e0ff */
[----:B------:R-:W-:Y:S01]  /*e810*/  LEA.HI.X.SX32 R167, R91, R84, 0x1, P1 ;  /* 0x000000545ba77211 */ /* 0x000fe200008f0eff */
[----:B0-----:R-:W-:Y:S02]  /*e820*/  @P0 IMAD.MOV.U32 R94, RZ, RZ, R248 ;  /* 0x000000ffff5e0224 */ /* 0x001fe400078e00f8 */
[----:B------:R-:W-:Y:S02]  /*e830*/  @P0 IMAD.MOV.U32 R95, RZ, RZ, R247 ;  /* 0x000000ffff5f0224 */ /* 0x000fe400078e00f7 */
[----:B------:R-:W-:-:S03]  /*e840*/  IMAD R91, R121, UR7, RZ ;  /* 0x00000007795b7c24 */ /* 0x000fc6000f8e02ff */
[----:B------:R0:W3:Y:S02]  /*e850*/  @P0 LDG.E.U8 R89, desc[UR26][R94.64] ;  /* 0x0000001a5e590981 */ /* 0x0000e4000c1e1100 */
[----:B------:R-:W-:-:S04]  /*e860*/  IADD3 R96, P1, PT, R91, R85, RZ ;  /* 0x000000555b607210 */ /* 0x000fc80007f3e0ff */
[----:B------:R-:W-:Y:S01]  /*e870*/  LEA.HI.X.SX32 R97, R91, R84, 0x1, P1 ;  /* 0x000000545b617211 */ /* 0x000fe200008f0eff */
[----:B0-----:R-:W-:Y:S02]  /*e880*/  @P0 IMAD.MOV.U32 R94, RZ, RZ, R163 ;  /* 0x000000ffff5e0224 */ /* 0x001fe400078e00a3 */
[----:B------:R-:W-:Y:S01]  /*e890*/  @P0 IMAD.MOV.U32 R95, RZ, RZ, R167 ;  /* 0x000000ffff5f0224 */ /* 0x000fe200078e00a7 */
[----:B------:R-:W-:-:S04]  /*e8a0*/  PRMT R91, RZ, 0x7610, R91 ;  /* 0x00007610ff5b7816 */ /* 0x000fc8000000005b */
[----:B------:R0:W3:Y:S02]  /*e8b0*/  @P0 LDG.E.U8 R92, desc[UR26][R94.64] ;  /* 0x0000001a5e5c0981 */ /* 0x0000e4000c1e1100 */
[----:B0-----:R-:W-:Y:S02]  /*e8c0*/  @P0 IMAD.MOV.U32 R94, RZ, RZ, R96 ;  /* 0x000000ffff5e0224 */ /* 0x001fe400078e0060 */
[----:B------:R-:W-:-:S05]  /*e8d0*/  @P0 IMAD.MOV.U32 R95, RZ, RZ, R97 ;  /* 0x000000ffff5f0224 */ /* 0x000fca00078e0061 */
[----:B------:R0:W3:Y:S04]  /*e8e0*/  @P0 LDG.E.U8 R91, desc[UR26][R94.64] ;  /* 0x0000001a5e5b0981 */ /* 0x0000e8000c1e1100 */
[----:B------:R-:W-:Y:S01]  /*e8f0*/  STL [R1+0xc], R163 ;  /* 0x00000ca301007387 */ /* 0x000fe20000100800 */
[----:B0-----:R-:W-:-:S03]  /*e900*/  IMAD R94, R120, UR7, RZ ;  /* 0x00000007785e7c24 */ /* 0x001fc6000f8e02ff */
[----:B------:R-:W-:Y:S01]  /*e910*/  STL [R1+0x8], R167 ;  /* 0x000008a701007387 */ /* 0x000fe20000100800 */
[----:B------:R-:W-:Y:S02]  /*e920*/  PRMT R95, RZ, 0x7610, R95 ;  /* 0x00007610ff5f7816 */ /* 0x000fe4000000005f */
[----:B------:R-:W-:Y:S01]  /*e930*/  PRMT R107, RZ, 0x7610, R107 ;  /* 0x00007610ff6b7816 */ /* 0x000fe2000000006b */
[----:B------:R0:W-:Y:S04]  /*e940*/  STL [R1+0x2c], R96 ;  /* 0x00002c6001007387 */ /* 0x0001e80000100800 */
[----:B------:R-:W-:Y:S04]  /*e950*/  STS.U8 [R101+UR13+0x100], R154 ;  /* 0x0001009a65007988 */ /* 0x000fe8000800000d */
[----:B------:R-:W-:Y:S04]  /*e960*/  STS.U8 [R101+UR13+0x700], R158 ;  /* 0x0007009e65007988 */ /* 0x000fe8000800000d */
[----:B------:R-:W-:Y:S01]  /*e970*/  STS.U8 [R101+UR13+0x1100], R169 ;  /* 0x001100a965007988 */ /* 0x000fe2000800000d */
[CC--:B0-----:R-:W-:Y:S01]  /*e980*/  IADD3 R96, P1, PT, R94.reuse, R85.reuse, RZ ;  /* 0x000000555e607210 */ /* 0x0c1fe20007f3e0ff */
[----:B------:R-:W0:Y:S02]  /*e990*/  LDC R163, c[0x0][0x3a0] ;  /* 0x0000e800ffa37b82 */ /* 0x000e240000000800 */
[----:B------:R1:W-:Y:S02]  /*e9a0*/  STL [R1+0x28], R97 ;  /* 0x0000286101007387 */ /* 0x0003e40000100800 */
[-C--:B-1----:R-:W-:Y:S01]  /*e9b0*/  LEA.HI.X.SX32 R97, R94, R84.reuse, 0x1, P1 ;  /* 0x000000545e617211 */ /* 0x082fe200008f0eff */
[----:B------:R-:W-:Y:S01]  /*e9c0*/  IMAD R94, R119, UR7, RZ ;  /* 0x00000007775e7c24 */ /* 0x000fe2000f8e02ff */
[----:B------:R1:W-:Y:S04]  /*e9d0*/  STL [R1+0x4c], R96 ;  /* 0x00004c6001007387 */ /* 0x0003e80000100800 */
[C---:B------:R-:W-:Y:S01]  /*e9e0*/  IADD3 R100, P1, PT, R94.reuse, R85, RZ ;  /* 0x000000555e647210 */ /* 0x040fe20007f3e0ff */
[----:B------:R1:W3:Y:S03]  /*e9f0*/  @P0 LDG.E.U8 R95, desc[UR26][R96.64] ;  /* 0x0000001a605f0981 */ /* 0x0002e6000c1e1100 */
[----:B------:R-:W-:Y:S01]  /*ea00*/  LEA.HI.X.SX32 R102, R94, R84, 0x1, P1 ;  /* 0x000000545e667211 */ /* 0x000fe200008f0eff */
[----:B------:R4:W-:Y:S01]  /*ea10*/  STL [R1+0x48], R97 ;  /* 0x0000486101007387 */ /* 0x0009e20000100800 */
[----:B------:R-:W-:Y:S01]  /*ea20*/  PRMT R94, RZ, 0x7610, R94 ;  /* 0x00007610ff5e7816 */ /* 0x000fe2000000005e */
[----:B-1----:R-:W-:-:S02]  /*ea30*/  @P0 IMAD.MOV.U32 R96, RZ, RZ, R100 ;  /* 0x000000ffff600224 */ /* 0x002fc400078e0064 */
[----:B----4-:R-:W-:-:S05]  /*ea40*/  @P0 IMAD.MOV.U32 R97, RZ, RZ, R102 ;  /* 0x000000ffff610224 */ /* 0x010fca00078e0066 */
[----:B------:R1:W4:Y:S04]  /*ea50*/  @P0 LDG.E.U8 R94, desc[UR26][R96.64] ;  /* 0x0000001a605e0981 */ /* 0x000328000c1e1100 */
[----:B------:R0:W-:Y:S01]  /*ea60*/  STL [R1+0x6c], R100 ;  /* 0x00006c6401007387 */ /* 0x0001e20000100800 */
[----:B-1----:R-:W-:-:S03]  /*ea70*/  IMAD R96, R118, UR7, RZ ;  /* 0x0000000776607c24 */ /* 0x002fc6000f8e02ff */
[----:B------:R1:W-:Y:S02]  /*ea80*/  STL [R1+0x68], R102 ;  /* 0x0000686601007387 */ /* 0x0003e40000100800 */
[----:B0-----:R-:W-:-:S04]  /*ea90*/  IADD3 R100, P1, PT, R96, R85, RZ ;  /* 0x0000005560647210 */ /* 0x001fc80007f3e0ff */
[----:B-1----:R-:W-:Y:S01]  /*eaa0*/  LEA.HI.X.SX32 R102, R96, R84, 0x1, P1 ;  /* 0x0000005460667211 */ /* 0x002fe200008f0eff */
[----:B------:R-:W-:Y:S01]  /*eab0*/  IMAD R96, R117, UR7, RZ ;  /* 0x0000000775607c24 */ /* 0x000fe2000f8e02ff */
[----:B------:R-:W-:Y:S01]  /*eac0*/  STL [R1+0x8c], R100 ;  /* 0x00008c6401007387 */ /* 0x000fe20000100800 */
[----:B------:R-:W-:Y:S02]  /*ead0*/  PRMT R97, RZ, 0x7610, R97 ;  /* 0x00007610ff617816 */ /* 0x000fe40000000061 */
[----:B------:R-:W-:Y:S01]  /*eae0*/  @P0 IMAD.MOV.U32 R103, RZ, RZ, R102 ;  /* 0x000000ffff670224 */ /* 0x000fe200078e0066 */
[----:B------:R0:W-:Y:S02]  /*eaf0*/  STL [R1+0x88], R102 ;  /* 0x0000886601007387 */ /* 0x0001e40000100800 */
[----:B0-----:R-:W-:Y:S01]  /*eb00*/  @P0 IMAD.MOV.U32 R102, RZ, RZ, R100 ;  /* 0x000000ffff660224 */ /* 0x001fe200078e0064 */
[----:B------:R-:W-:-:S04]  /*eb10*/  IADD3 R100, P1, PT, R96, R85, RZ ;  /* 0x0000005560647210 */ /* 0x000fc80007f3e0ff */
[----:B------:R0:W4:Y:S01]  /*eb20*/  @P0 LDG.E.U8 R97, desc[UR26][R102.64] ;  /* 0x0000001a66610981 */ /* 0x000122000c1e1100 */
[----:B------:R-:W-:-:S03]  /*eb30*/  LEA.HI.X.SX32 R108, R96, R84, 0x1, P1 ;  /* 0x00000054606c7211 */ /* 0x000fc600008f0eff */
[----:B------:R1:W-:Y:S01]  /*eb40*/  STL [R1+0xac], R100 ;  /* 0x0000ac6401007387 */ /* 0x0003e20000100800 */
[----:B0-----:R-:W-:Y:S02]  /*eb50*/  @P0 IMAD.MOV.U32 R102, RZ, RZ, R100 ;  /* 0x000000ffff660224 */ /* 0x001fe400078e0064 */
[----:B-1----:R-:W-:Y:S01]  /*eb60*/  IMAD R100, R116, UR7, RZ ;  /* 0x0000000774647c24 */ /* 0x002fe2000f8e02ff */
[----:B------:R0:W-:Y:S01]  /*eb70*/  STL [R1+0xa8], R108 ;  /* 0x0000a86c01007387 */ /* 0x0001e20000100800 */
[----:B------:R-:W-:Y:S01]  /*eb80*/  @P0 IMAD.MOV.U32 R103, RZ, RZ, R108 ;  /* 0x000000ffff670224 */ /* 0x000fe200078e006c */
[----:B------:R-:W-:-:S06]  /*eb90*/  PRMT R96, RZ, 0x7610, R96 ;  /* 0x00007610ff607816 */ /* 0x000fcc0000000060 */
[----:B------:R1:W4:Y:S01]  /*eba0*/  @P0 LDG.E.U8 R96, desc[UR26][R102.64] ;  /* 0x0000001a66600981 */ /* 0x000322000c1e1100 */
[----:B0-----:R-:W-:-:S04]  /*ebb0*/  IADD3 R108, P1, PT, R100, R85, RZ ;  /* 0x00000055646c7210 */ /* 0x001fc80007f3e0ff */
[----:B------:R-:W-:Y:S01]  /*ebc0*/  LEA.HI.X.SX32 R109, R100, R84, 0x1, P1 ;  /* 0x00000054646d7211 */ /* 0x000fe200008f0eff */
[----:B------:R-:W-:Y:S01]  /*ebd0*/  IMAD R100, R114, UR7, RZ ;  /* 0x0000000772647c24 */ /* 0x000fe2000f8e02ff */
[----:B-1----:R-:W-:-:S04]  /*ebe0*/  PRMT R102, RZ, 0x7610, R102 ;  /* 0x00007610ff667816 */ /* 0x002fc80000000066 */
[C---:B------:R-:W-:Y:S01]  /*ebf0*/  IADD3 R103, P1, PT, R100.reuse, R85, RZ ;  /* 0x0000005564677210 */ /* 0x040fe20007f3e0ff */
[----:B------:R0:W-:Y:S03]  /*ec00*/  STL [R1+0xcc], R108 ;  /* 0x0000cc6c01007387 */ /* 0x0001e60000100800 */
[----:B------:R-:W-:Y:S01]  /*ec10*/  LEA.HI.X.SX32 R116, R100, R84, 0x1, P1 ;  /* 0x0000005464747211 */ /* 0x000fe200008f0eff */
[----:B------:R1:W-:Y:S01]  /*ec20*/  STL [R1+0xc8], R109 ;  /* 0x0000c86d01007387 */ /* 0x0003e20000100800 */
[----:B------:R-:W-:-:S03]  /*ec30*/  PRMT R100, RZ, 0x7610, R100 ;  /* 0x00007610ff647816 */ /* 0x000fc60000000064 */
[----:B------:R0:W4:Y:S04]  /*ec40*/  @P0 LDG.E.U8 R102, desc[UR26][R108.64] ;  /* 0x0000001a6c660981 */ /* 0x000128000c1e1100 */
[----:B------:R1:W-:Y:S01]  /*ec50*/  STL [R1+0xec], R103 ;  /* 0x0000ec6701007387 */ /* 0x0003e20000100800 */
[----:B0-----:R-:W-:Y:S02]  /*ec60*/  @P0 IMAD.MOV.U32 R108, RZ, RZ, R103 ;  /* 0x000000ffff6c0224 */ /* 0x001fe400078e0067 */
[----:B-1----:R-:W-:Y:S02]  /*ec70*/  @P0 IMAD.MOV.U32 R109, RZ, RZ, R116 ;  /* 0x000000ffff6d0224 */ /* 0x002fe400078e0074 */
[----:B------:R-:W-:-:S03]  /*ec80*/  IMAD R103, R110, UR7, RZ ;  /* 0x000000076e677c24 */ /* 0x000fc6000f8e02ff */
[----:B------:R0:W4:Y:S02]  /*ec90*/  @P0 LDG.E.U8 R100, desc[UR26][R108.64] ;  /* 0x0000001a6c640981 */ /* 0x000124000c1e1100 */
[----:B0-----:R-:W-:-:S04]  /*eca0*/  IADD3 R108, P1, PT, R103, R85, RZ ;  /* 0x00000055676c7210 */ /* 0x001fc80007f3e0ff */
[----:B------:R-:W-:Y:S01]  /*ecb0*/  LEA.HI.X.SX32 R109, R103, R84, 0x1, P1 ;  /* 0x00000054676d7211 */ /* 0x000fe200008f0eff */
[----:B------:R-:W-:Y:S01]  /*ecc0*/  IMAD R103, R124, UR7, RZ ;  /* 0x000000077c677c24 */ /* 0x000fe2000f8e02ff */
[----:B------:R-:W-:Y:S04]  /*ecd0*/  STS.U8 [R101+UR13+0x1300], R168 ;  /* 0x001300a865007988 */ /* 0x000fe8000800000d */
[----:B------:R-:W-:Y:S01]  /*ece0*/  STS.U8 [R101+UR13+0x1500], R165 ;  /* 0x001500a565007988 */ /* 0x000fe2000800000d */
[----:B------:R-:W-:-:S03]  /*ecf0*/  IADD3 R110, P1, PT, R103, R85, RZ ;  /* 0x00000055676e7210 */ /* 0x000fc60007f3e0ff */
        /* <DEDUP_REMOVED lines=11> */
[----:B--2---:R-:W-:Y:S04]  /*edb0*/  STS.U8 [R101+UR13+0x2d00], R140 ;  /* 0x002d008c65007988 */ /* 0x004fe8000800000d */
        /* <DEDUP_REMOVED lines=8> */
[----:B---3--:R-:W-:Y:S04]  /*ee40*/  STS.U8 [R101+UR13+0x3f00], R133 ;  /* 0x003f008565007988 */ /* 0x008fe8000800000d */
[----:B------:R0:W-:Y:S01]  /*ee50*/  STS.U8 [R105+UR13+0x380], R86 ;  /* 0x0003805669007988 */ /* 0x0001e2000800000d */
[----:B------:R-:W-:-:S03]  /*ee60*/  LEA.HI.X.SX32 R114, R103, R84, 0x1, P1 ;  /* 0x0000005467727211 */ /* 0x000fc600008f0eff */
[----:B------:R-:W-:Y:S04]  /*ee70*/  STL [R1+0xe8], R116 ;  /* 0x0000e87401007387 */ /* 0x000fe80000100800 */
[----:B------:R1:W-:Y:S01]  /*ee80*/  STS.U8 [R105+UR13+0x3f80], R3 ;  /* 0x003f800369007988 */ /* 0x0003e2000800000d */
[----:B0-----:R-:W-:-:S03]  /*ee90*/  IMAD R86, R125, UR7, RZ ;  /* 0x000000077d567c24 */ /* 0x001fc6000f8e02ff */
[----:B------:R0:W2:Y:S04]  /*eea0*/  @P0 LDG.E.U8 R107, desc[UR26][R108.64] ;  /* 0x0000001a6c6b0981 */ /* 0x0000a8000c1e1100 */
[----:B-1----:R-:W5:Y:S04]  /*eeb0*/  LDL.LU R3, [R1+0x368] ;  /* 0x0003680001037983 */ /* 0x002f680000300800 */
[----:B------:R0:W-:Y:S04]  /*eec0*/  STL [R1+0x10c], R108 ;  /* 0x00010c6c01007387 */ /* 0x0001e80000100800 */
[----:B------:R1:W-:Y:S04]  /*eed0*/  STL [R1+0x108], R109 ;  /* 0x0001086d01007387 */ /* 0x0003e80000100800 */
[----:B------:R3:W-:Y:S01]  /*eee0*/  STL [R1+0x134], R110 ;  /* 0x0001346e01007387 */ /* 0x0007e20000100800 */
[----:B0-----:R-:W-:-:S03]  /*eef0*/  @P0 IMAD.MOV.U32 R108, RZ, RZ, R110 ;  /* 0x000000ffff6c0224 */ /* 0x001fc600078e006e */
[----:B------:R0:W-:Y:S01]  /*ef00*/  STL [R1+0x130], R114 ;  /* 0x0001307201007387 */ /* 0x0001e20000100800 */
[----:B-1----:R-:W-:Y:S01]  /*ef10*/  @P0 IMAD.MOV.U32 R109, RZ, RZ, R114 ;  /* 0x000000ffff6d0224 */ /* 0x002fe200078e0072 */
[----:B---3--:R-:W-:-:S04]  /*ef20*/  IADD3 R110, P1, PT, R86, R85, RZ ;  /* 0x00000055566e7210 */ /* 0x008fc80007f3e0ff */
[----:B0-----:R-:W-:Y:S01]  /*ef30*/  LEA.HI.X.SX32 R114, R86, R84, 0x1, P1 ;  /* 0x0000005456727211 */ /* 0x001fe200008f0eff */
[----:B------:R0:W-:Y:S01]  /*ef40*/  STS.U8 [R105+UR13+0x780], R87 ;  /* 0x0007805769007988 */ /* 0x0001e2000800000d */
[----:B------:R-:W-:Y:S01]  /*ef50*/  PRMT R104, RZ, 0x7610, R104 ;  /* 0x00007610ff687816 */ /* 0x000fe20000000068 */
[----:B------:R-:W-:Y:S01]  /*ef60*/  @P0 IMAD.MOV.U32 R86, RZ, RZ, R110 ;  /* 0x000000ffff560224 */ /* 0x000fe200078e006e */
[----:B------:R-:W-:-:S06]  /*ef70*/  PRMT R103, RZ, 0x7610, R103 ;  /* 0x00007610ff677816 */ /* 0x000fcc0000000067 */
[----:B------:R-:W3:Y:S01]  /*ef80*/  @P0 LDG.E.U8 R103, desc[UR26][R108.64] ;  /* 0x0000001a6c670981 */ /* 0x000ee2000c1e1100 */
[----:B0-----:R-:W-:-:S05]  /*ef90*/  @P0 IMAD.MOV.U32 R87, RZ, RZ, R114 ;  /* 0x000000ffff570224 */ /* 0x001fca00078e0072 */
[----:B------:R0:W2:Y:S02]  /*efa0*/  @P0 LDG.E.U8 R104, desc[UR26][R86.64] ;  /* 0x0000001a56680981 */ /* 0x0000a4000c1e1100 */
[----:B0-----:R-:W-:-:S05]  /*efb0*/  IMAD R86, R126, UR7, RZ ;  /* 0x000000077e567c24 */ /* 0x001fca000f8e02ff */
[C---:B------:R-:W-:Y:S01]  /*efc0*/  IADD3 R108, P1, PT, R86.reuse, R85, RZ ;  /* 0x00000055566c7210 */ /* 0x040fe20007f3e0ff */
[----:B------:R0:W-:Y:S03]  /*efd0*/  STS.U8 [R105+UR13+0xb80], R89 ;  /* 0x000b805969007988 */ /* 0x0001e6000800000d */
[----:B------:R-:W-:Y:S01]  /*efe0*/  LEA.HI.X.SX32 R109, R86, R84, 0x1, P1 ;  /* 0x00000054566d7211 */ /* 0x000fe200008f0eff */
[----:B------:R-:W-:-:S04]  /*eff0*/  @P0 IMAD.MOV.U32 R86, RZ, RZ, R108 ;  /* 0x000000ffff560224 */ /* 0x000fc800078e006c */
[----:B------:R-:W-:Y:S01]  /*f000*/  @P0 IMAD.MOV.U32 R87, RZ, RZ, R109 ;  /* 0x000000ffff570224 */ /* 0x000fe200078e006d */
[----:B0-----:R-:W-:Y:S01]  /*f010*/  PRMT R89, RZ, 0x7610, R89 ;  /* 0x00007610ff597816 */ /* 0x001fe20000000059 */
[----:B------:R0:W-:Y:S05]  /*f020*/  STS.U8 [R105+UR13+0x980], R90 ;  /* 0x0009805a69007988 */ /* 0x0001ea000800000d */
[----:B------:R1:W2:Y:S04]  /*f030*/  @P0 LDG.E.U8 R89, desc[UR26][R86.64] ;  /* 0x0000001a56590981 */ /* 0x0002a8000c1e1100 */
[----:B------:R-:W-:Y:S01]  /*f040*/  STL [R1+0x154], R110 ;  /* 0x0001546e01007387 */ /* 0x000fe20000100800 */
[----:B-1----:R-:W-:-:S03]  /*f050*/  IMAD R86, R127, UR7, RZ ;  /* 0x000000077f567c24 */ /* 0x002fc6000f8e02ff */
[----:B------:R-:W-:Y:S02]  /*f060*/  STL [R1+0x150], R114 ;  /* 0x0001507201007387 */ /* 0x000fe40000100800 */
[C---:B0-----:R-:W-:Y:S02]  /*f070*/  IADD3 R90, P1, PT, R86.reuse, R85, RZ ;  /* 0x00000055565a7210 */ /* 0x041fe40007f3e0ff */
[----:B------:R0:W-:Y:S04]  /*f080*/  STL [R1+0x174], R108 ;  /* 0x0001746c01007387 */ /* 0x0001e80000100800 */
[----:B------:R1:W-:Y:S01]  /*f090*/  STS.U8 [R105+UR13+0xf80], R91 ;  /* 0x000f805b69007988 */ /* 0x0003e2000800000d */
[----:B0-----:R-:W-:Y:S01]  /*f0a0*/  LEA.HI.X.SX32 R108, R86, R84, 0x1, P1 ;  /* 0x00000054566c7211 */ /* 0x001fe200008f0eff */
[----:B------:R-:W-:Y:S01]  /*f0b0*/  @P0 IMAD.MOV.U32 R86, RZ, RZ, R90 ;  /* 0x000000ffff560224 */ /* 0x000fe200078e005a */
[----:B-1----:R-:W-:-:S03]  /*f0c0*/  PRMT R91, RZ, 0x7610, R91 ;  /* 0x00007610ff5b7816 */ /* 0x002fc6000000005b */
[----:B------:R-:W-:Y:S01]  /*f0d0*/  @P0 IMAD.MOV.U32 R87, RZ, RZ, R108 ;  /* 0x000000ffff570224 */ /* 0x000fe200078e006c */
[----:B------:R-:W-:Y:S04]  /*f0e0*/  STL [R1+0x170], R109 ;  /* 0x0001706d01007387 */ /* 0x000fe80000100800 */
[----:B------:R0:W3:Y:S04]  /*f0f0*/  @P0 LDG.E.U8 R91, desc[UR26][R86.64] ;  /* 0x0000001a565b0981 */ /* 0x0000e8000c1e1100 */
[----:B------:R1:W-:Y:S01]  /*f100*/  STL [R1+0x194], R90 ;  /* 0x0001945a01007387 */ /* 0x0003e20000100800 */
[----:B0-----:R-:W-:-:S03]  /*f110*/  IMAD R86, R128, UR7, RZ ;  /* 0x0000000780567c24 */ /* 0x001fc6000f8e02ff */
[----:B------:R0:W-:Y:S02]  /*f120*/  STS.U8 [R105+UR13+0xd80], R92 ;  /* 0x000d805c69007988 */ /* 0x0001e4000800000d */
[C---:B-1----:R-:W-:Y:S02]  /*f130*/  IADD3 R90, P1, PT, R86.reuse, R85, RZ ;  /* 0x00000055565a7210 */ /* 0x042fe40007f3e0ff */
[----:B------:R1:W-:Y:S02]  /*f140*/  STS.U8 [R105+UR13+0x580], R88 ;  /* 0x0005805869007988 */ /* 0x0003e4000800000d */
        /* <DEDUP_REMOVED lines=8> */
[----:B------:R0:W-:Y:S02]  /*f1d0*/  STL [R1+0x1b0], R92 ;  /* 0x0001b05c01007387 */ /* 0x0001e40000100800 */
[C---:B-1----:R-:W-:Y:S02]  /*f1e0*/  IADD3 R90, P1, PT, R86.reuse, R85, RZ ;  /* 0x00000055565a7210 */ /* 0x042fe40007f3e0ff */
[----:B----4-:R1:W-:Y:S02]  /*f1f0*/  STS.U8 [R105+UR13+0x1380], R94 ;  /* 0x0013805e69007988 */ /* 0x0103e4000800000d */
[----:B0-----:R-:W-:Y:S01]  /*f200*/  LEA.HI.X.SX32 R92, R86, R84, 0x1, P1 ;  /* 0x00000054565c7211 */ /* 0x001fe200008f0eff */
[----:B------:R-:W-:Y:S01]  /*f210*/  IMAD R86, R130, UR7, RZ ;  /* 0x0000000782567c24 */ /* 0x000fe2000f8e02ff */
[----:B------:R0:W-:Y:S01]  /*f220*/  STL [R1+0x1c8], R90 ;  /* 0x0001c85a01007387 */ /* 0x0001e20000100800 */
[----:B-1----:R-:W-:-:S03]  /*f230*/  @P0 IMAD.MOV.U32 R94, RZ, RZ, R90 ;  /* 0x000000ffff5e0224 */ /* 0x002fc600078e005a */
[----:B------:R1:W-:Y:S01]  /*f240*/  STS.U8 [R105+UR13+0x1180], R95 ;  /* 0x0011805f69007988 */ /* 0x0003e2000800000d */
[----:B------:R-:W-:Y:S02]  /*f250*/  PRMT R87, RZ, 0x7610, R87 ;  /* 0x00007610ff577816 */ /* 0x000fe40000000057 */
[----:B0-----:R-:W-:Y:S01]  /*f260*/  IADD3 R90, P1, PT, R86, R85, RZ ;  /* 0x00000055565a7210 */ /* 0x001fe20007f3e0ff */
[----:B------:R0:W-:Y:S01]  /*f270*/  STL [R1+0x1c4], R92 ;  /* 0x0001c45c01007387 */ /* 0x0001e20000100800 */
[----:B-1----:R-:W-:-:S05]  /*f280*/  @P0 IMAD.MOV.U32 R95, RZ, RZ, R92 ;  /* 0x000000ffff5f0224 */ /* 0x002fca00078e005c */
[----:B------:R1:W4:Y:S01]  /*f290*/  @P0 LDG.E.U8 R87, desc[UR26][R94.64] ;  /* 0x0000001a5e570981 */ /* 0x000322000c1e1100 */
[----:B0-----:R-:W-:Y:S02]  /*f2a0*/  LEA.HI.X.SX32 R92, R86, R84, 0x1, P1 ;  /* 0x00000054565c7211 */ /* 0x001fe400008f0eff */
[----:B------:R-:W-:Y:S01]  /*f2b0*/  PRMT R86, RZ, 0x7610, R86 ;  /* 0x00007610ff567816 */ /* 0x000fe20000000056 */
[----:B-1----:R-:W-:Y:S02]  /*f2c0*/  @P0 IMAD.MOV.U32 R94, RZ, RZ, R90 ;  /* 0x000000ffff5e0224 */ /* 0x002fe400078e005a */
[----:B------:R-:W-:-:S05]  /*f2d0*/  @P0 IMAD.MOV.U32 R95, RZ, RZ, R92 ;  /* 0x000000ffff5f0224 */ /* 0x000fca00078e005c */
[----:B------:R0:W4:Y:S04]  /*f2e0*/  @P0 LDG.E.U8 R86, desc[UR26][R94.64] ;  /* 0x0000001a5e560981 */ /* 0x000128000c1e1100 */
[----:B------:R1:W-:Y:S04]  /*f2f0*/  STL [R1+0x1d0], R90 ;  /* 0x0001d05a01007387 */ /* 0x0003e80000100800 */
[----:B------:R0:W-:Y:S01]  /*f300*/  STL [R1+0x1cc], R92 ;  /* 0x0001cc5c01007387 */ /* 0x0001e20000100800 */
[----:B-1----:R-:W-:-:S03]  /*f310*/  IMAD R90, R131, UR7, RZ ;  /* 0x00000007835a7c24 */ /* 0x002fc6000f8e02ff */
[----:B------:R1:W-:Y:S02]  /*f320*/  STS.U8 [R105+UR13+0x1780], R96 ;  /* 0x0017806069007988 */ /* 0x0003e4000800000d */
[----:B0-----:R-:W-:-:S05]  /*f330*/  IADD3 R92, P1, PT, R90, R85, RZ ;  /* 0x000000555a5c7210 */ /* 0x001fca0007f3e0ff */
[----:B------:R0:W-:Y:S01]  /*f340*/  STL [R1+0x1d8], R92 ;  /* 0x0001d85c01007387 */ /* 0x0001e20000100800 */
[----:B-1----:R-:W-:Y:S01]  /*f350*/  LEA.HI.X.SX32 R96, R90, R84, 0x1, P1 ;  /* 0x000000545a607211 */ /* 0x002fe200008f0eff */
[----:B------:R-:W-:Y:S01]  /*f360*/  @P0 IMAD.MOV.U32 R94, RZ, RZ, R92 ;  /* 0x000000ffff5e0224 */ /* 0x000fe200078e005c */
[----:B------:R-:W-:-:S03]  /*f370*/  PRMT R90, RZ, 0x7610, R90 ;  /* 0x00007610ff5a7816 */ /* 0x000fc6000000005a */
[----:B------:R1:W-:Y:S01]  /*f380*/  STL [R1+0x1d4], R96 ;  /* 0x0001d46001007387 */ /* 0x0003e20000100800 */
[----:B0-----:R-:W-:Y:S02]  /*f390*/  IMAD R92, R146, UR7, RZ ;  /* 0x00000007925c7c24 */ /* 0x001fe4000f8e02ff */
[----:B------:R-:W-:Y:S01]  /*f3a0*/  @P0 IMAD.MOV.U32 R95, RZ, RZ, R96 ;  /* 0x000000ffff5f0224 */ /* 0x000fe200078e0060 */
[----:B------:R0:W-:Y:S02]  /*f3b0*/  STS.U8 [R105+UR13+0x1580], R97 ;  /* 0x0015806169007988 */ /* 0x0001e4000800000d */
[C---:B-1----:R-:W-:Y:S02]  /*f3c0*/  IADD3 R96, P1, PT, R92.reuse, R85, RZ ;  /* 0x000000555c607210 */ /* 0x042fe40007f3e0ff */
[----:B------:R1:W4:Y:S02]  /*f3d0*/  @P0 LDG.E.U8 R90, desc[UR26][R94.64] ;  /* 0x0000001a5e5a0981 */ /* 0x000324000c1e1100 */
[----:B0-----:R-:W-:Y:S01]  /*f3e0*/  LEA.HI.X.SX32 R97, R92, R84, 0x1, P1 ;  /* 0x000000545c617211 */ /* 0x001fe200008f0eff */
[----:B------:R-:W-:Y:S01]  /*f3f0*/  IMAD R92, R147, UR7, RZ ;  /* 0x00000007935c7c24 */ /* 0x000fe2000f8e02ff */
[----:B------:R0:W-:Y:S01]  /*f400*/  STL [R1+0x1e0], R96 ;  /* 0x0001e06001007387 */ /* 0x0001e20000100800 */
[----:B-1----:R-:W-:-:S02]  /*f410*/  @P0 IMAD.MOV.U32 R94, RZ, RZ, R96 ;  /* 0x000000ffff5e0224 */ /* 0x002fc400078e0060 */
[----:B------:R-:W-:Y:S01]  /*f420*/  @P0 IMAD.MOV.U32 R95, RZ, RZ, R97 ;  /* 0x000000ffff5f0224 */ /* 0x000fe200078e0061 */
[----:B------:R1:W-:Y:S01]  /*f430*/  STL [R1+0x1dc], R97 ;  /* 0x0001dc6101007387 */ /* 0x0003e20000100800 */
[----:B0-----:R-:W-:-:S04]  /*f440*/  IADD3 R96, P1, PT, R92, R85, RZ ;  /* 0x000000555c607210 */ /* 0x001fc80007f3e0ff */
[----:B-1----:R-:W-:Y:S01]  /*f450*/  LEA.HI.X.SX32 R97, R92, R84, 0x1, P1 ;  /* 0x000000545c617211 */ /* 0x002fe200008f0eff */
[----:B------:R-:W-:Y:S04]  /*f460*/  STL [R1+0x1e8], R96 ;  /* 0x0001e86001007387 */ /* 0x000fe80000100800 */
[----:B--2---:R0:W-:Y:S02]  /*f470*/  STS.U8 [R105+UR13+0x2380], R89 ;  /* 0x0023805969007988 */ /* 0x0041e4000800000d */
[----:B0-----:R-:W-:-:S06]  /*f480*/  PRMT R89, RZ, 0x7610, R89 ;  /* 0x00007610ff597816 */ /* 0x001fcc0000000059 */
[----:B------:R0:W2:Y:S02]  /*f490*/  @P0 LDG.E.U8 R89, desc[UR26][R94.64] ;  /* 0x0000001a5e590981 */ /* 0x0000a4000c1e1100 */
[----:B0-----:R-:W-:Y:S02]  /*f4a0*/  @P0 IMAD.MOV.U32 R94, RZ, RZ, R96 ;  /* 0x000000ffff5e0224 */ /* 0x001fe400078e0060 */
[----:B---3--:R0:W-:Y:S01]  /*f4b0*/  STS.U8 [R105+UR13+0x2580], R91 ;  /* 0x0025805b69007988 */ /* 0x0081e2000800000d */
[----:B------:R-:W-:Y:S02]  /*f4c0*/  @P0 IMAD.MOV.U32 R95, RZ, RZ, R97 ;  /* 0x000000ffff5f0224 */ /* 0x000fe400078e0061 */
[----:B0-----:R-:W-:-:S05]  /*f4d0*/  IMAD R91, R148, UR7, RZ ;  /* 0x00000007945b7c24 */ /* 0x001fca000f8e02ff */
[----:B------:R-:W-:-:S04]  /*f4e0*/  IADD3 R92, P1, PT, R91, R85, RZ ;  /* 0x000000555b5c7210 */ /* 0x000fc80007f3e0ff */
[----:B------:R-:W-:Y:S01]  /*f4f0*/  LEA.HI.X.SX32 R96, R91, R84, 0x1, P1 ;  /* 0x000000545b607211 */ /* 0x000fe200008f0eff */
[----:B------:R0:W-:Y:S02]  /*f500*/  STS.U8 [R105+UR13+0x2780], R88 ;  /* 0x0027805869007988 */ /* 0x0001e4000800000d */
[----:B0-----:R-:W-:-:S06]  /*f510*/  PRMT R88, RZ, 0x7610, R88 ;  /* 0x00007610ff587816 */ /* 0x001fcc0000000058 */
[----:B------:R0:W3:Y:S02]  /*f520*/  @P0 LDG.E.U8 R88, desc[UR26][R94.64] ;  /* 0x0000001a5e580981 */ /* 0x0000e4000c1e1100 */
[----:B0-----:R-:W-:Y:S02]  /*f530*/  @P0 IMAD.MOV.U32 R94, RZ, RZ, R92 ;  /* 0x000000ffff5e0224 */ /* 0x001fe400078e005c */
[----:B------:R-:W-:Y:S01]  /*f540*/  @P0 IMAD.MOV.U32 R95, RZ, RZ, R96 ;  /* 0x000000ffff5f0224 */ /* 0x000fe200078e0060 */
[----:B----4-:R0:W-:Y:S02]  /*f550*/  STS.U8 [R105+UR13+0x2b80], R86 ;  /* 0x002b805669007988 */ /* 0x0101e4000800000d */
[----:B0-----:R-:W-:-:S06]  /*f560*/  PRMT R86, RZ, 0x7610, R86 ;  /* 0x00007610ff567816 */ /* 0x001fcc0000000056 */
[----:B------:R0:W4:Y:S04]  /*f570*/  @P0 LDG.E.U8 R86, desc[UR26][R94.64] ;  /* 0x0000001a5e560981 */ /* 0x000128000c1e1100 */
[----:B------:R1:W-:Y:S02]  /*f580*/  STS.U8 [R105+UR13+0x2980], R87 ;  /* 0x0029805769007988 */ /* 0x0003e4000800000d */
[----:B-1----:R-:W-:Y:S02]  /*f590*/  IMAD R87, R149, UR7, RZ ;  /* 0x0000000795577c24 */ /* 0x002fe4000f8e02ff */
[----:B------:R-:W-:Y:S03]  /*f5a0*/  STL [R1+0x1e4], R97 ;  /* 0x0001e46101007387 */ /* 0x000fe60000100800 */
[C---:B------:R-:W-:Y:S01]  /*f5b0*/  IADD3 R91, P1, PT, R87.reuse, R85, RZ ;  /* 0x00000055575b7210 */ /* 0x040fe20007f3e0ff */
[----:B------:R1:W-:Y:S04]  /*f5c0*/  STL [R1+0x1f0], R92 ;  /* 0x0001f05c01007387 */ /* 0x0003e80000100800 */
[----:B------:R-:W-:Y:S01]  /*f5d0*/  STL [R1+0x1ec], R96 ;  /* 0x0001ec6001007387 */ /* 0x000fe20000100800 */
[----:B-1----:R-:W-:-:S03]  /*f5e0*/  LEA.HI.X.SX32 R92, R87, R84, 0x1, P1 ;  /* 0x00000054575c7211 */ /* 0x002fc600008f0eff */
[----:B------:R1:W-:Y:S04]  /*f5f0*/  STS.U8 [R105+UR13+0x2d80], R90 ;  /* 0x002d805a69007988 */ /* 0x0003e8000800000d */
[----:B------:R0:W-:Y:S04]  /*f600*/  STL [R1+0x1f8], R91 ;  /* 0x0001f85b01007387 */ /* 0x0001e80000100800 */
[----:B------:R-:W-:Y:S01]  /*f610*/  STL [R1+0x1f4], R92 ;  /* 0x0001f45c01007387 */ /* 0x000fe20000100800 */
[----:B-1----:R-:W-:Y:S02]  /*f620*/  @P0 IMAD.MOV.U32 R90, RZ, RZ, R91 ;  /* 0x000000ffff5a0224 */ /* 0x002fe400078e005b */
[----:B0-----:R-:W-:Y:S01]  /*f630*/  @P0 IMAD.MOV.U32 R91, RZ, RZ, R92 ;  /* 0x000000ffff5b0224 */ /* 0x001fe200078e005c */
[----:B--2---:R0:W-:Y:S02]  /*f640*/  STS.U8 [R105+UR13+0x2f80], R89 ;  /* 0x002f805969007988 */ /* 0x0041e4000800000d */
[----:B0-----:R-:W-:-:S05]  /*f650*/  IMAD R89, R150, UR7, RZ ;  /* 0x0000000796597c24 */ /* 0x001fca000f8e02ff */
[----:B------:R-:W-:-:S04]  /*f660*/  IADD3 R92, P1, PT, R89, R85, RZ ;  /* 0x00000055595c7210 */ /* 0x000fc80007f3e0ff */
[----:B------:R-:W-:-:S05]  /*f670*/  LEA.HI.X.SX32 R94, R89, R84, 0x1, P1 ;  /* 0x00000054595e7211 */ /* 0x000fca00008f0eff */
[----:B------:R-:W-:Y:S01]  /*f680*/  @P0 IMAD.MOV.U32 R89, RZ, RZ, R94 ;  /* 0x000000ffff590224 */ /* 0x000fe200078e005e */
[----:B---3--:R0:W-:Y:S02]  /*f690*/  STS.U8 [R105+UR13+0x3180], R88 ;  /* 0x0031805869007988 */ /* 0x0081e4000800000d */
[----:B0-----:R-:W-:Y:S02]  /*f6a0*/  @P0 IMAD.MOV.U32 R88, RZ, RZ, R92 ;  /* 0x000000ffff580224 */ /* 0x001fe400078e005c */
[----:B----4-:R0:W-:Y:S02]  /*f6b0*/  STS.U8 [R105+UR13+0x3380], R86 ;  /* 0x0033805669007988 */ /* 0x0101e4000800000d */
[----:B0-----:R-:W-:-:S06]  /*f6c0*/  PRMT R86, RZ, 0x7610, R86 ;  /* 0x00007610ff567816 */ /* 0x001fcc0000000056 */
[----:B------:R0:W2:Y:S01]  /*f6d0*/  @P0 LDG.E.U8 R86, desc[UR26][R88.64] ;  /* 0x0000001a58560981 */ /* 0x0000a2000c1e1100 */
[----:B------:R-:W-:-:S06]  /*f6e0*/  PRMT R87, RZ, 0x7610, R87 ;  /* 0x00007610ff577816 */ /* 0x000fcc0000000057 */
[----:B------:R1:W3:Y:S01]  /*f6f0*/  @P0 LDG.E.U8 R87, desc[UR26][R90.64] ;  /* 0x0000001a5a570981 */ /* 0x0002e2000c1e1100 */
[----:B0-----:R-:W-:-:S05]  /*f700*/  IMAD R88, R151, UR7, RZ ;  /* 0x0000000797587c24 */ /* 0x001fca000f8e02ff */
[----:B-1----:R-:W-:-:S04]  /*f710*/  IADD3 R90, P1, PT, R88, R85, RZ ;  /* 0x00000055585a7210 */ /* 0x002fc80007f3e0ff */
[----:B------:R-:W-:Y:S01]  /*f720*/  LEA.HI.X.SX32 R91, R88, R84, 0x1, P1 ;  /* 0x00000054585b7211 */ /* 0x000fe200008f0eff */
[----:B------:R-:W-:-:S04]  /*f730*/  @P0 IMAD.MOV.U32 R88, RZ, RZ, R90 ;  /* 0x000000ffff580224 */ /* 0x000fc800078e005a */
[----:B------:R-:W-:Y:S01]  /*f740*/  @P0 IMAD.MOV.U32 R89, RZ, RZ, R91 ;  /* 0x000000ffff590224 */ /* 0x000fe200078e005b */
[----:B--2---:R0:W-:Y:S02]  /*f750*/  STS.U8 [R105+UR13+0x3780], R86 ;  /* 0x0037805669007988 */ /* 0x0041e4000800000d */
[----:B0-----:R-:W-:-:S06]  /*f760*/  PRMT R86, RZ, 0x7610, R86 ;  /* 0x00007610ff567816 */ /* 0x001fcc0000000056 */
[----:B------:R0:W2:Y:S04]  /*f770*/  @P0 LDG.E.U8 R86, desc[UR26][R88.64] ;  /* 0x0000001a58560981 */ /* 0x0000a8000c1e1100 */
[----:B---3--:R1:W-:Y:S04]  /*f780*/  STS.U8 [R105+UR13+0x3580], R87 ;  /* 0x0035805769007988 */ /* 0x0083e8000800000d */
[----:B------:R-:W-:Y:S01]  /*f790*/  STL [R1+0x200], R92 ;  /* 0x0002005c01007387 */ /* 0x000fe20000100800 */
[----:B-1----:R-:W-:-:S03]  /*f7a0*/  IMAD R87, R152, UR7, RZ ;  /* 0x0000000798577c24 */ /* 0x002fc6000f8e02ff */
[----:B------:R-:W-:Y:S04]  /*f7b0*/  STL [R1+0x1fc], R94 ;  /* 0x0001fc5e01007387 */ /* 0x000fe80000100800 */
[----:B------:R1:W-:Y:S04]  /*f7c0*/  STL [R1+0x208], R90 ;  /* 0x0002085a01007387 */ /* 0x0003e80000100800 */
[----:B------:R3:W-:Y:S01]  /*f7d0*/  STL [R1+0x204], R91 ;  /* 0x0002045b01007387 */ /* 0x0007e20000100800 */
[----:B-1----:R-:W-:-:S04]  /*f7e0*/  IADD3 R90, P1, PT, R87, R85, RZ ;  /* 0x00000055575a7210 */ /* 0x002fc80007f3e0ff */
[----:B---3--:R-:W-:Y:S01]  /*f7f0*/  LEA.HI.X.SX32 R91, R87, R84, 0x1, P1 ;  /* 0x00000054575b7211 */ /* 0x008fe200008f0eff */
[----:B0-----:R-:W-:-:S04]  /*f800*/  @P0 IMAD.MOV.U32 R88, RZ, RZ, R90 ;  /* 0x000000ffff580224 */ /* 0x001fc800078e005a */
[----:B------:R-:W-:Y:S01]  /*f810*/  @P0 IMAD.MOV.U32 R89, RZ, RZ, R91 ;  /* 0x000000ffff590224 */ /* 0x000fe200078e005b */
[----:B--2---:R0:W-:Y:S02]  /*f820*/  STS.U8 [R105+UR13+0x3980], R86 ;  /* 0x0039805669007988 */ /* 0x0041e4000800000d */
[----:B0-----:R-:W-:-:S06]  /*f830*/  PRMT R86, RZ, 0x7610, R86 ;  /* 0x00007610ff567816 */ /* 0x001fcc0000000056 */
[----:B------:R-:W2:Y:S01]  /*f840*/  @P0 LDG.E.U8 R86, desc[UR26][R88.64] ;  /* 0x0000001a58560981 */ /* 0x000ea2000c1e1100 */
[----:B------:R-:W-:-:S05]  /*f850*/  IMAD R87, R161, UR7, RZ ;  /* 0x00000007a1577c24 */ /* 0x000fca000f8e02ff */
[C---:B------:R-:W-:Y:S01]  /*f860*/  IADD3 R85, P1, PT, R87.reuse, R85, RZ ;  /* 0x0000005557557210 */ /* 0x040fe20007f3e0ff */
[----:B------:R0:W-:Y:S03]  /*f870*/  STL [R1+0x210], R90 ;  /* 0x0002105a01007387 */ /* 0x0001e60000100800 */
[----:B0-----:R-:W-:Y:S02]  /*f880*/  LEA.HI.X.SX32 R90, R87, R84, 0x1, P1 ;  /* 0x00000054575a7211 */ /* 0x001fe400008f0eff */
[----:B------:R-:W-:-:S03]  /*f890*/  PRMT R84, RZ, 0x7610, R84 ;  /* 0x00007610ff547816 */ /* 0x000fc60000000054 */
[----:B------:R-:W-:Y:S01]  /*f8a0*/  @P0 IMAD.MOV.U32 R87, RZ, RZ, R90 ;  /* 0x000000ffff570224 */ /* 0x000fe200078e005a */
[----:B--2---:R0:W-:Y:S02]  /*f8b0*/  STS.U8 [R105+UR13+0x3b80], R86 ;  /* 0x003b805669007988 */ /* 0x0041e4000800000d */
[----:B0-----:R-:W-:-:S05]  /*f8c0*/  @P0 IMAD.MOV.U32 R86, RZ, RZ, R85 ;  /* 0x000000ffff560224 */ /* 0x001fca00078e0055 */
[----:B------:R-:W2:Y:S04]  /*f8d0*/  @P0 LDG.E.U8 R84, desc[UR26][R86.64] ;  /* 0x0000001a56540981 */ /* 0x000ea8000c1e1100 */
[----:B------:R0:W-:Y:S04]  /*f8e0*/  STS.U8 [R105+UR13+0x180], R123 ;  /* 0x0001807b69007988 */ /* 0x0001e8000800000d */
[----:B------:R0:W-:Y:S04]  /*f8f0*/  STS.U8 [R105+UR13+0x1980], R102 ;  /* 0x0019806669007988 */ /* 0x0001e8000800000d */
[----:B------:R0:W-:Y:S04]  /*f900*/  STS.U8 [R105+UR13+0x1b80], R100 ;  /* 0x001b806469007988 */ /* 0x0001e8000800000d */
[----:B------:R0:W-:Y:S04]  /*f910*/  STS.U8 [R105+UR13+0x1d80], R107 ;  /* 0x001d806b69007988 */ /* 0x0001e8000800000d */
[----:B------:R0:W-:Y:S04]  /*f920*/  STS.U8 [R105+UR13+0x1f80], R103 ;  /* 0x001f806769007988 */ /* 0x0001e8000800000d */
[----:B------:R0:W-:Y:S01]  /*f930*/  STS.U8 [R105+UR13+0x2180], R104 ;  /* 0x0021806869007988 */ /* 0x0001e2000800000d */
[----:B------:R-:W-:-:S03]  /*f940*/  VIADD R163, R163, 0x3f ;  /* 0x0000003fa3a37836 */ /* 0x000fc60000000000 */
[----:B------:R0:W-:Y:S01]  /*f950*/  STL [R1+0x20c], R91 ;  /* 0x00020c5b01007387 */ /* 0x0001e20000100800 */
[----:B------:R-:W-:-:S03]  /*f960*/  ISETP.NE.U32.AND P0, PT, RZ, UR6, PT ;  /* 0x00000006ff007c0c */ /* 0x000fc6000bf05070 */
[----:B------:R0:W-:Y:S04]  /*f970*/  STL [R1+0x12c], R85 ;  /* 0x00012c5501007387 */ /* 0x0001e80000100800 */
[----:B------:R0:W-:Y:S01]  /*f980*/  STL [R1+0x128], R90 ;  /* 0x0001285a01007387 */ /* 0x0001e20000100800 */
[C---:B------:R-:W-:Y:S02]  /*f990*/  ISETP.LT.OR P1, PT, R163.reuse, 0x40, P0 ;  /* 0x00000040a300780c */ /* 0x040fe40000721670 */
[----:B------:R-:W-:Y:S01]  /*f9a0*/  ISETP.GE.AND P2, PT, R163, 0x80, PT ;  /* 0x00000080a300780c */ /* 0x000fe20003f46270 */
[----:B--2---:R0:W-:Y:S01]  /*f9b0*/  STS.U8 [R105+UR13+0x3d80], R84 ;  /* 0x003d805469007988 */ /* 0x0041e2000800000d */
[----:B------:R1:W-:Y:S06]  /*f9c0*/  MEMBAR.ALL.CTA ;  /* 0x0000000000007992 */ /* 0x0003ec0000008000 */
[----:B-1----:R-:W1:Y:S02]  /*f9d0*/  FENCE.VIEW.ASYNC.S ;  /* 0x00000000000073c6 */ /* 0x002e640000000000 */
[----:B-1----:R-:W-:Y:S06]  /*f9e0*/  BAR.SYNC.DEFER_BLOCKING 0x0 ;  /* 0x0000000000007b1d */ /* 0x002fec0000010000 */
[----:B------:R-:W-:Y:S05]  /*f9f0*/  @P1 BRA `(.L_x_6) ;  /* 0x0000000000681947 */ /* 0x000fea0003800000 */
[----:B------:R-:W-:Y:S02]  /*fa00*/  UIADD3 UR4, UPT, UPT, UR13, 0x8000, URZ ;  /* 0x000080000d047890 */ /* 0x000fe4000fffe0ff */
[----:B------:R-:W-:Y:S02]  /*fa10*/  USHF.R.U32.HI UR8, URZ, 0x4, UR13 ;  /* 0x00000004ff087899 */ /* 0x000fe4000801160d */
[----:B------:R-:W-:Y:S02]  /*fa20*/  USHF.R.U32.HI UR4, URZ, 0x4, UR4 ;  /* 0x00000004ff047899 */ /* 0x000fe40008011604 */
[----:B------:R-:W-:Y:S02]  /*fa30*/  USGXT.U32 UR8, UR8, 0xe ;  /* 0x0000000e0808789a */ /* 0x000fe40008000000 */
[----:B------:R-:W-:Y:S01]  /*fa40*/  USGXT.U32 UR6, UR4, 0xe ;  /* 0x0000000e0406789a */ /* 0x000fe20008000000 */
[----:B------:R-:W-:Y:S01]  /*fa50*/  UMOV UR16, 0x100 ;  /* 0x0000010000107882 */ /* 0x000fe20000000000 */
[----:B------:R-:W-:Y:S01]  /*fa60*/  UMOV UR17, 0x40004040 ;  /* 0x4000404000117882 */ /* 0x000fe20000000000 */
[----:B------:R-:W-:Y:S01]  /*fa70*/  UMOV UR18, 0xfffffffe ;  /* 0xfffffffe00127882 */ /* 0x000fe20000000000 */
[----:B------:R-:W-:Y:S01]  /*fa80*/  UMOV UR19, 0x7fffbfdf ;  /* 0x7fffbfdf00137882 */ /* 0x000fe20000000000 */
[----:B------:R-:W-:Y:S01]  /*fa90*/  UMOV UR9, URZ ;  /* 0x000000ff00097c82 */ /* 0x000fe20008000000 */
[----:B------:R-:W-:Y:S01]  /*faa0*/  UMOV UR7, URZ ;  /* 0x000000ff00077c82 */ /* 0x000fe20008000000 */
[----:B------:R-:W-:-:S02]  /*fab0*/  UIADD3.64 UR18, UPT, UPT, UR8, -UR18, URZ ;  /* 0x8000001208127297 */ /* 0x000fc4000fffe0ff */
[----:B------:R-:W-:Y:S01]  /*fac0*/  UIADD3.64 UR16, UPT, UPT, UR6, UR16, URZ ;  /* 0x0000001006107297 */ /* 0x000fe2000fffe0ff */
[----:B------:R-:W-:Y:S01]  /*fad0*/  UMOV UR20, 0x0 ;  /* 0x0000000000147882 */ /* 0x000fe20000000000 */
[----:B------:R-:W-:Y:S01]  /*fae0*/  UMOV UR21, 0x8408010 ;  /* 0x0840801000157882 */ /* 0x000fe20000000000 */
[----:B------:R-:W-:Y:S01]  /*faf0*/  UMOV UR4, UR10 ;  /* 0x0000000a00047c82 */ /* 0x000fe20008000000 */
[----:B------:R-:W-:Y:S01]  /*fb00*/  UMOV UR5, URZ ;  /* 0x000000ff00057c82 */ /* 0x000fe20008000000 */
[----:B------:R-:W-:Y:S01]  /*fb10*/  UMOV UR9, 0x80004020 ;  /* 0x8000402000097882 */ /* 0x000fe20000000000 */
[----:B------:R-:W-:Y:S01]  /*fb20*/  UMOV UR7, 0x40004040 ;  /* 0x4000404000077882 */ /* 0x000fe20000000000 */
[----:B------:R-:W-:Y:S01]  /*fb30*/  UMOV UR22, 0x0 ;  /* 0x0000000000167882 */ /* 0x000fe20000000000 */
[----:B------:R-:W-:Y:S01]  /*fb40*/  UMOV UR23, 0x8408010 ;  /* 0x0840801000177882 */ /* 0x000fe20000000000 */
[----:B------:R-:W-:Y:S01]  /*fb50*/  UMOV UR4, UR4 ;  /* 0x0000000400047c82 */ /* 0x000fe20008000000 */
[----:B------:R1:W-:Y:S01]  /*fb60*/  UTCQMMA gdesc[UR6], gdesc[UR8], tmem[UR12], tmem[UR20], idesc[UR21], !UPT ;  /* 0x00ff1408060075ea */ /* 0x0003e2000f80030c */
[----:B------:R1:W-:Y:S01]  /*fb70*/  UTCQMMA gdesc[UR16], gdesc[UR18], tmem[UR12], tmem[UR22], idesc[UR23], UPT ;  /* 0x00ff1612100075ea */ /* 0x0003e2000b80030c */
[----:B------:R1:W-:Y:S01]  /*fb80*/  UTCBAR [UR4], URZ ;  /* 0x000000ff040073e9 */ /* 0x0003e200080000ff */
[----:B------:R-:W-:Y:S01]  /*fb90*/  NOP ;  /* 0x0000000000007918 */ /* 0x000fe20000000000 */
.L_x_6:
[----:B-1----:R-:W-:Y:S01]  /*fba0*/  UMOV UR4, URZ ;  /* 0x000000ff00047c82 */ /* 0x002fe20008000000 */
[----:B------:R-:W-:Y:S05]  /*fbb0*/  @!P2 BRA `(.L_x_7) ;  /* 0x0000007800f8a947 */ /* 0x000fea0003800000 */
[----:B0-----:R-:W-:Y:S01]  /*fbc0*/  SHF.R.S32.HI R84, RZ, 0x1f, R163 ;  /* 0x0000001fff547819 */ /* 0x001fe200000114a3 */
[----:B------:R-:W-:Y:S01]  /*fbd0*/  UIADD3 UR4, UPT, UPT, UR13, 0xa000, URZ ;  /* 0x0000a0000d047890 */ /* 0x000fe2000fffe0ff */
[----:B------:R-:W-:Y:S01]  /*fbe0*/  IMAD.SHL.U32 R112, R112, 0x40, RZ ;  /* 0x0000004070707824 */ /* 0x000fe200078e00ff */
[----:B------:R-:W-:Y:S01]  /*fbf0*/  UIADD3 UR5, UPT, UPT, UR13, 0x4000, URZ ;  /* 0x000040000d057890 */ /* 0x000fe2000fffe0ff */
[----:B------:R-:W-:Y:S01]  /*fc00*/  LEA.HI R84, R84, R163, RZ, 0x6 ;  /* 0x000000a354547211 */ /* 0x000fe200078f30ff */
[----:B------:R-:W-:Y:S01]  /*fc10*/  USHF.R.U32.HI UR4, URZ, 0x4, UR4 ;  /* 0x00000004ff047899 */ /* 0x000fe20008011604 */
[----:B------:R-:W-:Y:S01]  /*fc20*/  IMAD.SHL.U32 R113, R113, 0x40, RZ ;  /* 0x0000004071717824 */ /* 0x000fe200078e00ff */
[----:B------:R-:W-:Y:S01]  /*fc30*/  USHF.R.U32.HI UR5, URZ, 0x4, UR5 ;  /* 0x00000004ff057899 */ /* 0x000fe20008011605 */
[----:B------:R-:W-:Y:S01]  /*fc40*/  SHF.R.S32.HI R84, RZ, 0x6, R84 ;  /* 0x00000006ff547819 */ /* 0x000fe20000011454 */
[----:B------:R-:W-:Y:S02]  /*fc50*/  USGXT.U32 UR6, UR4, 0xe ;  /* 0x0000000e0406789a */ /* 0x000fe40008000000 */
[----:B------:R-:W-:Y:S01]  /*fc60*/  USGXT.U32 UR8, UR5, 0xe ;  /* 0x0000000e0508789a */ /* 0x000fe20008000000 */
[----:B------:R-:W-:Y:S01]  /*fc70*/  VIMNMX R84, PT, PT, R84, 0x2, !PT ;  /* 0x0000000254547848 */ /* 0x000fe20007fe0100 */
[----:B------:R-:W-:Y:S01]  /*fc80*/  UMOV UR16, 0x100 ;  /* 0x0000010000107882 */ /* 0x000fe20000000000 */
[----:B------:R-:W-:Y:S01]  /*fc90*/  SHF.R.S32.HI R114, RZ, 0x1f, R113 ;  /* 0x0000001fff727819 */ /* 0x000fe20000011471 */
[----:B------:R-:W-:Y:S01]  /*fca0*/  UMOV UR17, 0x40004040 ;  /* 0x4000404000117882 */ /* 0x000fe20000000000 */
[----:B------:R-:W-:Y:S01]  /*fcb0*/  UMOV UR18, 0xfffffffe ;  /* 0xfffffffe00127882 */ /* 0x000fe20000000000 */
[----:B------:R-:W-:Y:S01]  /*fcc0*/  VIADD R85, R84, 0xfffffffe ;  /* 0xfffffffe54557836 */ /* 0x000fe20000000000 */
[----:B------:R-:W-:Y:S01]  /*fcd0*/  UMOV UR19, 0x7fffbfdf ;  /* 0x7fffbfdf00137882 */ /* 0x000fe20000000000 */
[----:B------:R-:W-:Y:S01]  /*fce0*/  IMAD.MOV.U32 R84, RZ, RZ, RZ ;  /* 0x000000ffff547224 */ /* 0x000fe200078e00ff */
[----:B------:R-:W-:Y:S01]  /*fcf0*/  UMOV UR7, URZ ;  /* 0x000000ff00077c82 */ /* 0x000fe20008000000 */
[----:B------:R-:W-:Y:S01]  /*fd00*/  UMOV UR9, URZ ;  /* 0x000000ff00097c82 */ /* 0x000fe20008000000 */
[----:B------:R0:W-:Y:S01]  /*fd10*/  STL [R1+0x35c], R85 ;  /* 0x00035c5501007387 */ /* 0x0001e20000100800 */
[----:B------:R-:W-:Y:S01]  /*fd20*/  UMOV UR15, 0x1 ;  /* 0x00000001000f7882 */ /* 0x000fe20000000000 */
[----:B------:R-:W-:-:S02]  /*fd30*/  UIADD3.64 UR16, UPT, UPT, UR6, UR16, URZ ;  /* 0x0000001006107297 */ /* 0x000fc4000fffe0ff */
[----:B------:R1:W-:Y:S01]  /*fd40*/  STL [R1+0x354], RZ ;  /* 0x000354ff01007387 */ /* 0x0003e20000100800 */
[----:B------:R-:W-:Y:S01]  /*fd50*/  UIADD3.64 UR18, UPT, UPT, UR8, -UR18, URZ ;  /* 0x8000001208127297 */ /* 0x000fe2000fffe0ff */
[----:B------:R-:W-:Y:S01]  /*fd60*/  UMOV UR5, URZ ;  /* 0x000000ff00057c82 */ /* 0x000fe20008000000 */
[----:B0-----:R-:W-:-:S10]  /*fd70*/  SHF.R.S32.HI R85, RZ, 0x1f, R112 ;  /* 0x0000001fff557819 */ /* 0x001fd40000011470 */
.L_x_10:
[----:B--2---:R-:W2:Y:S01]  /*fd80*/  LDL R85, [R1+0x354] ;  /* 0x0003540001557983 */ /* 0x004ea20000100800 */
[----:B------:R-:W-:Y:S01]  /*fd90*/  IMAD.U32 R84, R84, -0x80000000, RZ ;  /* 0x8000000054547824 */ /* 0x000fe200078e00ff */
[----:B------:R-:W0:Y:S01]  /*fda0*/  LDC R149, c[0x0][0x3a0] ;  /* 0x0000e800ff957b82 */ /* 0x000e220000000800 */
[C---:B-----5:R-:W-:Y:S02]  /*fdb0*/  IADD3 R22, P5, PT, R112.reuse, R22, RZ ;  /* 0x0000001670167210 */ /* 0x060fe40007fbe0ff */
[----:B------:R-:W-:Y:S01]  /*fdc0*/  IADD3 R20, P4, PT, R112, R20, RZ ;  /* 0x0000001470147210 */ /* 0x000fe20007f9e0ff */
[----:B------:R-:W3:Y:S01]  /*fdd0*/  SYNCS.PHASECHK.TRANS64.TRYWAIT P6, [UR10], R84 ;  /* 0x00000054ff0075a7 */ /* 0x000ee200080c110a */
[----:B--2---:R-:W-:-:S04]  /*fde0*/  VIADD R85, R85, 0x1 ;  /* 0x0000000155557836 */ /* 0x004fc80000000000 */
[----:B0-----:R-:W-:Y:S01]  /*fdf0*/  IMAD R149, R85, -0x40, R149 ;  /* 0xffffffc055957824 */ /* 0x001fe200078e0295 */
[----:B------:R0:W-:Y:S04]  /*fe00*/  STL [R1+0x358], R85 ;  /* 0x0003585501007387 */ /* 0x0001e80000100800 */
[C---:B------:R-:W-:Y:S02]  /*fe10*/  ISETP.GT.AND P1, PT, R149.reuse, 0x1, PT ;  /* 0x000000019500780c */ /* 0x040fe40003f24270 */
[----:B------:R-:W-:Y:S01]  /*fe20*/  ISETP.GT.AND P2, PT, R149, 0x2, PT ;  /* 0x000000029500780c */ /* 0x000fe20003f44270 */
[----:B---3--:R-:W-:-:S12]  /*fe30*/  @!P6 BRA `(.L_x_8) ;  /* 0x00000110003ce947 */ /* 0x008fd80003800000 */
.L_x_16:
[----:B------:R-:W-:Y:S01]  /*fe40*/  SHF.R.S32.HI R101, RZ, 0x1f, R112 ;  /* 0x0000001fff657819 */ /* 0x000fe20000011470 */
[----:B------:R-:W2:Y:S01]  /*fe50*/  LDL.LU R105, [R1+0x330] ;  /* 0x0003300001697983 */ /* 0x000ea20000300800 */
[----:B------:R-:W-:-:S03]  /*fe60*/  PRMT R137, RZ, 0x7610, R137 ;  /* 0x00007610ff897816 */ /* 0x000fc60000000089 */
[C---:B------:R-:W-:Y:S01]  /*fe70*/  IMAD.X R21, R101.reuse, 0x1, R21, P4 ;  /* 0x0000000165157824 */ /* 0x040fe200020e0615 */
[----:B------:R-:W-:Y:S01]  /*fe80*/  PRMT R131, RZ, 0x7610, R131 ;  /* 0x00007610ff837816 */ /* 0x000fe20000000083 */
[----:B------:R-:W-:Y:S01]  /*fe90*/  IMAD.X R23, R101, 0x1, R23, P5 ;  /* 0x0000000165177824 */ /* 0x000fe200028e0617 */
[C---:B------:R-:W-:Y:S01]  /*fea0*/  ISETP.GT.AND P4, PT, R149.reuse, 0x3, PT ;  /* 0x000000039500780c */ /* 0x040fe20003f84270 */
[----:B------:R-:W3:Y:S01]  /*feb0*/  LDL.LU R99, [R1+0x338] ;  /* 0x0003380001637983 */ /* 0x000ee20000300800 */
[----:B------:R-:W-:-:S03]  /*fec0*/  ISETP.GT.AND P5, PT, R149, 0x4, PT ;  /* 0x000000049500780c */ /* 0x000fc60003fa4270 */
[----:B------:R-:W4:Y:S01]  /*fed0*/  @P1 LDG.E.U8 R137, desc[UR26][R20.64] ;  /* 0x0000001a14891981 */ /* 0x000f22000c1e1100 */
[C---:B------:R-:W-:Y:S02]  /*fee0*/  IADD3 R33, P1, PT, R112.reuse, R33, RZ ;  /* 0x0000002170217210 */ /* 0x040fe40007f3e0ff */
[C---:B------:R-:W-:Y:S01]  /*fef0*/  IADD3 R44, P6, PT, R112.reuse, R44, RZ ;  /* 0x0000002c702c7210 */ /* 0x040fe20007fde0ff */
[----:B------:R-:W5:Y:S01]  /*ff00*/  @P2 LDG.E.U8 R131, desc[UR26][R22.64] ;  /* 0x0000001a16832981 */ /* 0x000f62000c1e1100 */
[C---:B------:R-:W-:Y:S01]  /*ff10*/  IADD3 R53, P2, PT, R112.reuse, R53, RZ ;  /* 0x0000003570357210 */ /* 0x040fe20007f5e0ff */
[----:B------:R-:W-:Y:S01]  /*ff20*/  IMAD.X R34, R101, 0x1, R34, P1 ;  /* 0x0000000165227824 */ /* 0x000fe200008e0622 */
[----:B------:R-:W-:Y:S01]  /*ff30*/  ISETP.GT.AND P1, PT, R149, 0x5, PT ;  /* 0x000000059500780c */ /* 0x000fe20003f24270 */
[C---:B------:R-:W-:Y:S01]  /*ff40*/  IMAD.X R45, R101.reuse, 0x1, R45, P6 ;  /* 0x00000001652d7824 */ /* 0x040fe200030e062d */
[----:B------:R-:W-:Y:S01]  /*ff50*/  PRMT R89, RZ, 0x7610, R89 ;  /* 0x00007610ff597816 */ /* 0x000fe20000000059 */
[----:B------:R-:W-:Y:S01]  /*ff60*/  IMAD.X R54, R101, 0x1, R54, P2 ;  /* 0x0000000165367824 */ /* 0x000fe200010e0636 */
[----:B------:R-:W-:Y:S01]  /*ff70*/  PRMT R84, RZ, 0x7610, R84 ;  /* 0x00007610ff547816 */ /* 0x000fe20000000054 */
[----:B------:R-:W-:Y:S01]  /*ff80*/  @P4 IMAD.MOV.U32 R86, RZ, RZ, R33 ;  /* 0x000000ffff564224 */ /* 0x000fe200078e0021 */
[----:B------:R-:W-:Y:S01]  /*ff90*/  ISETP.GT.AND P2, PT, R149, 0x6, PT ;  /* 0x000000069500780c */ /* 0x000fe20003f44270 */
[----:B------:R-:W-:Y:S01]  /*ffa0*/  @P4 IMAD.MOV.U32 R87, RZ, RZ, R34 ;  /* 0x000000ffff574224 */ /* 0x000fe200078e0022 */
[----:B------:R-:W2:Y:S01]  /*ffb0*/  @P5 LDG.E.U8 R89, desc[UR26][R44.64] ;  /* 0x0000001a2c595981 */ /* 0x000ea2000c1e1100 */
[----:B------:R-:W-:-:S02]  /*ffc0*/  IADD3 R62, P5, PT, R112, R62, RZ ;  /* 0x0000003e703e7210 */ /* 0x000fc40007fbe0ff */
[----:B------:R-:W-:Y:S01]  /*ffd0*/  PRMT R94, RZ, 0x7610, R94 ;  /* 0x00007610ff5e7816 */ /* 0x000fe2000000005e */
[----:B------:R0:W2:Y:S01]  /*ffe0*/  @P4 LDG.E.U8 R84, desc[UR26][R86.64] ;  /* 0x0000001a56544981 */ /* 0x0000a2000c1e1100 */
[----:B------:R-:W-:Y:S01]  /*fff0*/  ISETP.GT.AND P4, PT, R149, 0x7, PT ;  /* 0x000000079500780c */ /* 0x000fe20003f84270 */
[----:B------:R-:W-:Y:S01]  /*10000*/  IMAD.X R63, R101, 0x1, R63, P5 ;  /* 0x00000001653f7824 */ /* 0x000fe200028e063f */
[----:B------:R-:W-:Y:S02]  /*10010*/  PRMT R100, RZ, 0x7610, R100 ;  /* 0x00007610ff647816 */ /* 0x000fe40000000064 */
[C---:B------:R-:W-:Y:S01]  /*10020*/  IADD3 R71, P6, PT, R112.reuse, R71, RZ ;  /* 0x0000004770477210 */ /* 0x040fe20007fde0ff */
[----:B0-----:R-:W-:Y:S02]  /*10030*/  @P1 IMAD.MOV.U32 R86, RZ, RZ, R53 ;  /* 0x000000ffff561224 */ /* 0x001fe400078e0035 */
[----:B------:R-:W-:Y:S01]  /*10040*/  @P1 IMAD.MOV.U32 R87, RZ, RZ, R54 ;  /* 0x000000ffff571224 */ /* 0x000fe200078e0036 */
[----:B------:R-:W-:Y:S01]  /*10050*/  IADD3 R2, P5, PT, R112, R2, RZ ;  /* 0x0000000270027210 */ /* 0x000fe20007fbe0ff */
[----:B------:R-:W2:Y:S01]  /*10060*/  @P2 LDG.E.U8 R100, desc[UR26][R62.64] ;  /* 0x0000001a3e642981 */ /* 0x000ea2000c1e1100 */
[----:B------:R-:W-:-:S03]  /*10070*/  ISETP.GT.AND P2, PT, R149, 0x9, PT ;  /* 0x000000099500780c */ /* 0x000fc60003f44270 */
[----:B------:R0:W2:Y:S01]  /*10080*/  @P1 LDG.E.U8 R94, desc[UR26][R86.64] ;  /* 0x0000001a565e1981 */ /* 0x0000a2000c1e1100 */
[----:B------:R-:W-:Y:S01]  /*10090*/  ISETP.GT.AND P1, PT, R149, 0x8, PT ;  /* 0x000000089500780c */ /* 0x000fe20003f24270 */
[C---:B------:R-:W-:Y:S02]  /*100a0*/  IMAD.X R72, R101.reuse, 0x1, R72, P6 ;  /* 0x0000000165487824 */ /* 0x040fe400030e0648 */
[----:B------:R-:W-:Y:S01]  /*100b0*/  IMAD.X R3, R101, 0x1, R3, P5 ;  /* 0x0000000165037824 */ /* 0x000fe200028e0603 */
[----:B------:R-:W-:Y:S02]  /*100c0*/  IADD3 R11, P5, PT, R112, R11, RZ ;  /* 0x0000000b700b7210 */ /* 0x000fe40007fbe0ff */
[----:B------:R-:W-:Y:S02]  /*100d0*/  PRMT R107, RZ, 0x7610, R107 ;  /* 0x00007610ff6b7816 */ /* 0x000fe4000000006b */
[----:B------:R-:W-:Y:S01]  /*100e0*/  PRMT R159, RZ, 0x7610, R159 ;  /* 0x00007610ff9f7816 */ /* 0x000fe2000000009f */
[----:B0-----:R-:W-:-:S02]  /*100f0*/  @P4 IMAD.MOV.U32 R86, RZ, RZ, R71 ;  /* 0x000000ffff564224 */ /* 0x001fc400078e0047 */
[----:B------:R-:W-:Y:S02]  /*10100*/  @P4 IMAD.MOV.U32 R87, RZ, RZ, R72 ;  /* 0x000000ffff574224 */ /* 0x000fe400078e0048 */
[----:B------:R-:W-:Y:S01]  /*10110*/  IMAD.X R12, R101, 0x1, R12, P5 ;  /* 0x00000001650c7824 */ /* 0x000fe200028e060c */
[----:B------:R-:W2:Y:S01]  /*10120*/  @P1 LDG.E.U8 R159, desc[UR26][R2.64] ;  /* 0x0000001a029f1981 */ /* 0x000ea2000c1e1100 */
[----:B------:R-:W-:-:S03]  /*10130*/  PRMT R136, RZ, 0x7610, R136 ;  /* 0x00007610ff887816 */ /* 0x000fc60000000088 */
[----:B------:R0:W2:Y:S01]  /*10140*/  @P4 LDG.E.U8 R107, desc[UR26][R86.64] ;  /* 0x0000001a566b4981 */ /* 0x0000a2000c1e1100 */
[C---:B------:R-:W-:Y:S02]  /*10150*/  ISETP.GT.AND P4, PT, R149.reuse, 0xa, PT ;  /* 0x0000000a9500780c */ /* 0x040fe40003f84270 */
[----:B------:R-:W-:Y:S02]  /*10160*/  ISETP.GT.AND P1, PT, R149, 0xb, PT ;  /* 0x0000000b9500780c */ /* 0x000fe40003f24270 */
[C---:B------:R-:W-:Y:S02]  /*10170*/  IADD3 R24, P6, PT, R112.reuse, R24, RZ ;  /* 0x0000001870187210 */ /* 0x040fe40007fde0ff */
[----:B------:R-:W-:Y:S01]  /*10180*/  IADD3 R35, P5, PT, R112, R35, RZ ;  /* 0x0000002370237210 */ /* 0x000fe20007fbe0ff */
[----:B0-----:R-:W-:Y:S02]  /*10190*/  @P2 IMAD.MOV.U32 R86, RZ, RZ, R11 ;  /* 0x000000ffff562224 */ /* 0x001fe400078e000b */
[----:B------:R-:W-:Y:S01]  /*101a0*/  @P2 IMAD.MOV.U32 R87, RZ, RZ, R12 ;  /* 0x000000ffff572224 */ /* 0x000fe200078e000c */
[----:B------:R-:W-:Y:S01]  /*101b0*/  PRMT R128, RZ, 0x7610, R128 ;  /* 0x00007610ff807816 */ /* 0x000fe20000000080 */
[----:B------:R-:W-:-:S03]  /*101c0*/  IMAD.X R25, R101, 0x1, R25, P6 ;  /* 0x0000000165197824 */ /* 0x000fc600030e0619 */
[----:B------:R0:W2:Y:S01]  /*101d0*/  @P2 LDG.E.U8 R136, desc[UR26][R86.64] ;  /* 0x0000001a56882981 */ /* 0x0000a2000c1e1100 */
[----:B------:R-:W-:Y:S01]  /*101e0*/  ISETP.GT.AND P2, PT, R149, 0xc, PT ;  /* 0x0000000c9500780c */ /* 0x000fe20003f44270 */
[----:B------:R-:W-:Y:S01]  /*101f0*/  IMAD.X R36, R101, 0x1, R36, P5 ;  /* 0x0000000165247824 */ /* 0x000fe200028e0624 */
[----:B------:R-:W-:Y:S01]  /*10200*/  IADD3 R46, P5, PT, R112, R46, RZ ;  /* 0x0000002e702e7210 */ /* 0x000fe20007fbe0ff */
[----:B------:R-:W2:Y:S01]  /*10210*/  @P4 LDG.E.U8 R128, desc[UR26][R24.64] ;  /* 0x0000001a18804981 */ /* 0x000ea2000c1e1100 */
[----:B------:R-:W-:Y:S02]  /*10220*/  PRMT R85, RZ, 0x7610, R85 ;  /* 0x00007610ff557816 */ /* 0x000fe40000000055 */
[----:B------:R-:W-:Y:S01]  /*10230*/  ISETP.GT.AND P4, PT, R149, 0xd, PT ;  /* 0x0000000d9500780c */ /* 0x000fe20003f84270 */
[----:B------:R-:W-:Y:S01]  /*10240*/  IMAD.X R47, R101, 0x1, R47, P5 ;  /* 0x00000001652f7824 */ /* 0x000fe200028e062f */
[----:B------:R-:W-:Y:S01]  /*10250*/  PRMT R90, RZ, 0x7610, R90 ;  /* 0x00007610ff5a7816 */ /* 0x000fe2000000005a */
[----:B0-----:R-:W-:-:S02]  /*10260*/  @P1 IMAD.MOV.U32 R86, RZ, RZ, R35 ;  /* 0x000000ffff561224 */ /* 0x001fc400078e0023 */
[----:B------:R-:W-:Y:S01]  /*10270*/  @P1 IMAD.MOV.U32 R87, RZ, RZ, R36 ;  /* 0x000000ffff571224 */ /* 0x000fe200078e0024 */
[C---:B------:R-:W-:Y:S02]  /*10280*/  IADD3 R55, P6, PT, R112.reuse, R55, RZ ;  /* 0x0000003770377210 */ /* 0x040fe40007fde0ff */
        /* <DEDUP_REMOVED lines=42> */
[C---:B------:R-:W-:Y:S01]  /*10530*/  IMAD.X R49, R101.reuse, 0x1, R49, P5 ;  /* 0x0000000165317824 */ /* 0x040fe200028e0631 */
[----:B------:R-:W-:Y:S01]  /*10540*/  IADD3 R57, P5, PT, R112, R57, RZ ;  /* 0x0000003970397210 */ /* 0x000fe20007fbe0ff */
[----:B------:R-:W-:Y:S01]  /*10550*/  @P4 IMAD.MOV.U32 R96, RZ, RZ, R37 ;  /* 0x000000ffff604224 */ /* 0x000fe200078e0025 */
[----:B------:R-:W-:Y:S01]  /*10560*/  PRMT R91, RZ, 0x7610, R91 ;  /* 0x00007610ff5b7816 */ /* 0x000fe2000000005b */
[----:B------:R-:W-:Y:S01]  /*10570*/  @P4 IMAD.MOV.U32 R97, RZ, RZ, R38 ;  /* 0x000000ffff614224 */ /* 0x000fe200078e0026 */
[----:B0-----:R-:W-:Y:S01]  /*10580*/  PRMT R86, RZ, 0x7610, R86 ;  /* 0x00007610ff567816 */ /* 0x001fe20000000056 */
[----:B------:R-:W-:-:S02]  /*10590*/  IMAD.X R58, R101, 0x1, R58, P5 ;  /* 0x00000001653a7824 */ /* 0x000fc400028e063a */
[----:B------:R-:W-:Y:S02]  /*105a0*/  @P2 IMAD.MOV.U32 R116, RZ, RZ, R57 ;  /* 0x000000ffff742224 */ /* 0x000fe400078e0039 */
[----:B------:R-:W2:Y:S01]  /*105b0*/  @P1 LDG.E.U8 R91, desc[UR26][R48.64] ;  /* 0x0000001a305b1981 */ /* 0x000ea2000c1e1100 */
[C---:B------:R-:W-:Y:S01]  /*105c0*/  ISETP.GT.AND P1, PT, R149.reuse, 0x17, PT ;  /* 0x000000179500780c */ /* 0x040fe20003f24270 */
[----:B------:R-:W-:Y:S02]  /*105d0*/  @P2 IMAD.MOV.U32 R117, RZ, RZ, R58 ;  /* 0x000000ffff752224 */ /* 0x000fe400078e003a */
[----:B------:R0:W2:Y:S01]  /*105e0*/  @P4 LDG.E.U8 R86, desc[UR26][R96.64] ;  /* 0x0000001a60564981 */ /* 0x0000a2000c1e1100 */
[----:B------:R-:W-:Y:S02]  /*105f0*/  ISETP.GT.AND P4, PT, R149, 0x16, PT ;  /* 0x000000169500780c */ /* 0x000fe40003f84270 */
[C---:B------:R-:W-:Y:S02]  /*10600*/  IADD3 R66, P6, PT, R112.reuse, R66, RZ ;  /* 0x0000004270427210 */ /* 0x040fe40007fde0ff */
[----:B------:R-:W-:-:S02]  /*10610*/  IADD3 R75, P5, PT, R112, R75, RZ ;  /* 0x0000004b704b7210 */ /* 0x000fc40007fbe0ff */
[----:B0-----:R-:W-:Y:S01]  /*10620*/  PRMT R96, RZ, 0x7610, R96 ;  /* 0x00007610ff607816 */ /* 0x001fe20000000060 */
[C---:B------:R-:W-:Y:S01]  /*10630*/  IMAD.X R67, R101.reuse, 0x1, R67, P6 ;  /* 0x0000000165437824 */ /* 0x040fe200030e0643 */
[----:B------:R-:W-:Y:S01]  /*10640*/  PRMT R103, RZ, 0x7610, R103 ;  /* 0x00007610ff677816 */ /* 0x000fe20000000067 */
[----:B------:R-:W-:-:S03]  /*10650*/  IMAD.X R76, R101, 0x1, R76, P5 ;  /* 0x00000001654c7824 */ /* 0x000fc600028e064c */
[----:B------:R0:W2:Y:S01]  /*10660*/  @P2 LDG.E.U8 R96, desc[UR26][R116.64] ;  /* 0x0000001a74602981 */ /* 0x0000a2000c1e1100 */
[C---:B------:R-:W-:Y:S02]  /*10670*/  ISETP.GT.AND P2, PT, R149.reuse, 0x18, PT ;  /* 0x000000189500780c */ /* 0x040fe40003f44270 */
        /* <DEDUP_REMOVED lines=63> */
[C---:B------:R-:W-:Y:S01]  /*10a70*/  IADD3 R30, P6, PT, R112.reuse, R30, RZ ;  /* 0x0000001e701e7210 */ /* 0x040fe20007fde0ff */
[----:B0-----:R-:W-:Y:S02]  /*10a80*/  @P2 IMAD.MOV.U32 R116, RZ, RZ, R17 ;  /* 0x000000ffff742224 */ /* 0x001fe400078e0011 */
[----:B------:R-:W-:Y:S01]  /*10a90*/  @P2 IMAD.MOV.U32 R117, RZ, RZ, R18 ;  /* 0x000000ffff752224 */ /* 0x000fe200078e0012 */
[----:B------:R-:W-:Y:S01]  /*10aa0*/  IADD3 R41, P5, PT, R112, R41, RZ ;  /* 0x0000002970297210 */ /* 0x000fe20007fbe0ff */
[----:B------:R-:W-:-:S03]  /*10ab0*/  IMAD.X R31, R101, 0x1, R31, P6 ;  /* 0x00000001651f7824 */ /* 0x000fc600030e061f */
[----:B------:R0:W2:Y:S01]  /*10ac0*/  @P2 LDG.E.U8 R133, desc[UR26][R116.64] ;  /* 0x0000001a74852981 */ /* 0x0000a2000c1e1100 */
[----:B------:R-:W-:Y:S01]  /*10ad0*/  ISETP.GT.AND P2, PT, R149, 0x24, PT ;  /* 0x000000249500780c */ /* 0x000fe20003f44270 */
[----:B------:R-:W-:Y:S01]  /*10ae0*/  IMAD.X R42, R101, 0x1, R42, P5 ;  /* 0x00000001652a7824 */ /* 0x000fe200028e062a */
[----:B------:R-:W-:Y:S02]  /*10af0*/  IADD3 R52, P5, PT, R112, R52, RZ ;  /* 0x0000003470347210 */ /* 0x000fe40007fbe0ff */
[----:B0-----:R-:W-:Y:S01]  /*10b00*/  PRMT R116, RZ, 0x7610, R116 ;  /* 0x00007610ff747816 */ /* 0x001fe20000000074 */
[----:B------:R-:W-:Y:S01]  /*10b10*/  @P1 IMAD.MOV.U32 R118, RZ, RZ, R41 ;  /* 0x000000ffff761224 */ /* 0x000fe200078e0029 */
[----:B------:R-:W-:Y:S01]  /*10b20*/  PRMT R88, RZ, 0x7610, R88 ;  /* 0x00007610ff587816 */ /* 0x000fe20000000058 */
[----:B------:R-:W-:-:S03]  /*10b30*/  @P1 IMAD.MOV.U32 R119, RZ, RZ, R42 ;  /* 0x000000ffff771224 */ /* 0x000fc600078e002a */
[----:B------:R-:W2:Y:S01]  /*10b40*/  @P4 LDG.E.U8 R116, desc[UR26][R30.64] ;  /* 0x0000001a1e744981 */ /* 0x000ea2000c1e1100 */
[----:B------:R-:W-:Y:S01]  /*10b50*/  ISETP.GT.AND P4, PT, R149, 0x25, PT ;  /* 0x000000259500780c */ /* 0x000fe20003f84270 */
[----:B------:R-:W-:Y:S01]  /*10b60*/  IMAD.X R115, R101, 0x1, R115, P5 ;  /* 0x0000000165737824 */ /* 0x000fe200028e0673 */
[C---:B------:R-:W-:Y:S01]  /*10b70*/  IADD3 R93, P6, PT, R112.reuse, R93, RZ ;  /* 0x0000005d705d7210 */ /* 0x040fe20007fde0ff */
[----:B------:R0:W2:Y:S01]  /*10b80*/  @P1 LDG.E.U8 R88, desc[UR26][R118.64] ;  /* 0x0000001a76581981 */ /* 0x0000a2000c1e1100 */
[----:B------:R-:W-:Y:S02]  /*10b90*/  PRMT R117, RZ, 0x7610, R117 ;  /* 0x00007610ff757816 */ /* 0x000fe40000000075 */
[----:B------:R-:W-:Y:S01]  /*10ba0*/  ISETP.GT.AND P1, PT, R149, 0x26, PT ;  /* 0x000000269500780c */ /* 0x000fe20003f24270 */
[----:B------:R-:W-:Y:S01]  /*10bb0*/  IMAD.X R70, R101, 0x1, R70, P6 ;  /* 0x0000000165467824 */ /* 0x000fe200030e0646 */
[----:B------:R-:W-:Y:S01]  /*10bc0*/  IADD3 R61, P5, PT, R112, R61, RZ ;  /* 0x0000003d703d7210 */ /* 0x000fe20007fbe0ff */
[----:B0-----:R-:W-:-:S02]  /*10bd0*/  @P2 IMAD.MOV.U32 R118, RZ, RZ, R52 ;  /* 0x000000ffff762224 */ /* 0x001fc400078e0034 */
[----:B------:R-:W-:Y:S02]  /*10be0*/  @P2 IMAD.MOV.U32 R119, RZ, RZ, R115 ;  /* 0x000000ffff772224 */ /* 0x000fe400078e0073 */
[----:B------:R-:W-:-:S03]  /*10bf0*/  @P4 IMAD.MOV.U32 R124, RZ, RZ, R93 ;  /* 0x000000ffff7c4224 */ /* 0x000fc600078e005d */
[----:B------:R0:W2:Y:S01]  /*10c00*/  @P2 LDG.E.U8 R117, desc[UR26][R118.64] ;  /* 0x0000001a76752981 */ /* 0x0000a2000c1e1100 */
[----:B------:R-:W-:Y:S01]  /*10c10*/  ISETP.GT.AND P2, PT, R149, 0x27, PT ;  /* 0x000000279500780c */ /* 0x000fe20003f44270 */
[----:B------:R-:W-:Y:S02]  /*10c20*/  @P4 IMAD.MOV.U32 R125, RZ, RZ, R70 ;  /* 0x000000ffff7d4224 */ /* 0x000fe400078e0046 */
[----:B------:R-:W-:Y:S01]  /*10c30*/  IMAD.X R98, R101, 0x1, R98, P5 ;  /* 0x0000000165627824 */ /* 0x000fe200028e0662 */
[----:B------:R-:W-:Y:S02]  /*10c40*/  IADD3 R106, P5, PT, R112, R106, RZ ;  /* 0x0000006a706a7210 */ /* 0x000fe40007fbe0ff */
[----:B0-----:R-:W-:Y:S02]  /*10c50*/  PRMT R118, RZ, 0x7610, R118 ;  /* 0x00007610ff767816 */ /* 0x001fe40000000076 */
[----:B------:R-:W-:-:S04]  /*10c60*/  PRMT R119, RZ, 0x7610, R119 ;  /* 0x00007610ff777816 */ /* 0x000fc80000000077 */
[----:B------:R0:W2:Y:S01]  /*10c70*/  @P4 LDG.E.U8 R118, desc[UR26][R124.64] ;  /* 0x0000001a7c764981 */ /* 0x0000a2000c1e1100 */
[----:B------:R-:W-:Y:S01]  /*10c80*/  ISETP.GT.AND P4, PT, R149, 0x28, PT ;  /* 0x000000289500780c */ /* 0x000fe20003f84270 */
[C---:B------:R-:W-:Y:S01]  /*10c90*/  IMAD.X R79, R101.reuse, 0x1, R79, P5 ;  /* 0x00000001654f7824 */ /* 0x040fe200028e064f */
[----:B------:R-:W-:Y:S02]  /*10ca0*/  IADD3 R111, P6, PT, R112, R111, RZ ;  /* 0x0000006f706f7210 */ /* 0x000fe40007fde0ff */
[----:B------:R-:W-:Y:S01]  /*10cb0*/  PRMT R121, RZ, 0x7610, R121 ;  /* 0x00007610ff797816 */ /* 0x000fe20000000079 */
[----:B0-----:R-:W-:Y:S02]  /*10cc0*/  @P1 IMAD.MOV.U32 R124, RZ, RZ, R61 ;  /* 0x000000ffff7c1224 */ /* 0x001fe400078e003d */
[----:B------:R-:W-:Y:S02]  /*10cd0*/  @P1 IMAD.MOV.U32 R125, RZ, RZ, R98 ;  /* 0x000000ffff7d1224 */ /* 0x000fe400078e0062 */
[----:B------:R-:W-:-:S03]  /*10ce0*/  IMAD.X R19, R101, 0x1, R19, P6 ;  /* 0x0000000165137824 */ /* 0x000fc600030e0613 */
[----:B------:R0:W2:Y:S01]  /*10cf0*/  @P1 LDG.E.U8 R119, desc[UR26][R124.64] ;  /* 0x0000001a7c771981 */ /* 0x0000a2000c1e1100 */
[----:B------:R-:W-:Y:S02]  /*10d00*/  ISETP.GT.AND P1, PT, R149, 0x29, PT ;  /* 0x000000299500780c */ /* 0x000fe40003f24270 */
[----:B------:R-:W-:Y:S02]  /*10d10*/  IADD3 R10, P5, PT, R112, R10, RZ ;  /* 0x0000000a700a7210 */ /* 0x000fe40007fbe0ff */
[----:B------:R-:W-:Y:S01]  /*10d20*/  PRMT R163, RZ, 0x7610, R163 ;  /* 0x00007610ffa37816 */ /* 0x000fe200000000a3 */
[----:B0-----:R-:W-:Y:S02]  /*10d30*/  @P2 IMAD.MOV.U32 R124, RZ, RZ, R106 ;  /* 0x000000ffff7c2224 */ /* 0x001fe400078e006a */
[----:B------:R-:W-:-:S05]  /*10d40*/  @P2 IMAD.MOV.U32 R125, RZ, RZ, R79 ;  /* 0x000000ffff7d2224 */ /* 0x000fca00078e004f */
[----:B------:R0:W2:Y:S01]  /*10d50*/  @P2 LDG.E.U8 R121, desc[UR26][R124.64] ;  /* 0x0000001a7c792981 */ /* 0x0000a2000c1e1100 */
[----:B------:R-:W-:Y:S01]  /*10d60*/  ISETP.GT.AND P2, PT, R149, 0x2a, PT ;  /* 0x0000002a9500780c */ /* 0x000fe20003f44270 */
[----:B------:R-:W-:Y:S01]  /*10d70*/  IMAD.X R80, R101, 0x1, R80, P5 ;  /* 0x0000000165507824 */ /* 0x000fe200028e0650 */
[----:B------:R-:W-:Y:S01]  /*10d80*/  PRMT R138, RZ, 0x7610, R138 ;  /* 0x00007610ff8a7816 */ /* 0x000fe2000000008a */
[----:B0-----:R-:W-:Y:S02]  /*10d90*/  @P4 IMAD.MOV.U32 R124, RZ, RZ, R111 ;  /* 0x000000ffff7c4224 */ /* 0x001fe400078e006f */
[----:B------:R-:W-:-:S05]  /*10da0*/  @P4 IMAD.MOV.U32 R125, RZ, RZ, R19 ;  /* 0x000000ffff7d4224 */ /* 0x000fca00078e0013 */
[----:B------:R0:W2:Y:S01]  /*10db0*/  @P4 LDG.E.U8 R163, desc[UR26][R124.64] ;  /* 0x0000001a7ca34981 */ /* 0x0000a2000c1e1100 */
[----:B------:R-:W-:-:S05]  /*10dc0*/  IADD3 R81, P4, PT, R112, R81, RZ ;  /* 0x0000005170517210 */ /* 0x000fca0007f9e0ff */
[----:B------:R-:W-:Y:S02]  /*10dd0*/  IMAD.X R32, R101, 0x1, R32, P4 ;  /* 0x0000000165207824 */ /* 0x000fe400020e0620 */
[----:B0-----:R-:W-:Y:S02]  /*10de0*/  @P1 IMAD.MOV.U32 R124, RZ, RZ, R10 ;  /* 0x000000ffff7c1224 */ /* 0x001fe400078e000a */
[----:B------:R-:W-:Y:S01]  /*10df0*/  @P1 IMAD.MOV.U32 R125, RZ, RZ, R80 ;  /* 0x000000ffff7d1224 */ /* 0x000fe200078e0050 */
[----:B------:R-:W-:Y:S01]  /*10e00*/  ISETP.GT.AND P5, PT, R149, 0x2b, PT ;  /* 0x0000002b9500780c */ /* 0x000fe20003fa4270 */
[----:B------:R-:W-:-:S03]  /*10e10*/  @P2 IMAD.MOV.U32 R126, RZ, RZ, R81 ;  /* 0x000000ffff7e2224 */ /* 0x000fc600078e0051 */
[----:B------:R0:W2:Y:S01]  /*10e20*/  @P1 LDG.E.U8 R138, desc[UR26][R124.64] ;  /* 0x0000001a7c8a1981 */ /* 0x0000a2000c1e1100 */
[----:B------:R-:W-:Y:S01]  /*10e30*/  @P2 IMAD.MOV.U32 R127, RZ, RZ, R32 ;  /* 0x000000ffff7f2224 */ /* 0x000fe200078e0020 */
[----:B------:R-:W-:Y:S02]  /*10e40*/  IADD3 R83, P1, PT, R112, R83, RZ ;  /* 0x0000005370537210 */ /* 0x000fe40007f3e0ff */
[----:B0-----:R-:W-:-:S03]  /*10e50*/  PRMT R125, RZ, 0x7610, R125 ;  /* 0x00007610ff7d7816 */ /* 0x001fc6000000007d */
[----:B------:R-:W-:-:S03]  /*10e60*/  IMAD.X R43, R101, 0x1, R43, P1 ;  /* 0x00000001652b7824 */ /* 0x000fc600008e062b */
[----:B------:R0:W2:Y:S01]  /*10e70*/  @P2 LDG.E.U8 R125, desc[UR26][R126.64] ;  /* 0x0000001a7e7d2981 */ /* 0x0000a2000c1e1100 */
[----:B------:R-:W-:Y:S02]  /*10e80*/  ISETP.GT.AND P2, PT, R149, 0x2c, PT ;  /* 0x0000002c9500780c */ /* 0x000fe40003f44270 */
[----:B------:R-:W-:Y:S02]  /*10e90*/  IADD3 R171, P1, PT, R112, R171, RZ ;  /* 0x000000ab70ab7210 */ /* 0x000fe40007f3e0ff */
[----:B------:R-:W-:-:S03]  /*10ea0*/  PRMT R123, RZ, 0x7610, R123 ;  /* 0x00007610ff7b7816 */ /* 0x000fc6000000007b */
[----:B------:R-:W-:Y:S02]  /*10eb0*/  IMAD.X R170, R101, 0x1, R170, P1 ;  /* 0x0000000165aa7824 */ /* 0x000fe400008e06aa */
[----:B0-----:R-:W-:Y:S02]  /*10ec0*/  @P5 IMAD.MOV.U32 R126, RZ, RZ, R83 ;  /* 0x000000ffff7e5224 */ /* 0x001fe400078e0053 */
[----:B------:R-:W-:Y:S01]  /*10ed0*/  @P5 IMAD.MOV.U32 R127, RZ, RZ, R43 ;  /* 0x000000ffff7f5224 */ /* 0x000fe200078e002b */
[----:B------:R-:W-:-:S04]  /*10ee0*/  PRMT R124, RZ, 0x7610, R124 ;  /* 0x00007610ff7c7816 */ /* 0x000fc8000000007c */
[----:B------:R0:W2:Y:S02]  /*10ef0*/  @P5 LDG.E.U8 R123, desc[UR26][R126.64] ;  /* 0x0000001a7e7b5981 */ /* 0x0000a4000c1e1100 */
[----:B0-----:R-:W-:Y:S02]  /*10f00*/  @P2 IMAD.MOV.U32 R126, RZ, RZ, R171 ;  /* 0x000000ffff7e2224 */ /* 0x001fe400078e00ab */
[----:B------:R-:W-:-:S05]  /*10f10*/  @P2 IMAD.MOV.U32 R127, RZ, RZ, R170 ;  /* 0x000000ffff7f2224 */ /* 0x000fca00078e00aa */
[----:B------:R0:W2:Y:S01]  /*10f20*/  @P2 LDG.E.U8 R124, desc[UR26][R126.64] ;  /* 0x0000001a7e7c2981 */ /* 0x0000a2000c1e1100 */
[----:B------:R-:W-:Y:S02]  /*10f30*/  ISETP.GT.AND P2, PT, R149, 0x2d, PT ;  /* 0x0000002d9500780c */ /* 0x000fe40003f44270 */
[----:B------:R-:W-:Y:S02]  /*10f40*/  IADD3 R173, P1, PT, R112, R173, RZ ;  /* 0x000000ad70ad7210 */ /* 0x000fe40007f3e0ff */
[----:B------:R-:W-:-:S03]  /*10f50*/  PRMT R129, RZ, 0x7610, R129 ;  /* 0x00007610ff817816 */ /* 0x000fc60000000081 */
[----:B------:R-:W-:-:S06]  /*10f60*/  IMAD.X R172, R101, 0x1, R172, P1 ;  /* 0x0000000165ac7824 */ /* 0x000fcc00008e06ac */
[----:B0-----:R-:W-:Y:S02]  /*10f70*/  @P2 IMAD.MOV.U32 R126, RZ, RZ, R173 ;  /* 0x000000ffff7e2224 */ /* 0x001fe400078e00ad */
[----:B------:R-:W-:-:S05]  /*10f80*/  @P2 IMAD.MOV.U32 R127, RZ, RZ, R172 ;  /* 0x000000ffff7f2224 */ /* 0x000fca00078e00ac */
[----:B------:R0:W3:Y:S01]  /*10f90*/  @P2 LDG.E.U8 R129, desc[UR26][R126.64] ;  /* 0x0000001a7e812981 */ /* 0x0000e2000c1e1100 */
        /* <DEDUP_REMOVED lines=13> */
[----:B------:R0:W4:Y:S01]  /*11070*/  @P2 LDG.E.U8 R132, desc[UR26][R126.64] ;  /* 0x0000001a7e842981 */ /* 0x000122000c1e1100 */
        /* <DEDUP_REMOVED lines=14> */
[----:B------:R-:W-:Y:S02]  /*11160*/  ISETP.GT.AND P2, PT, R149, RZ, PT ;  /* 0x000000ff9500720c */ /* 0x000fe40003f44270 */
        /* <DEDUP_REMOVED lines=70> */
[----:B--2---:R-:W-:Y:S02]  /*115d0*/  IADD3 R105, P1, PT, R112, R105, RZ ;  /* 0x0000006970697210 */ /* 0x004fe40007f3e0ff */
[----:B------:R-:W-:-:S03]  /*115e0*/  PRMT R145, RZ, 0x7610, R145 ;  /* 0x00007610ff917816 */ /* 0x000fc60000000091 */
[----:B------:R-:W-:Y:S01]  /*115f0*/  IMAD.X R200, R101, 0x1, R200, P1 ;  /* 0x0000000165c87824 */ /* 0x000fe200008e06c8 */
[----:B------:R2:W-:Y:S05]  /*11600*/  STL [R1+0x330], R105 ;  /* 0x0003306901007387 */ /* 0x0005ea0000100800 */
[----:B0-----:R-:W-:Y:S02]  /*11610*/  @P2 IMAD.MOV.U32 R126, RZ, RZ, R105 ;  /* 0x000000ffff7e2224 */ /* 0x001fe400078e0069 */
[----:B------:R-:W-:Y:S01]  /*11620*/  @P2 IMAD.MOV.U32 R127, RZ, RZ, R200 ;  /* 0x000000ffff7f2224 */ /* 0x000fe200078e00c8 */
[----:B--2---:R-:W2:Y:S04]  /*11630*/  LDL.LU R105, [R1+0x348] ;  /* 0x0003480001697983 */ /* 0x004ea80000300800 */
[----:B------:R0:W2:Y:S04]  /*11640*/  @P2 LDG.E.U8 R145, desc[UR26][R126.64] ;  /* 0x0000001a7e912981 */ /* 0x0000a8000c1e1100 */
[----:B------:R-:W2:Y:S01]  /*11650*/  LDL.LU R127, [R1+0x334] ;  /* 0x00033400017f7983 */ /* 0x000ea20000300800 */
[----:B------:R-:W-:-:S02]  /*11660*/  ISETP.GT.AND P2, PT, R149, 0x3c, PT ;  /* 0x0000003c9500780c */ /* 0x000fc40003f44270 */
[----:B---3--:R-:W-:Y:S02]  /*11670*/  IADD3 R99, P1, PT, R112, R99, RZ ;  /* 0x0000006370637210 */ /* 0x008fe40007f3e0ff */
[----:B------:R-:W-:-:S03]  /*11680*/  PRMT R146, RZ, 0x7610, R146 ;  /* 0x00007610ff927816 */ /* 0x000fc60000000092 */
[----:B------:R3:W-:Y:S06]  /*11690*/  STL [R1+0x338], R99 ;  /* 0x0003386301007387 */ /* 0x0007ec0000100800 */
[----:B0-----:R-:W-:Y:S02]  /*116a0*/  @P2 IMAD.MOV.U32 R126, RZ, RZ, R99 ;  /* 0x000000ffff7e2224 */ /* 0x001fe400078e0063 */
[----:B--2---:R-:W-:-:S05]  /*116b0*/  IMAD.X R127, R101, 0x1, R127, P1 ;  /* 0x00000001657f7824 */ /* 0x004fca00008e067f */
[----:B------:R0:W-:Y:S04]  /*116c0*/  STL [R1+0x334], R127 ;  /* 0x0003347f01007387 */ /* 0x0001e80000100800 */
[----:B---3--:R-:W2:Y:S04]  /*116d0*/  LDL.LU R99, [R1+0x32c] ;  /* 0x00032c0001637983 */ /* 0x008ea80000300800 */
[----:B------:R3:W2:Y:S04]  /*116e0*/  @P2 LDG.E.U8 R146, desc[UR26][R126.64] ;  /* 0x0000001a7e922981 */ /* 0x0006a8000c1e1100 */
[----:B------:R-:W2:Y:S04]  /*116f0*/  LDL.LU R126, [R1+0x33c] ;  /* 0x00033c00017e7983 */ /* 0x000ea80000300800 */
[----:B0-----:R-:W3:Y:S01]  /*11700*/  LDL.LU R127, [R1+0x340] ;  /* 0x00034000017f7983 */ /* 0x001ee20000300800 */
[----:B------:R-:W-:-:S02]  /*11710*/  ISETP.GT.AND P2, PT, R149, 0x3d, PT ;  /* 0x0000003d9500780c */ /* 0x000fc40003f44270 */
[----:B------:R-:W-:Y:S02]  /*11720*/  PRMT R147, RZ, 0x7610, R147 ;  /* 0x00007610ff937816 */ /* 0x000fe40000000093 */
[----:B---3--:R-:W-:-:S05]  /*11730*/  IADD3 R127, P1, PT, R112, R127, RZ ;  /* 0x0000007f707f7210 */ /* 0x008fca0007f3e0ff */
[----:B--2---:R-:W-:Y:S01]  /*11740*/  IMAD.X R126, R101, 0x1, R126, P1 ;  /* 0x00000001657e7824 */ /* 0x004fe200008e067e */
[----:B------:R0:W-:Y:S04]  /*11750*/  STL [R1+0x340], R127 ;  /* 0x0003407f01007387 */ /* 0x0001e80000100800 */
[----:B------:R2:W-:Y:S01]  /*11760*/  STL [R1+0x33c], R126 ;  /* 0x00033c7e01007387 */ /* 0x0005e20000100800 */
[----:B0-----:R-:W-:-:S04]  /*11770*/  @P2 LOP3.LUT R127, R127, R126, RZ, 0x3c, !PT ;  /* 0x0000007e7f7f2212 */ /* 0x001fc800078e3cff */
[----:B--2---:R-:W-:-:S04]  /*11780*/  @P2 LOP3.LUT R126, R127, R126, RZ, 0x3c, !PT ;  /* 0x0000007e7f7e2212 */ /* 0x004fc800078e3cff */
[----:B------:R-:W-:-:S05]  /*11790*/  @P2 LOP3.LUT R127, R127, R126, RZ, 0x3c, !PT ;  /* 0x0000007e7f7f2212 */ /* 0x000fca00078e3cff */
[----:B------:R0:W2:Y:S04]  /*117a0*/  @P2 LDG.E.U8 R147, desc[UR26][R126.64] ;  /* 0x0000001a7e932981 */ /* 0x0000a8000c1e1100 */
[----:B------:R-:W3:Y:S01]  /*117b0*/  LDL.LU R127, [R1+0x344] ;  /* 0x00034400017f7983 */ /* 0x000ee20000300800 */
[----:B------:R-:W-:Y:S02]  /*117c0*/  ISETP.GT.AND P2, PT, R149, 0x3e, PT ;  /* 0x0000003e9500780c */ /* 0x000fe40003f44270 */
[----:B------:R-:W-:Y:S02]  /*117d0*/  IADD3 R105, P1, PT, R112, R105, RZ ;  /* 0x0000006970697210 */ /* 0x000fe40007f3e0ff */
[----:B------:R-:W-:-:S03]  /*117e0*/  PRMT R148, RZ, 0x7610, R148 ;  /* 0x00007610ff947816 */ /* 0x000fc60000000094 */
[----:B------:R-:W-:Y:S06]  /*117f0*/  STL [R1+0x348], R105 ;  /* 0x0003486901007387 */ /* 0x000fec0000100800 */
[----:B0-----:R-:W-:Y:S02]  /*11800*/  @P2 IMAD.MOV.U32 R126, RZ, RZ, R105 ;  /* 0x000000ffff7e2224 */ /* 0x001fe400078e0069 */
[----:B---3--:R-:W-:-:S05]  /*11810*/  IMAD.X R127, R101, 0x1, R127, P1 ;  /* 0x00000001657f7824 */ /* 0x008fca00008e067f */
[----:B------:R0:W-:Y:S04]  /*11820*/  STL [R1+0x344], R127 ;  /* 0x0003447f01007387 */ /* 0x0001e80000100800 */
[----:B------:R3:W2:Y:S04]  /*11830*/  @P2 LDG.E.U8 R148, desc[UR26][R126.64] ;  /* 0x0000001a7e942981 */ /* 0x0006a8000c1e1100 */
[----:B------:R-:W2:Y:S04]  /*11840*/  LDL.LU R126, [R1+0x34c] ;  /* 0x00034c00017e7983 */ /* 0x000ea80000300800 */
[----:B0-----:R-:W3:Y:S01]  /*11850*/  LDL.LU R127, [R1+0x350] ;  /* 0x00035000017f7983 */ /* 0x001ee20000300800 */
[----:B------:R-:W0:Y:S01]  /*11860*/  S2R R105, SR_TID.X ;  /* 0x0000000000697919 */ /* 0x000e220000002100 */
[----:B------:R-:W-:-:S02]  /*11870*/  ISETP.GT.AND P4, PT, R149, 0x3f, PT ;  /* 0x0000003f9500780c */ /* 0x000fc40003f84270 */
[----:B0-----:R-:W-:-:S04]  /*11880*/  LOP3.LUT R105, R105, 0x3f, RZ, 0xc0, !PT ;  /* 0x0000003f69697812 */ /* 0x001fc800078ec0ff */
[----:B------:R-:W-:Y:S02]  /*11890*/  ISETP.GE.AND P1, PT, R105, R149, PT ;  /* 0x000000956900720c */ /* 0x000fe40003f26270 */
        /* <DEDUP_REMOVED lines=10> */
[----:B------:R-:W-:Y:S02]  /*11940*/  IADD3 R99, P2, PT, R113, R99, RZ ;  /* 0x0000006371637210 */ /* 0x000fe40007f5e0ff */
[----:B------:R-:W-:-:S03]  /*11950*/  PRMT R150, RZ, 0x7610, R150 ;  /* 0x00007610ff967816 */ /* 0x000fc60000000096 */
[----:B0-----:R-:W-:Y:S01]  /*11960*/  @!P1 IMAD.MOV.U32 R126, RZ, RZ, R99 ;  /* 0x000000ffff7e9224 */ /* 0x001fe200078e0063 */
[----:B------:R-:W-:Y:S01]  /*11970*/  STL [R1+0x32c], R99 ;  /* 0x00032c6301007387 */ /* 0x000fe20000100800 */
[----:B------:R-:W-:Y:S02]  /*11980*/  PRMT R151, RZ, 0x7610, R151 ;  /* 0x00007610ff977816 */ /* 0x000fe40000000097 */
[----:B------:R-:W-:Y:S02]  /*11990*/  PRMT R152, RZ, 0x7610, R152 ;  /* 0x00007610ff987816 */ /* 0x000fe40000000098 */
[----:B------:R-:W-:Y:S02]  /*119a0*/  PRMT R153, RZ, 0x7610, R153 ;  /* 0x00007610ff997816 */ /* 0x000fe40000000099 */
[----:B------:R-:W-:Y:S02]  /*119b0*/  PRMT R154, RZ, 0x7610, R154 ;  /* 0x00007610ff9a7816 */ /* 0x000fe4000000009a */
[----:B------:R-:W-:-:S02]  /*119c0*/  PRMT R155, RZ, 0x7610, R155 ;  /* 0x00007610ff9b7816 */ /* 0x000fc4000000009b */
[----:B------:R-:W-:Y:S02]  /*119d0*/  PRMT R156, RZ, 0x7610, R156 ;  /* 0x00007610ff9c7816 */ /* 0x000fe4000000009c */
[----:B------:R-:W-:Y:S01]  /*119e0*/  PRMT R157, RZ, 0x7610, R157 ;  /* 0x00007610ff9d7816 */ /* 0x000fe2000000009d */
[----:B------:R-:W-:Y:S01]  /*119f0*/  BAR.SYNC.DEFER_BLOCKING 0x0 ;  /* 0x0000000000007b1d */ /* 0x000fe20000010000 */
[----:B---3--:R-:W-:Y:S01]  /*11a00*/  IMAD.X R127, R114, 0x1, R127, P2 ;  /* 0x00000001727f7824 */ /* 0x008fe200010e067f */
[----:B------:R-:W-:-:S04]  /*11a10*/  IADD3 R202, P2, PT, R113, R202, RZ ;  /* 0x000000ca71ca7210 */ /* 0x000fc80007f5e0ff */
[----:B------:R0:W3:Y:S01]  /*11a20*/  @!P1 LDG.E.U8 R150, desc[UR26][R126.64] ;  /* 0x0000001a7e969981 */ /* 0x0000e2000c1e1100 */
[C---:B------:R-:W-:Y:S01]  /*11a30*/  IMAD.X R201, R114.reuse, 0x1, R201, P2 ;  /* 0x0000000172c97824 */ /* 0x040fe200010e06c9 */
[C---:B------:R-:W-:Y:S02]  /*11a40*/  IADD3 R210, P2, PT, R113.reuse, R210, RZ ;  /* 0x000000d271d27210 */ /* 0x040fe40007f5e0ff */
[----:B------:R1:W-:Y:S03]  /*11a50*/  STL [R1+0x328], R127 ;  /* 0x0003287f01007387 */ /* 0x0003e60000100800 */
[----:B------:R-:W-:Y:S02]  /*11a60*/  IMAD.X R209, R114, 0x1, R209, P2 ;  /* 0x0000000172d17824 */ /* 0x000fe400010e06d1 */
[----:B0-----:R-:W-:Y:S01]  /*11a70*/  @!P1 IMAD.MOV.U32 R126, RZ, RZ, R202 ;  /* 0x000000ffff7e9224 */ /* 0x001fe200078e00ca */
[----:B------:R-:W-:Y:S01]  /*11a80*/  IADD3 R218, P2, PT, R113, R218, RZ ;  /* 0x000000da71da7210 */ /* 0x000fe20007f5e0ff */
[----:B-1----:R-:W-:-:S04]  /*11a90*/  @!P1 IMAD.MOV.U32 R127, RZ, RZ, R201 ;  /* 0x000000ffff7f9224 */ /* 0x002fc800078e00c9 */
[C---:B------:R-:W-:Y:S01]  /*11aa0*/  IMAD.X R217, R114.reuse, 0x1, R217, P2 ;  /* 0x0000000172d97824 */ /* 0x040fe200010e06d9 */
[----:B------:R0:W2:Y:S01]  /*11ab0*/  @!P1 LDG.E.U8 R151, desc[UR26][R126.64] ;  /* 0x0000001a7e979981 */ /* 0x0000a2000c1e1100 */
[----:B------:R-:W-:Y:S01]  /*11ac0*/  IADD3 R226, P2, PT, R113, R226, RZ ;  /* 0x000000e271e27210 */ /* 0x000fe20007f5e0ff */
[----:B0-----:R-:W-:Y:S02]  /*11ad0*/  @!P1 IMAD.MOV.U32 R126, RZ, RZ, R210 ;  /* 0x000000ffff7e9224 */ /* 0x001fe400078e00d2 */
[----:B------:R-:W-:Y:S02]  /*11ae0*/  @!P1 IMAD.MOV.U32 R127, RZ, RZ, R209 ;  /* 0x000000ffff7f9224 */ /* 0x000fe400078e00d1 */
[----:B------:R-:W-:-:S03]  /*11af0*/  IMAD.X R225, R114, 0x1, R225, P2 ;  /* 0x0000000172e17824 */ /* 0x000fc600010e06e1 */
        /* <DEDUP_REMOVED lines=15> */
[----:B------:R0:W2:Y:S02]  /*11bf0*/  @!P1 LDG.E.U8 R155, desc[UR26][R126.64] ;  /* 0x0000001a7e9b9981 */ /* 0x0000a4000c1e1100 */
[----:B0-----:R-:W-:Y:S02]  /*11c00*/  @!P1 IMAD.MOV.U32 R126, RZ, RZ, R242 ;  /* 0x000000ffff7e9224 */ /* 0x001fe400078e00f2 */
[----:B------:R-:W-:-:S05]  /*11c10*/  @!P1 IMAD.MOV.U32 R127, RZ, RZ, R241 ;  /* 0x000000ffff7f9224 */ /* 0x000fca00078e00f1 */
[----:B------:R0:W2:Y:S02]  /*11c20*/  @!P1 LDG.E.U8 R156, desc[UR26][R126.64] ;  /* 0x0000001a7e9c9981 */ /* 0x0000a4000c1e1100 */
[----:B0-----:R-:W-:Y:S02]  /*11c30*/  @!P1 IMAD.MOV.U32 R126, RZ, RZ, R250 ;  /* 0x000000ffff7e9224 */ /* 0x001fe400078e00fa */
[----:B------:R-:W-:-:S05]  /*11c40*/  @!P1 IMAD.MOV.U32 R127, RZ, RZ, R249 ;  /* 0x000000ffff7f9224 */ /* 0x000fca00078e00f9 */
[----:B------:R0:W2:Y:S04]  /*11c50*/  @!P1 LDG.E.U8 R157, desc[UR26][R126.64] ;  /* 0x0000001a7e9d9981 */ /* 0x0000a8000c1e1100 */
[----:B------:R-:W2:Y:S04]  /*11c60*/  LDL.LU R126, [R1+0x10] ;  /* 0x00001000017e7983 */ /* 0x000ea80000300800 */
[----:B------:R-:W0:Y:S01]  /*11c70*/  LDL.LU R127, [R1+0x14] ;  /* 0x00001400017f7983 */ /* 0x000e220000300800 */
[----:B------:R-:W1:Y:S02]  /*11c80*/  S2R R99, SR_TID.X ;  /* 0x0000000000637919 */ /* 0x000e640000002100 */
[----:B-1----:R-:W-:-:S05]  /*11c90*/  LOP3.LUT R99, R99, 0x7f, RZ, 0xc0, !PT ;  /* 0x0000007f63637812 */ /* 0x002fca00078ec0ff */
[----:B----4-:R1:W-:Y:S02]  /*11ca0*/  STS.U8 [R99+UR13+0xa000], R158 ;  /* 0x00a0009e63007988 */ /* 0x0103e4000800000d */
[----:B-1----:R-:W-:Y:S02]  /*11cb0*/  PRMT R158, RZ, 0x7610, R158 ;  /* 0x00007610ff9e7816 */ /* 0x002fe4000000009e */
[----:B0-----:R-:W-:-:S05]  /*11cc0*/  IADD3 R127, P2, PT, R113, R127, RZ ;  /* 0x0000007f717f7210 */ /* 0x001fca0007f5e0ff */
[----:B--2---:R-:W-:Y:S01]  /*11cd0*/  IMAD.X R126, R114, 0x1, R126, P2 ;  /* 0x00000001727e7824 */ /* 0x004fe200010e067e */
[----:B------:R0:W-:Y:S04]  /*11ce0*/  STL [R1+0x14], R127 ;  /* 0x0000147f01007387 */ /* 0x0001e80000100800 */
[----:B------:R1:W-:Y:S01]  /*11cf0*/  STL [R1+0x10], R126 ;  /* 0x0000107e01007387 */ /* 0x0003e20000100800 */
[----:B0-----:R-:W-:-:S04]  /*11d00*/  @!P1 LOP3.LUT R127, R127, R126, RZ, 0x3c, !PT ;  /* 0x0000007e7f7f9212 */ /* 0x001fc800078e3cff */
[----:B-1----:R-:W-:-:S04]  /*11d10*/  @!P1 LOP3.LUT R126, R127, R126, RZ, 0x3c, !PT ;  /* 0x0000007e7f7e9212 */ /* 0x002fc800078e3cff */
[----:B------:R-:W-:-:S05]  /*11d20*/  @!P1 LOP3.LUT R127, R127, R126, RZ, 0x3c, !PT ;  /* 0x0000007e7f7f9212 */ /* 0x000fca00078e3cff */
[----:B------:R0:W2:Y:S04]  /*11d30*/  @!P1 LDG.E.U8 R158, desc[UR26][R126.64] ;  /* 0x0000001a7e9e9981 */ /* 0x0000a8000c1e1100 */
[----:B------:R-:W4:Y:S04]  /*11d40*/  LDL.LU R126, [R1+0x30] ;  /* 0x00003000017e7983 */ /* 0x000f280000300800 */
[----:B------:R-:W0:Y:S04]  /*11d50*/  LDL.LU R127, [R1+0x34] ;  /* 0x00003400017f7983 */ /* 0x000e280000300800 */
[----:B------:R1:W-:Y:S02]  /*11d60*/  STS.U8 [R99+UR13+0xa400], R159 ;  /* 0x00a4009f63007988 */ /* 0x0003e4000800000d */
[----:B-1----:R-:W-:-:S02]  /*11d70*/  PRMT R159, RZ, 0x7610, R159 ;  /* 0x00007610ff9f7816 */ /* 0x002fc4000000009f */
[----:B0-----:R-:W-:-:S05]  /*11d80*/  IADD3 R127, P2, PT, R113, R127, RZ ;  /* 0x0000007f717f7210 */ /* 0x001fca0007f5e0ff */
[----:B----4-:R-:W-:Y:S01]  /*11d90*/  IMAD.X R126, R114, 0x1, R126, P2 ;  /* 0x00000001727e7824 */ /* 0x010fe200010e067e */
[----:B------:R0:W-:Y:S04]  /*11da0*/  STL [R1+0x34], R127 ;  /* 0x0000347f01007387 */ /* 0x0001e80000100800 */
[----:B------:R1:W-:Y:S01]  /*11db0*/  STL [R1+0x30], R126 ;  /* 0x0000307e01007387 */ /* 0x0003e20000100800 */
[----:B0-----:R-:W-:-:S04]  /*11dc0*/  @!P1 LOP3.LUT R127, R127, R126, RZ, 0x3c, !PT ;  /* 0x0000007e7f7f9212 */ /* 0x001fc800078e3cff */
[----:B-1----:R-:W-:-:S04]  /*11dd0*/  @!P1 LOP3.LUT R126, R127, R126, RZ, 0x3c, !PT ;  /* 0x0000007e7f7e9212 */ /* 0x002fc800078e3cff */
[----:B------:R-:W-:-:S05]  /*11de0*/  @!P1 LOP3.LUT R127, R127, R126, RZ, 0x3c, !PT ;  /* 0x0000007e7f7f9212 */ /* 0x000fca00078e3cff */
[----:B------:R0:W4:Y:S04]  /*11df0*/  @!P1 LDG.E.U8 R159, desc[UR26][R126.64] ;  /* 0x0000001a7e9f9981 */ /* 0x000128000c1e1100 */
[----:B------:R-:W2:Y:S04]  /*11e00*/  LDL.LU R126, [R1+0x50] ;  /* 0x00005000017e7983 */ /* 0x000ea80000300800 */
[----:B------:R-:W0:Y:S04]  /*11e10*/  LDL.LU R127, [R1+0x54] ;  /* 0x00005400017f7983 */ /* 0x000e280000300800 */
[----:B------:R1:W-:Y:S02]  /*11e20*/  STS.U8 [R99+UR13+0xa800], R160 ;  /* 0x00a800a063007988 */ /* 0x0003e4000800000d */
[----:B-1----:R-:W-:-:S02]  /*11e30*/  PRMT R160, RZ, 0x7610, R160 ;  /* 0x00007610ffa07816 */ /* 0x002fc400000000a0 */
        /* <DEDUP_REMOVED lines=69> */
[----:B------:R-:W0:Y:S01]  /*12290*/  LDL.LU R127, [R1+0x114] ;  /* 0x00011400017f7983 */ /* 0x000e220000300800 */
[----:B------:R-:W1:Y:S02]  /*122a0*/  S2R R99, SR_TID.X ;  /* 0x0000000000637919 */ /* 0x000e640000002100 */
[----:B-1----:R-:W-:-:S04]  /*122b0*/  LOP3.LUT R99, R99, 0x7f, RZ, 0xc0, !PT ;  /* 0x0000007f63637812 */ /* 0x002fc800078ec0ff */
[----:B------:R-:W-:-:S05]  /*122c0*/  LOP3.LUT R99, R99, 0x10, RZ, 0x3c, !PT ;  /* 0x0000001063637812 */ /* 0x000fca00078e3cff */
[----:B------:R1:W-:Y:S02]  /*122d0*/  STS.U8 [R99+UR13+0xa080], R137 ;  /* 0x00a0808963007988 */ /* 0x0003e4000800000d */
        /* <DEDUP_REMOVED lines=83> */
[----:B------:R1:W-:Y:S04]  /*12810*/  STS.U8 [R99+UR13+0xbc80], R167 ;  /* 0x00bc80a763007988 */ /* 0x0003e8000800000d */
[----:B-1----:R-:W3:Y:S01]  /*12820*/  LDL.LU R99, [R1+0x254] ;  /* 0x0002540001637983 */ /* 0x002ee20000300800 */
[----:B------:R-:W-:Y:S01]  /*12830*/  PRMT R167, RZ, 0x7610, R167 ;  /* 0x00007610ffa77816 */ /* 0x000fe200000000a7 */
[----:B------:R-:W1:Y:S01]  /*12840*/  S2R R101, SR_TID.X ;  /* 0x0000000000657919 */ /* 0x000e620000002100 */
[----:B0-----:R-:W-:-:S05]  /*12850*/  IADD3 R127, P2, PT, R113, R127, RZ ;  /* 0x0000007f717f7210 */ /* 0x001fca0007f5e0ff */
[----:B--2---:R-:W-:Y:S01]  /*12860*/  IMAD.X R126, R114, 0x1, R126, P2 ;  /* 0x00000001727e7824 */ /* 0x004fe200010e067e */
[----:B------:R0:W-:Y:S04]  /*12870*/  STL [R1+0x23c], R127 ;  /* 0x00023c7f01007387 */ /* 0x0001e80000100800 */
[----:B------:R2:W-:Y:S01]  /*12880*/  STL [R1+0x238], R126 ;  /* 0x0002387e01007387 */ /* 0x0005e20000100800 */
[----:B0-----:R-:W-:-:S04]  /*12890*/  @!P1 LOP3.LUT R127, R127, R126, RZ, 0x3c, !PT ;  /* 0x0000007e7f7f9212 */ /* 0x001fc800078e3cff */
[----:B--2---:R-:W-:-:S04]  /*128a0*/  @!P1 LOP3.LUT R126, R127, R126, RZ, 0x3c, !PT ;  /* 0x0000007e7f7e9212 */ /* 0x004fc800078e3cff */
[----:B------:R-:W-:-:S05]  /*128b0*/  @!P1 LOP3.LUT R127, R127, R126, RZ, 0x3c, !PT ;  /* 0x0000007e7f7f9212 */ /* 0x000fca00078e3cff */
[----:B------:R0:W2:Y:S04]  /*128c0*/  @!P1 LDG.E.U8 R167, desc[UR26][R126.64] ;  /* 0x0000001a7ea79981 */ /* 0x0000a8000c1e1100 */
[----:B------:R-:W2:Y:S01]  /*128d0*/  LDL.LU R127, [R1+0x250] ;  /* 0x00025000017f7983 */ /* 0x000ea20000300800 */
[----:B-1----:R-:W-:Y:S02]  /*128e0*/  LOP3.LUT R101, R101, 0x7f, RZ, 0xc0, !PT ;  /* 0x0000007f65657812 */ /* 0x002fe400078ec0ff */
[----:B---3--:R-:W-:Y:S02]  /*128f0*/  IADD3 R99, P2, PT, R113, R99, RZ ;  /* 0x0000006371637210 */ /* 0x008fe40007f5e0ff */
[----:B------:R-:W-:-:S03]  /*12900*/  LOP3.LUT R101, R101, 0x20, RZ, 0x3c, !PT ;  /* 0x0000002065657812 */ /* 0x000fc600078e3cff */
[----:B0-----:R-:W-:Y:S02]  /*12910*/  @!P1 IMAD.MOV.U32 R126, RZ, RZ, R99 ;  /* 0x000000ffff7e9224 */ /* 0x001fe400078e0063 */
[----:B-----5:R0:W-:Y:S04]  /*12920*/  STS.U8 [R101+UR13+0xa100], R131 ;  /* 0x00a1008365007988 */ /* 0x0201e8000800000d */
[----:B------:R1:W-:Y:S01]  /*12930*/  STL [R1+0x254], R99 ;  /* 0x0002546301007387 */ /* 0x0003e20000100800 */
[----:B0-----:R-:W-:Y:S01]  /*12940*/  PRMT R131, RZ, 0x7610, R131 ;  /* 0x00007610ff837816 */ /* 0x001fe20000000083 */
[----:B--2---:R-:W-:-:S05]  /*12950*/  IMAD.X R127, R114, 0x1, R127, P2 ;  /* 0x00000001727f7824 */ /* 0x004fca00010e067f */
[----:B------:R0:W-:Y:S04]  /*12960*/  STL [R1+0x250], R127 ;  /* 0x0002507f01007387 */ /* 0x0001e80000100800 */
[----:B-1----:R-:W2:Y:S04]  /*12970*/  LDL.LU R99, [R1+0x2b4] ;  /* 0x0002b40001637983 */ /* 0x002ea80000300800 */
[----:B------:R1:W3:Y:S04]  /*12980*/  @!P1 LDG.E.U8 R131, desc[UR26][R126.64] ;  /* 0x0000001a7e839981 */ /* 0x0002e8000c1e1100 */
[----:B------:R-:W5:Y:S04]  /*12990*/  LDL.LU R126, [R1+0x268] ;  /* 0x00026800017e7983 */ /* 0x000f680000300800 */
[----:B0-----:R-:W1:Y:S04]  /*129a0*/  LDL.LU R127, [R1+0x26c] ;  /* 0x00026c00017f7983 */ /* 0x001e680000300800 */
[----:B------:R0:W-:Y:S02]  /*129b0*/  STS.U8 [R101+UR13+0xa500], R128 ;  /* 0x00a5008065007988 */ /* 0x0001e4000800000d */
[----:B0-----:R-:W-:-:S02]  /*129c0*/  PRMT R128, RZ, 0x7610, R128 ;  /* 0x00007610ff807816 */ /* 0x001fc40000000080 */
[----:B-1----:R-:W-:-:S05]  /*129d0*/  IADD3 R127, P2, PT, R113, R127, RZ ;  /* 0x0000007f717f7210 */ /* 0x002fca0007f5e0ff */
[----:B-----5:R-:W-:Y:S01]  /*129e0*/  IMAD.X R126, R114, 0x1, R126, P2 ;  /* 0x00000001727e7824 */ /* 0x020fe200010e067e */
[----:B------:R0:W-:Y:S04]  /*129f0*/  STL [R1+0x26c], R127 ;  /* 0x00026c7f01007387 */ /* 0x0001e80000100800 */
[----:B------:R1:W-:Y:S01]  /*12a00*/  STL [R1+0x268], R126 ;  /* 0x0002687e01007387 */ /* 0x0003e20000100800 */
[----:B0-----:R-:W-:-:S04]  /*12a10*/  @!P1 LOP3.LUT R127, R127, R126, RZ, 0x3c, !PT ;  /* 0x0000007e7f7f9212 */ /* 0x001fc800078e3cff */
[----:B-1----:R-:W-:-:S04]  /*12a20*/  @!P1 LOP3.LUT R126, R127, R126, RZ, 0x3c, !PT ;  /* 0x0000007e7f7e9212 */ /* 0x002fc800078e3cff */
[----:B------:R-:W-:-:S05]  /*12a30*/  @!P1 LOP3.LUT R127, R127, R126, RZ, 0x3c, !PT ;  /* 0x0000007e7f7f9212 */ /* 0x000fca00078e3cff */
[----:B------:R0:W5:Y:S04]  /*12a40*/  @!P1 LDG.E.U8 R128, desc[UR26][R126.64] ;  /* 0x0000001a7e809981 */ /* 0x000168000c1e1100 */
        /* <DEDUP_REMOVED lines=24> */
[----:B------:R-:W2:Y:S01]  /*12bd0*/  LDL.LU R127, [R1+0x2b0] ;  /* 0x0002b000017f7983 */ /* 0x000ea20000300800 */
[----:B------:R-:W-:-:S03]  /*12be0*/  IADD3 R99, P2, PT, R113, R99, RZ ;  /* 0x0000006371637210 */ /* 0x000fc60007f5e0ff */
[----:B------:R1:W-:Y:S02]  /*12bf0*/  STS.U8 [R101+UR13+0xb100], R116 ;  /* 0x00b1007465007988 */ /* 0x0003e4000800000d */
[----:B0-----:R-:W-:Y:S02]  /*12c00*/  @!P1 IMAD.MOV.U32 R126, RZ, RZ, R99 ;  /* 0x000000ffff7e9224 */ /* 0x001fe400078e0063 */
[----:B------:R0:W-:Y:S01]  /*12c10*/  STL [R1+0x2b4], R99 ;  /* 0x0002b46301007387 */ /* 0x0001e20000100800 */
[----:B-1----:R-:W-:Y:S01]  /*12c20*/  PRMT R116, RZ, 0x7610, R116 ;  /* 0x00007610ff747816 */ /* 0x002fe20000000074 */
[----:B--2---:R-:W-:-:S05]  /*12c30*/  IMAD.X R127, R114, 0x1, R127, P2 ;  /* 0x00000001727f7824 */ /* 0x004fca00010e067f */
[----:B------:R1:W-:Y:S04]  /*12c40*/  STL [R1+0x2b0], R127 ;  /* 0x0002b07f01007387 */ /* 0x0003e80000100800 */
[----:B0-----:R-:W2:Y:S04]  /*12c50*/  LDL.LU R99, [R1+0x314] ;  /* 0x0003140001637983 */ /* 0x001ea80000300800 */
[----:B------:R0:W2:Y:S04]  /*12c60*/  @!P1 LDG.E.U8 R116, desc[UR26][R126.64] ;  /* 0x0000001a7e749981 */ /* 0x0000a8000c1e1100 */
[----:B------:R-:W2:Y:S04]  /*12c70*/  LDL.LU R126, [R1+0x2c8] ;  /* 0x0002c800017e7983 */ /* 0x000ea80000300800 */
[----:B-1----:R-:W0:Y:S04]  /*12c80*/  LDL.LU R127, [R1+0x2cc] ;  /* 0x0002cc00017f7983 */ /* 0x002e280000300800 */
        /* <DEDUP_REMOVED lines=35> */
[----:B------:R-:W1:Y:S01]  /*12ec0*/  S2R R105, SR_TID.X ;  /* 0x0000000000697919 */ /* 0x000e620000002100 */
[----:B------:R-:W-:Y:S02]  /*12ed0*/  IADD3 R99, P2, PT, R113, R99, RZ ;  /* 0x0000006371637210 */ /* 0x000fe40007f5e0ff */
[----:B------:R-:W-:-:S03]  /*12ee0*/  PRMT R169, RZ, 0x7610, R169 ;  /* 0x00007610ffa97816 */ /* 0x000fc600000000a9 */
[----:B0-----:R-:W-:Y:S01]  /*12ef0*/  @!P1 IMAD.MOV.U32 R126, RZ, RZ, R99 ;  /* 0x000000ffff7e9224 */ /* 0x001fe200078e0063 */
[----:B-1----:R-:W-:-:S04]  /*12f00*/  LOP3.LUT R105, R105, 0x7f, RZ, 0xc0, !PT ;  /* 0x0000007f69697812 */ /* 0x002fc800078ec0ff */
[----:B------:R-:W-:-:S05]  /*12f10*/  LOP3.LUT R105, R105, 0x30, RZ, 0x3c, !PT ;  /* 0x0000003069697812 */ /* 0x000fca00078e3cff */
[----:B------:R-:W-:Y:S04]  /*12f20*/  STS.U8 [R105+UR13+0xa180], R84 ;  /* 0x00a1805469007988 */ /* 0x000fe8000800000d */
[----:B------:R-:W-:Y:S04]  /*12f30*/  STS.U8 [R105+UR13+0xa580], R85 ;  /* 0x00a5805569007988 */ /* 0x000fe8000800000d */
[----:B------:R0:W-:Y:S04]  /*12f40*/  STS.U8 [R105+UR13+0xa980], R86 ;  /* 0x00a9805669007988 */ /* 0x0001e8000800000d */
[----:B------:R1:W-:Y:S01]  /*12f50*/  STS.U8 [R105+UR13+0xad80], R87 ;  /* 0x00ad805769007988 */ /* 0x0003e2000800000d */
[----:B0-----:R-:W-:-:S02]  /*12f60*/  PRMT R86, RZ, 0x7610, R86 ;  /* 0x00007610ff567816 */ /* 0x001fc40000000056 */
[----:B-1----:R-:W-:Y:S01]  /*12f70*/  PRMT R87, RZ, 0x7610, R87 ;  /* 0x00007610ff577816 */ /* 0x002fe20000000057 */
[----:B------:R0:W-:Y:S04]  /*12f80*/  STS.U8 [R105+UR13+0xb180], R88 ;  /* 0x00b1805869007988 */ /* 0x0001e8000800000d */
[----:B------:R1:W-:Y:S01]  /*12f90*/  STS.U8 [R105+UR13+0xb580], R123 ;  /* 0x00b5807b69007988 */ /* 0x0003e2000800000d */
[----:B0-----:R-:W-:Y:S02]  /*12fa0*/  PRMT R88, RZ, 0x7610, R88 ;  /* 0x00007610ff587816 */ /* 0x001fe40000000058 */
[----:B-1----:R-:W-:Y:S01]  /*12fb0*/  PRMT R123, RZ, 0x7610, R123 ;  /* 0x00007610ff7b7816 */ /* 0x002fe2000000007b */
[----:B------:R-:W-:Y:S04]  /*12fc0*/  STL [R1+0x314], R99 ;  /* 0x0003146301007387 */ /* 0x000fe80000100800 */
[----:B------:R0:W-:Y:S02]  /*12fd0*/  STS.U8 [R105+UR13+0xb980], R139 ;  /* 0x00b9808b69007988 */ /* 0x0001e4000800000d */
[----:B0-----:R-:W-:Y:S01]  /*12fe0*/  PRMT R139, RZ, 0x7610, R139 ;  /* 0x00007610ff8b7816 */ /* 0x001fe2000000008b */
[----:B--2---:R-:W-:Y:S01]  /*12ff0*/  IMAD.X R127, R114, 0x1, R127, P2 ;  /* 0x00000001727f7824 */ /* 0x004fe200010e067f */
[----:B------:R-:W-:-:S04]  /*13000*/  IADD3 R204, P2, PT, R113, R204, RZ ;  /* 0x000000cc71cc7210 */ /* 0x000fc80007f5e0ff */
[----:B------:R0:W2:Y:S01]  /*13010*/  @!P1 LDG.E.U8 R169, desc[UR26][R126.64] ;  /* 0x0000001a7ea99981 */ /* 0x0000a2000c1e1100 */
[C---:B------:R-:W-:Y:S01]  /*13020*/  IMAD.X R203, R114.reuse, 0x1, R203, P2 ;  /* 0x0000000172cb7824 */ /* 0x040fe200010e06cb */
[C---:B------:R-:W-:Y:S01]  /*13030*/  IADD3 R212, P2, PT, R113.reuse, R212, RZ ;  /* 0x000000d471d47210 */ /* 0x040fe20007f5e0ff */
[----:B------:R-:W-:Y:S02]  /*13040*/  @!P1 IMAD.MOV.U32 R84, RZ, RZ, R204 ;  /* 0x000000ffff549224 */ /* 0x000fe400078e00cc */
[----:B------:R-:W-:Y:S02]  /*13050*/  @!P1 IMAD.MOV.U32 R85, RZ, RZ, R203 ;  /* 0x000000ffff559224 */ /* 0x000fe400078e00cb */
[----:B------:R-:W-:Y:S01]  /*13060*/  IMAD.X R211, R114, 0x1, R211, P2 ;  /* 0x0000000172d37824 */ /* 0x000fe200010e06d3 */
[----:B0-----:R-:W-:Y:S02]  /*13070*/  PRMT R126, RZ, 0x7610, R126 ;  /* 0x00007610ff7e7816 */ /* 0x001fe4000000007e */
[----:B------:R-:W-:-:S04]  /*13080*/  IADD3 R220, P2, PT, R113, R220, RZ ;  /* 0x000000dc71dc7210 */ /* 0x000fc80007f5e0ff */
[----:B------:R0:W2:Y:S01]  /*13090*/  @!P1 LDG.E.U8 R126, desc[UR26][R84.64] ;  /* 0x0000001a547e9981 */ /* 0x0000a2000c1e1100 */
[C---:B------:R-:W-:Y:S01]  /*130a0*/  IMAD.X R219, R114.reuse, 0x1, R219, P2 ;  /* 0x0000000172db7824 */ /* 0x040fe200010e06db */
        /* <DEDUP_REMOVED lines=15> */
[----:B------:R-:W-:-:S03]  /*131a0*/  IADD3 R252, P2, PT, R113, R252, RZ ;  /* 0x000000fc71fc7210 */ /* 0x000fc60007f5e0ff */
[----:B------:R1:W-:Y:S01]  /*131b0*/  STL [R1+0x310], R127 ;  /* 0x0003107f01007387 */ /* 0x0003e20000100800 */
[----:B0-----:R-:W-:Y:S02]  /*131c0*/  @!P1 IMAD.MOV.U32 R84, RZ, RZ, R236 ;  /* 0x000000ffff549224 */ /* 0x001fe400078e00ec */
[----:B------:R-:W-:Y:S01]  /*131d0*/  @!P1 IMAD.MOV.U32 R85, RZ, RZ, R235 ;  /* 0x000000ffff559224 */ /* 0x000fe200078e00eb */
[----:B-1----:R-:W-:-:S04]  /*131e0*/  PRMT R127, RZ, 0x7610, R127 ;  /* 0x00007610ff7f7816 */ /* 0x002fc8000000007f */
[----:B------:R0:W2:Y:S01]  /*131f0*/  @!P1 LDG.E.U8 R123, desc[UR26][R84.64] ;  /* 0x0000001a547b9981 */ /* 0x0000a2000c1e1100 */
[----:B------:R-:W-:Y:S02]  /*13200*/  IMAD.X R251, R114, 0x1, R251, P2 ;  /* 0x0000000172fb7824 */ /* 0x000fe400010e06fb */
        /* <DEDUP_REMOVED lines=8> */
[----:B------:R-:W1:Y:S03]  /*13290*/  S2R R99, SR_TID.X ;  /* 0x0000000000637919 */ /* 0x000e660000002100 */
[----:B------:R-:W-:Y:S01]  /*132a0*/  STS.U8 [R105+UR13+0xbd80], R145 ;  /* 0x00bd809169007988 */ /* 0x000fe2000800000d */
        /* <DEDUP_REMOVED lines=86> */
[----:B------:R-:W-:Y:S02]  /*13810*/  PRMT R145, RZ, 0x7610, R145 ;  /* 0x00007610ff917816 */ /* 0x000fe40000000091 */
        /* <DEDUP_REMOVED lines=11> */
[----:B-1----:R-:W1:Y:S02]  /*138d0*/  S2R R99, SR_TID.X ;  /* 0x0000000000637919 */ /* 0x002e640000002100 */
        /* <DEDUP_REMOVED lines=200> */
[----:B------:R1:W-:Y:S04]  /*14560*/  STS.U8 [R99+UR13+0xa380], R107 ;  /* 0x00a3806b63007988 */ /* 0x0003e8000800000d */
[----:B------:R3:W-:Y:S01]  /*14570*/  STS.U8 [R99+UR13+0xa780], R108 ;  /* 0x00a7806c63007988 */ /* 0x0007e2000800000d */
[----:B-1----:R-:W-:Y:S02]  /*14580*/  PRMT R107, RZ, 0x7610, R107 ;  /* 0x00007610ff6b7816 */ /* 0x002fe4000000006b */
[----:B---3--:R-:W-:Y:S01]  /*14590*/  PRMT R108, RZ, 0x7610, R108 ;  /* 0x00007610ff6c7816 */ /* 0x008fe2000000006c */
[----:B------:R1:W-:Y:S04]  /*145a0*/  STS.U8 [R99+UR13+0xab80], R109 ;  /* 0x00ab806d63007988 */ /* 0x0003e8000800000d */
[----:B------:R3:W-:Y:S01]  /*145b0*/  STS.U8 [R99+UR13+0xaf80], R110 ;  /* 0x00af806e63007988 */ /* 0x0007e2000800000d */
[----:B-1----:R-:W-:-:S02]  /*145c0*/  PRMT R109, RZ, 0x7610, R109 ;  /* 0x00007610ff6d7816 */ /* 0x002fc4000000006d */
[----:B---3--:R-:W-:Y:S01]  /*145d0*/  PRMT R110, RZ, 0x7610, R110 ;  /* 0x00007610ff6e7816 */ /* 0x008fe2000000006e */
[----:B------:R1:W-:Y:S04]  /*145e0*/  STS.U8 [R99+UR13+0xb380], R121 ;  /* 0x00b3807963007988 */ /* 0x0003e8000800000d */
[----:B------:R3:W-:Y:S01]  /*145f0*/  STS.U8 [R99+UR13+0xb780], R132 ;  /* 0x00b7808463007988 */ /* 0x0007e2000800000d */
[----:B-1----:R-:W-:Y:S02]  /*14600*/  PRMT R121, RZ, 0x7610, R121 ;  /* 0x00007610ff797816 */ /* 0x002fe40000000079 */
[----:B---3--:R-:W-:Y:S01]  /*14610*/  PRMT R132, RZ, 0x7610, R132 ;  /* 0x00007610ff847816 */ /* 0x008fe20000000084 */
[----:B------:R1:W-:Y:S02]  /*14620*/  STS.U8 [R99+UR13+0xbb80], R143 ;  /* 0x00bb808f63007988 */ /* 0x0003e4000800000d */
[----:B-1----:R-:W-:-:S02]  /*14630*/  PRMT R143, RZ, 0x7610, R143 ;  /* 0x00007610ff8f7816 */ /* 0x002fc4000000008f */
[----:B0-----:R-:W-:-:S05]  /*14640*/  IADD3 R85, P2, PT, R113, R85, RZ ;  /* 0x0000005571557210 */ /* 0x001fca0007f5e0ff */
[----:B--2---:R-:W-:Y:S01]  /*14650*/  IMAD.X R84, R114, 0x1, R84, P2 ;  /* 0x0000000172547824 */ /* 0x004fe200010e0654 */
[----:B------:R0:W-:Y:S01]  /*14660*/  STL [R1+0x31c], R85 ;  /* 0x00031c5501007387 */ /* 0x0001e20000100800 */
[----:B------:R-:W-:-:S03]  /*14670*/  IADD3 R206, P2, PT, R113, R206, RZ ;  /* 0x000000ce71ce7210 */ /* 0x000fc60007f5e0ff */
[----:B------:R1:W-:Y:S01]  /*14680*/  STL [R1+0x318], R84 ;  /* 0x0003185401007387 */ /* 0x0003e20000100800 */
[----:B0-----:R-:W-:-:S04]  /*14690*/  @!P1 LOP3.LUT R85, R85, R84, RZ, 0x3c, !PT ;  /* 0x0000005455559212 */ /* 0x001fc800078e3cff */
[----:B-1----:R-:W-:Y:S01]  /*146a0*/  @!P1 LOP3.LUT R84, R85, R84, RZ, 0x3c, !PT ;  /* 0x0000005455549212 */ /* 0x002fe200078e3cff */
[----:B------:R-:W-:-:S03]  /*146b0*/  IMAD.X R205, R114, 0x1, R205, P2 ;  /* 0x0000000172cd7824 */ /* 0x000fc600010e06cd */
[----:B------:R-:W-:Y:S02]  /*146c0*/  @!P1 LOP3.LUT R85, R85, R84, RZ, 0x3c, !PT ;  /* 0x0000005455559212 */ /* 0x000fe400078e3cff */
[----:B------:R-:W-:-:S03]  /*146d0*/  IADD3 R214, P2, PT, R113, R214, RZ ;  /* 0x000000d671d67210 */ /* 0x000fc60007f5e0ff */
[----:B------:R0:W2:Y:S02]  /*146e0*/  @!P1 LDG.E.U8 R107, desc[UR26][R84.64] ;  /* 0x0000001a546b9981 */ /* 0x0000a4000c1e1100 */
[C---:B------:R-:W-:Y:S01]  /*146f0*/  IMAD.X R213, R114.reuse, 0x1, R213, P2 ;  /* 0x0000000172d57824 */ /* 0x040fe200010e06d5 */
[----:B------:R-:W-:Y:S01]  /*14700*/  IADD3 R222, P2, PT, R113, R222, RZ ;  /* 0x000000de71de7210 */ /* 0x000fe20007f5e0ff */
[----:B0-----:R-:W-:Y:S02]  /*14710*/  @!P1 IMAD.MOV.U32 R84, RZ, RZ, R206 ;  /* 0x000000ffff549224 */ /* 0x001fe400078e00ce */
[----:B------:R-:W-:Y:S02]  /*14720*/  @!P1 IMAD.MOV.U32 R85, RZ, RZ, R205 ;  /* 0x000000ffff559224 */ /* 0x000fe400078e00cd */
[----:B------:R-:W-:-:S03]  /*14730*/  IMAD.X R221, R114, 0x1, R221, P2 ;  /* 0x0000000172dd7824 */ /* 0x000fc600010e06dd */
[----:B------:R0:W3:Y:S01]  /*14740*/  @!P1 LDG.E.U8 R108, desc[UR26][R84.64] ;  /* 0x0000001a546c9981 */ /* 0x0000e2000c1e1100 */
        /* <DEDUP_REMOVED lines=21> */
[----:B------:R-:W2:Y:S04]  /*148a0*/  LDL.LU R84, [R1] ;  /* 0x0000000001547983 */ /* 0x000ea80000300800 */
[----:B------:R-:W0:Y:S01]  /*148b0*/  LDL.LU R85, [R1+0x4] ;  /* 0x0000040001557983 */ /* 0x000e220000300800 */
[----:B------:R-:W-:Y:S02]  /*148c0*/  PRMT R148, RZ, 0x7610, R148 ;  /* 0x00007610ff947816 */ /* 0x000fe40000000094 */
[----:B0-----:R-:W-:-:S05]  /*148d0*/  IADD3 R85, P2, PT, R113, R85, RZ ;  /* 0x0000005571557210 */ /* 0x001fca0007f5e0ff */
[----:B--2---:R-:W-:Y:S01]  /*148e0*/  IMAD.X R84, R114, 0x1, R84, P2 ;  /* 0x0000000172547824 */ /* 0x004fe200010e0654 */
[----:B------:R0:W-:Y:S04]  /*148f0*/  STL [R1+0x4], R85 ;  /* 0x0000045501007387 */ /* 0x0001e80000100800 */
[----:B------:R1:W-:Y:S01]  /*14900*/  STL [R1], R84 ;  /* 0x0000005401007387 */ /* 0x0003e20000100800 */
        /* <DEDUP_REMOVED lines=19> */
[----:B-1----:R-:W-:-:S05]  /*14a40*/  LOP3.LUT R99, R99, 0x7f, RZ, 0xc0, !PT ;  /* 0x0000007f63637812 */ /* 0x002fca00078ec0ff */
        /* <DEDUP_REMOVED lines=96> */
[----:B----4-:R1:W-:Y:S02]  /*15050*/  STS.U8 [R99+UR13+0x5000], R159 ;  /* 0x0050009f63007988 */ /* 0x0103e4000800000d */
        /* <DEDUP_REMOVED lines=71> */
[----:B------:R-:W-:Y:S04]  /*154d0*/  STS.U8 [R99+UR13+0x5c00], R165 ;  /* 0x005c00a563007988 */ /* 0x000fe8000800000d */
        /* <DEDUP_REMOVED lines=108> */
[----:B-----5:R1:W-:Y:S04]  /*15ba0*/  STS.U8 [R99+UR13+0x7000], R128 ;  /* 0x0070008063007988 */ /* 0x0203e8000800000d */
[----:B------:R5:W-:Y:S01]  /*15bb0*/  STS.U8 [R99+UR13+0x7200], R122 ;  /* 0x0072007a63007988 */ /* 0x000be2000800000d */
[----:B-1----:R-:W-:-:S02]  /*15bc0*/  PRMT R128, RZ, 0x7610, R128 ;  /* 0x00007610ff807816 */ /* 0x002fc40000000080 */
[----:B-----5:R-:W-:Y:S01]  /*15bd0*/  PRMT R122, RZ, 0x7610, R122 ;  /* 0x00007610ff7a7816 */ /* 0x020fe2000000007a */
[----:B------:R1:W-:Y:S04]  /*15be0*/  STS.U8 [R99+UR13+0x7400], R120 ;  /* 0x0074007863007988 */ /* 0x0003e8000800000d */
[----:B------:R5:W-:Y:S01]  /*15bf0*/  STS.U8 [R99+UR13+0x7600], R116 ;  /* 0x0076007463007988 */ /* 0x000be2000800000d */
[----:B-1----:R-:W-:Y:S02]  /*15c00*/  PRMT R120, RZ, 0x7610, R120 ;  /* 0x00007610ff787816 */ /* 0x002fe40000000078 */
[----:B-----5:R-:W-:Y:S01]  /*15c10*/  PRMT R116, RZ, 0x7610, R116 ;  /* 0x00007610ff747816 */ /* 0x020fe20000000074 */
[----:B------:R1:W-:Y:S04]  /*15c20*/  STS.U8 [R99+UR13+0x7800], R125 ;  /* 0x0078007d63007988 */ /* 0x0003e8000800000d */
[----:B------:R5:W-:Y:S01]  /*15c30*/  STS.U8 [R99+UR13+0x7a00], R144 ;  /* 0x007a009063007988 */ /* 0x000be2000800000d */
[----:B-1----:R-:W-:-:S02]  /*15c40*/  PRMT R125, RZ, 0x7610, R125 ;  /* 0x00007610ff7d7816 */ /* 0x002fc4000000007d */
[----:B-----5:R-:W-:Y:S02]  /*15c50*/  PRMT R144, RZ, 0x7610, R144 ;  /* 0x00007610ff907816 */ /* 0x020fe40000000090 */
[----:B------:R-:W-:Y:S02]  /*15c60*/  PRMT R167, RZ, 0x7610, R167 ;  /* 0x00007610ffa77816 */ /* 0x000fe400000000a7 */
        /* <DEDUP_REMOVED lines=16> */
[----:B------:R0:W5:Y:S01]  /*15d70*/  @!P1 LDG.E.U8 R122, desc[UR26][R84.64] ;  /* 0x0000001a547a9981 */ /* 0x000162000c1e1100 */
        /* <DEDUP_REMOVED lines=22> */
[----:B------:R-:W0:Y:S04]  /*15ee0*/  LDL.LU R85, [R1+0xc] ;  /* 0x00000c0001557983 */ /* 0x000e280000300800 */
[----:B------:R1:W-:Y:S04]  /*15ef0*/  STS.U8 [R99+UR13+0x7c00], R168 ;  /* 0x007c00a863007988 */ /* 0x0003e8000800000d */
[----:B------:R0:W-:Y:S01]  /*15f00*/  STS.U8 [R99+UR13+0x7e00], R169 ;  /* 0x007e00a963007988 */ /* 0x0001e2000800000d */
[----:B-1----:R-:W-:-:S02]  /*15f10*/  PRMT R168, RZ, 0x7610, R168 ;  /* 0x00007610ffa87816 */ /* 0x002fc400000000a8 */
[----:B0-----:R-:W-:-:S05]  /*15f20*/  IADD3 R85, P2, PT, R113, R85, RZ ;  /* 0x0000005571557210 */ /* 0x001fca0007f5e0ff */
[----:B--2---:R-:W-:Y:S01]  /*15f30*/  IMAD.X R84, R114, 0x1, R84, P2 ;  /* 0x0000000172547824 */ /* 0x004fe200010e0654 */
[----:B------:R0:W-:Y:S04]  /*15f40*/  STL [R1+0xc], R85 ;  /* 0x00000c5501007387 */ /* 0x0001e80000100800 */
[----:B------:R1:W-:Y:S04]  /*15f50*/  STL [R1+0x8], R84 ;  /* 0x0000085401007387 */ /* 0x0003e80000100800 */
[----:B------:R-:W2:Y:S01]  /*15f60*/  LDL.LU R169, [R1+0x8c] ;  /* 0x00008c0001a97983 */ /* 0x000ea20000300800 */
        /* <DEDUP_REMOVED lines=276> */
[----:B0-----:R-:W-:Y:S01]  /*170b0*/  @!P1 IMAD.MOV.U32 R84, RZ, RZ, R169 ;  /* 0x000000ffff549224 */ /* 0x001fe200078e00a9 */
[----:B-1----:R-:W-:Y:S01]  /*170c0*/  PRMT R100, RZ, 0x7610, R100 ;  /* 0x00007610ff647816 */ /* 0x002fe20000000064 */
[----:B--2---:R-:W-:-:S05]  /*170d0*/  IMAD.X R85, R114, 0x1, R85, P2 ;  /* 0x0000000172557824 */ /* 0x004fca00010e0655 */
[----:B------:R-:W2:Y:S04]  /*170e0*/  @!P1 LDG.E.U8 R100, desc[UR26][R84.64] ;  /* 0x0000001a54649981 */ /* 0x000ea8000c1e1100 */
[----:B------:R0:W-:Y:S04]  /*170f0*/  STS.U8 [R99+UR13+0x7080], R102 ;  /* 0x0070806663007988 */ /* 0x0001e8000800000d */
[----:B------:R0:W-:Y:S04]  /*17100*/  STS.U8 [R99+UR13+0x7280], R103 ;  /* 0x0072806763007988 */ /* 0x0001e8000800000d */
[----:B------:R0:W-:Y:S04]  /*17110*/  STS.U8 [R99+UR13+0x7480], R104 ;  /* 0x0074806863007988 */ /* 0x0001e8000800000d */
[----:B------:R0:W-:Y:S04]  /*17120*/  STS.U8 [R99+UR13+0x7680], R119 ;  /* 0x0076807763007988 */ /* 0x0001e8000800000d */
[----:B------:R0:W-:Y:S04]  /*17130*/  STS.U8 [R99+UR13+0x7880], R130 ;  /* 0x0078808263007988 */ /* 0x0001e8000800000d */
[----:B------:R0:W-:Y:S04]  /*17140*/  STS.U8 [R99+UR13+0x7a80], R142 ;  /* 0x007a808e63007988 */ /* 0x0001e8000800000d */
[----:B------:R0:W-:Y:S04]  /*17150*/  STS.U8 [R99+UR13+0x7c80], R147 ;  /* 0x007c809363007988 */ /* 0x0001e8000800000d */
[----:B------:R0:W-:Y:S04]  /*17160*/  STS.U8 [R99+UR13+0x7e80], R107 ;  /* 0x007e806b63007988 */ /* 0x0001e8000800000d */
[----:B---3--:R0:W-:Y:S04]  /*17170*/  STS.U8 [R101+UR13+0x4100], R108 ;  /* 0x0041006c65007988 */ /* 0x0081e8000800000d */
        /* <DEDUP_REMOVED lines=16> */
[----:B----4-:R0:W-:Y:S04]  /*17280*/  STS.U8 [R101+UR13+0x6300], R160 ;  /* 0x006300a065007988 */ /* 0x0101e8000800000d */
        /* <DEDUP_REMOVED lines=15> */
[----:B-----5:R0:W-:Y:S04]  /*17380*/  STS.U8 [R105+UR13+0x4180], R122 ;  /* 0x0041807a69007988 */ /* 0x0201e8000800000d */
        /* <DEDUP_REMOVED lines=29> */
[----:B------:R0:W-:Y:S04]  /*17560*/  STL [R1+0x12c], R169 ;  /* 0x00012ca901007387 */ /* 0x0001e80000100800 */
[----:B------:R0:W-:Y:S04]  /*17570*/  STL [R1+0x128], R85 ;  /* 0x0001285501007387 */ /* 0x0001e80000100800 */
[----:B--2---:R0:W-:Y:S01]  /*17580*/  STS.U8 [R105+UR13+0x7d80], R100 ;  /* 0x007d806469007988 */ /* 0x0041e2000800000d */
[----:B------:R1:W-:Y:S06]  /*17590*/  MEMBAR.ALL.CTA ;  /* 0x0000000000007992 */ /* 0x0003ec0000008000 */
[----:B-1----:R-:W1:Y:S01]  /*175a0*/  FENCE.VIEW.ASYNC.S ;  /* 0x00000000000073c6 */ /* 0x002e620000000000 */
[----:B------:R-:W-:Y:S01]  /*175b0*/  ULEA UR10, UR15, UR13, 0x3 ;  /* 0x0000000d0f0a7291 */ /* 0x000fe2000f8e18ff */
[----:B------:R-:W-:-:S03]  /*175c0*/  UMOV UR4, UR5 ;  /* 0x0000000500047c82 */ /* 0x000fc60008000000 */
[----:B------:R-:W-:Y:S01]  /*175d0*/  UIADD3 UR10, UPT, UPT, UR10, 0xc000, URZ ;  /* 0x0000c0000a0a7890 */ /* 0x000fe2000fffe0ff */
[----:B-1----:R-:W-:Y:S06]  /*175e0*/  BAR.SYNC.DEFER_BLOCKING 0x0 ;  /* 0x0000000000007b1d */ /* 0x002fec0000010000 */
[----:B0-----:R-:W-:Y:S05]  /*175f0*/  @P0 BRA `(.L_x_9) ;  /* 0x0000000000380947 */ /* 0x001fea0003800000 */
[----:B------:R-:W-:Y:S01]  /*17600*/  UMOV UR20, UR6 ;  /* 0x0000000600147c82 */ /* 0x000fe20008000000 */
[----:B------:R-:W-:Y:S01]  /*17610*/  UMOV UR21, 0x40004040 ;  /* 0x4000404000157882 */ /* 0x000fe20000000000 */
[----:B------:R-:W-:Y:S01]  /*17620*/  UMOV UR22, UR8 ;  /* 0x0000000800167c82 */ /* 0x000fe20008000000 */
[----:B------:R-:W-:Y:S01]  /*17630*/  UMOV UR23, 0x80004020 ;  /* 0x8000402000177882 */ /* 0x000fe20000000000 */
[----:B------:R-:W-:Y:S01]  /*17640*/  UMOV UR24, 0x0 ;  /* 0x0000000000187882 */ /* 0x000fe20000000000 */
[----:B------:R-:W-:Y:S01]  /*17650*/  UMOV UR25, 0x8408010 ;  /* 0x0840801000197882 */ /* 0x000fe20000000000 */
[----:B------:R-:W-:Y:S01]  /*17660*/  UMOV UR11, URZ ;  /* 0x000000ff000b7c82 */ /* 0x000fe20008000000 */
[----:B------:R-:W-:Y:S01]  /*17670*/  UMOV UR28, 0x0 ;  /* 0x00000000001c7882 */ /* 0x000fe20000000000 */
[----:B------:R-:W-:Y:S01]  /*17680*/  UMOV UR29, 0x8408010 ;  /* 0x08408010001d7882 */ /* 0x000fe20000000000 */
[----:B------:R0:W-:Y:S01]  /*17690*/  UTCQMMA gdesc[UR20], gdesc[UR22], tmem[UR12], tmem[UR24], idesc[UR25], UPT ;  /* 0x00ff1816140075ea */ /* 0x0001e2000b80030c */
[----:B------:R-:W-:Y:S01]  /*176a0*/  UMOV UR5, UR10 ;  /* 0x0000000a00057c82 */ /* 0x000fe20008000000 */
[----:B------:R0:W-:Y:S01]  /*176b0*/  UTCQMMA gdesc[UR16], gdesc[UR18], tmem[UR12], tmem[UR28], idesc[UR29], UPT ;  /* 0x00ff1c12100075ea */ /* 0x0001e2000b80030c */
[----:B------:R0:W-:Y:S01]  /*176c0*/  UTCBAR [UR5], URZ ;  /* 0x000000ff050073e9 */ /* 0x0001e200080000ff */
[----:B------:R-:W-:-:S02]  /*176d0*/  NOP ;  /* 0x0000000000007918 */ /* 0x000fc40000000000 */
.L_x_9:
[----:B------:R-:W2:Y:S04]  /*176e0*/  LDL R85, [R1+0x35c] ;  /* 0x00035c0001557983 */ /* 0x000ea80000100800 */
[----:B------:R-:W2:Y:S01]  /*176f0*/  LDL.LU R84, [R1+0x354] ;  /* 0x0003540001547983 */ /* 0x000ea20000300800 */
[----:B------:R-:W-:-:S04]  /*17700*/  UIADD3 UR15, UPT, UPT, UR15, 0x1, URZ ;  /* 0x000000010f0f7890 */ /* 0x000fc8000fffe0ff */
[----:B------:R-:W-:-:S04]  /*17710*/  UISETP.GT.AND UP1, UPT, UR15, 0x1, UPT ;  /* 0x000000010f00788c */ /* 0x000fc8000bf24270 */
[----:B0-----:R-:W-:Y:S02]  /*17720*/  USEL UR5, URZ, 0x1, !UP1 ;  /* 0x00000001ff057887 */ /* 0x001fe4000c800000 */
[----:B------:R-:W-:Y:S02]  /*17730*/  USEL UR15, UR15, URZ, !UP1 ;  /* 0x000000ff0f0f7287 */ /* 0x000fe4000c800000 */
[----:B------:R-:W-:Y:S01]  /*17740*/  ULOP3.LUT UR5, UR4, UR5, URZ, 0x3c, !UPT ;  /* 0x0000000504057292 */ /* 0x000fe2000f8e3cff */
[----:B--2---:R-:W-:Y:S02]  /*17750*/  ISETP.NE.U32.AND P1, PT, R84, R85, PT ;  /* 0x000000555400720c */ /* 0x004fe40003f25070 */
[----:B------:R-:W2:Y:S01]  /*17760*/  LDL.LU R85, [R1+0x358] ;  /* 0x0003580001557983 */ /* 0x000ea20000300800 */
[----:B------:R-:W-:-:S03]  /*17770*/  IMAD.U32 R84, RZ, RZ, UR4 ;  /* 0x00000004ff547e24 */ /* 0x000fc6000f8e00ff */
[----:B--2---:R2:W-:Y:S07]  /*17780*/  STL [R1+0x354], R85 ;  /* 0x0003545501007387 */ /* 0x0045ee0000100800 */
[----:B------:R-:W-:Y:S05]  /*17790*/  @P1 BRA `(.L_x_10) ;  /* 0xffffff8400781947 */ /* 0x000fea000383ffff */
.L_x_7:
[----:B------:R-:W3:Y:S01]  /*177a0*/  LDL.LU R86, [R1+0x364] ;  /* 0x0003640001567983 */ /* 0x000ee20000300800 */
[----:B------:R-:W1:Y:S03]  /*177b0*/  LDCU UR5, c[0x0][0x3b8] ;  /* 0x00007700ff0577ac */ /* 0x000e660008000800 */
[----:B0-2---:R-:W2:Y:S01]  /*177c0*/  LDL.LU R85, [R1+0x360] ;  /* 0x0003600001557983 */ /* 0x005ea20000300800 */
[----:B------:R-:W2:Y:S01]  /*177d0*/  LDCU.128 UR16, c[0x0][0x390] ;  /* 0x00007200ff1077ac */ /* 0x000ea20008000c00 */
[----:B------:R-:W0:Y:S01]  /*177e0*/  S2R R87, SR_CgaCtaId ;  /* 0x0000000000577919 */ /* 0x000e220000008800 */
[----:B------:R-:W4:Y:S01]  /*177f0*/  LDCU UR9, c[0x0][0x39c] ;  /* 0x00007380ff0977ac */ /* 0x000f220008000800 */
[----:B------:R-:W0:Y:S01]  /*17800*/  LDCU UR6, c[0x0][0x3b4] ;  /* 0x00007680ff0677ac */ /* 0x000e220008000800 */
[----:B------:R-:W0:Y:S01]  /*17810*/  LDCU UR7, c[0x0][0x39c] ;  /* 0x00007380ff0777ac */ /* 0x000e220008000800 */
[----:B------:R-:W0:Y:S02]  /*17820*/  LDCU UR8, c[0x0][0x39c] ;  /* 0x00007380ff0877ac */ /* 0x000e240008000800 */
[----:B0-----:R-:W-:-:S05]  /*17830*/  IMAD.SHL.U32 R87, R87, 0x100, RZ ;  /* 0x0000010057577824 */ /* 0x001fca00078e00ff */
[----:B---3--:R-:W-:Y:S02]  /*17840*/  LOP3.LUT R0, R86, 0x100, R87, 0xf8, !PT ;  /* 0x0000010056007812 */ /* 0x008fe400078ef857 */
[----:B------:R-:W0:Y:S03]  /*17850*/  LDC R86, c[0x0][0x3a0] ;  /* 0x0000e800ff567b82 */ /* 0x000e260000000800 */
[----:B-1---5:R-:W-:-:S04]  /*17860*/  IMAD R4, R0, UR5, RZ ;  /* 0x0000000500047c24 */ /* 0x022fc8000f8e02ff */
[----:B------:R-:W-:-:S04]  /*17870*/  VIADD R5, R4, UR5 ;  /* 0x0000000504057c36 */ /* 0x000fc80008000000 */
        /* <DEDUP_REMOVED lines=8> */
[----:B------:R-:W-:Y:S02]  /*17900*/  VIADD R73, R72, UR5 ;  /* 0x0000000548497c36 */ /* 0x000fe40008000000 */
[----:B0-----:R-:W-:Y:S02]  /*17910*/  VIADD R86, R86, 0x3f ;  /* 0x0000003f56567836 */ /* 0x001fe40000000000 */
[----:B------:R-:W-:Y:S01]  /*17920*/  VIADD R74, R73, UR5 ;  /* 0x00000005494a7c36 */ /* 0x000fe20008000000 */
[C---:B--2---:R-:W-:Y:S02]  /*17930*/  ISETP.GE.AND P2, PT, R85.reuse, UR18, PT ;  /* 0x0000001255007c0c */ /* 0x044fe4000bf46270 */
[----:B------:R-:W-:Y:S01]  /*17940*/  LOP3.LUT R2, R0, 0xff, RZ, 0xfc, !PT ;  /* 0x000000ff00027812 */ /* 0x000fe200078efcff */
[----:B------:R-:W-:Y:S01]  /*17950*/  VIADD R75, R74, UR5 ;  /* 0x000000054a4b7c36 */ /* 0x000fe20008000000 */
[----:B------:R-:W-:Y:S02]  /*17960*/  ISETP.GE.AND P4, PT, R86, 0x40, PT ;  /* 0x000000405600780c */ /* 0x000fe40003f86270 */
[----:B----4-:R-:W-:Y:S01]  /*17970*/  ISETP.LT.AND P0, PT, R2, UR9, !P2 ;  /* 0x0000000902007c0c */ /* 0x010fe2000d701270 */
[----:B------:R-:W-:Y:S01]  /*17980*/  IMAD R2, R85, UR6, RZ ;  /* 0x0000000655027c24 */ /* 0x000fe2000f8e02ff */
[C---:B------:R-:W-:Y:S01]  /*17990*/  LOP3.LUT R10, R0.reuse, 0x1, RZ, 0xfc, !PT ;  /* 0x00000001000a7812 */ /* 0x040fe200078efcff */
[----:B------:R-:W-:Y:S01]  /*179a0*/  VIADD R76, R75, UR5 ;  /* 0x000000054b4c7c36 */ /* 0x000fe20008000000 */
[----:B------:R-:W-:Y:S01]  /*179b0*/  LOP3.LUT R9, R0, 0x2, RZ, 0xfc, !PT ;  /* 0x0000000200097812 */ /* 0x000fe200078efcff */
[----:B------:R-:W0:Y:S01]  /*179c0*/  LDCU UR6, c[0x0][0x39c] ;  /* 0x00007380ff0677ac */ /* 0x000e220008000800 */
[----:B------:R-:W-:Y:S01]  /*179d0*/  IADD3 R3, P5, PT, R2, UR16, RZ ;  /* 0x0000001002037c10 */ /* 0x000fe2000ffbe0ff */
[----:B------:R-:W-:Y:S01]  /*179e0*/  VIADD R77, R76, UR5 ;  /* 0x000000054c4d7c36 */ /* 0x000fe20008000000 */
[----:B------:R-:W-:-:S02]  /*179f0*/  ISETP.LT.AND P6, PT, R10, UR7, !P2 ;  /* 0x000000070a007c0c */ /* 0x000fc4000d7c1270 */
[----:B------:R-:W-:Y:S01]  /*17a00*/  ISETP.LT.AND P1, PT, R9, UR8, !P2 ;  /* 0x0000000809007c0c */ /* 0x000fe2000d721270 */
[----:B------:R-:W-:Y:S01]  /*17a10*/  VIADD R78, R77, UR5 ;  /* 0x000000054d4e7c36 */ /* 0x000fe20008000000 */
[----:B------:R-:W-:Y:S02]  /*17a20*/  LEA.HI.X.SX32 R2, R2, UR17, 0x1, P5 ;  /* 0x0000001102027c11 */ /* 0x000fe4000a8f0eff */
[----:B------:R-:W-:Y:S02]  /*17a30*/  IADD3 R246, P5, PT, R4, R3, RZ ;  /* 0x0000000304f67210 */ /* 0x000fe40007fbe0ff */
[----:B------:R-:W-:Y:S01]  /*17a40*/  LOP3.LUT R9, R0, 0x3, RZ, 0xfc, !PT ;  /* 0x0000000300097812 */ /* 0x000fe200078efcff */
[----:B------:R-:W-:Y:S10]  /*17a50*/  @!P4 BRA `(.L_x_11) ;  /* 0x000000000010c947 */ /* 0x000ff40003800000 */
[----:B------:R-:W-:-:S06]  /*17a60*/  USHF.L.U32 UR4, UR4, 0x1f, URZ ;  /* 0x0000001f04047899 */ /* 0x000fcc00080006ff */
[----:B------:R-:W-:-:S04]  /*17a70*/  IMAD.U32 R10, RZ, RZ, UR4 ;  /* 0x00000004ff0a7e24 */ /* 0x000fc8000f8e00ff */
[----:B------:R-:W1:Y:S02]  /*17a80*/  SYNCS.PHASECHK.TRANS64.TRYWAIT P4, [UR10], R10 ;  /* 0x0000000aff0075a7 */ /* 0x000e64000808110a */
[----:B-1----:R-:W-:Y:S05]  /*17a90*/  @!P4 BRA `(.L_x_12) ;  /* 0x000000940030c947 */ /* 0x002fea0003800000 */
.L_x_11:
[----:B------:R-:W-:Y:S01]  /*17aa0*/  BAR.SYNC.DEFER_BLOCKING 0x0 ;  /* 0x0000000000007b1d */ /* 0x000fe20000010000 */
[CC--:B------:R-:W-:Y:S01]  /*17ab0*/  IADD3 R88, P4, PT, R5.reuse, R3.reuse, RZ ;  /* 0x0000000305587210 */ /* 0x0c0fe20007f9e0ff */
[----:B------:R-:W-:Y:S01]  /*17ac0*/  VIADD R79, R78, UR5 ;  /* 0x000000054e4f7c36 */ /* 0x000fe20008000000 */
[-C--:B------:R-:W-:Y:S02]  /*17ad0*/  LEA.HI.X.SX32 R247, R4, R2.reuse, 0x1, P5 ;  /* 0x0000000204f77211 */ /* 0x080fe400028f0eff */
[-C--:B------:R-:W-:Y:S01]  /*17ae0*/  LEA.HI.X.SX32 R89, R5, R2.reuse, 0x1, P4 ;  /* 0x0000000205597211 */ /* 0x080fe200020f0eff */
[----:B------:R-:W-:Y:S01]  /*17af0*/  VIADD R80, R79, UR5 ;  /* 0x000000054f507c36 */ /* 0x000fe20008000000 */
[-C--:B------:R-:W-:Y:S01]  /*17b00*/  IADD3 R10, P4, PT, R6, R3.reuse, RZ ;  /* 0x00000003060a7210 */ /* 0x080fe20007f9e0ff */
[----:B------:R-:W1:Y:S01]  /*17b10*/  LDCU UR4, c[0x0][0x39c] ;  /* 0x00007380ff0477ac */ /* 0x000e620008000800 */
[----:B0-----:R-:W-:Y:S01]  /*17b20*/  ISETP.LT.AND P5, PT, R9, UR6, !P2 ;  /* 0x0000000609007c0c */ /* 0x001fe2000d7a1270 */
[----:B------:R-:W-:Y:S01]  /*17b30*/  VIADD R81, R80, UR5 ;  /* 0x0000000550517c36 */ /* 0x000fe20008000000 */
[-C--:B------:R-:W-:Y:S01]  /*17b40*/  LEA.HI.X.SX32 R11, R6, R2.reuse, 0x1, P4 ;  /* 0x00000002060b7211 */ /* 0x080fe200020f0eff */
[----:B------:R-:W0:Y:S01]  /*17b50*/  LDCU UR6, c[0x0][0x39c] ;  /* 0x00007380ff0677ac */ /* 0x000e220008000800 */
[-C--:B------:R-:W-:Y:S01]  /*17b60*/  IADD3 R4, P4, PT, R8, R3.reuse, RZ ;  /* 0x0000000308047210 */ /* 0x080fe20007f9e0ff */
[----:B------:R-:W-:Y:S01]  /*17b70*/  VIADD R82, R81, UR5 ;  /* 0x0000000551527c36 */ /* 0x000fe20008000000 */
[----:B------:R-:W-:Y:S01]  /*17b80*/  LOP3.LUT R86, R0, 0x4, RZ, 0xfc, !PT ;  /* 0x0000000400567812 */ /* 0x000fe200078efcff */
[----:B------:R2:W-:Y:S01]  /*17b90*/  STL.64 [R1+0x100], R10 ;  /* 0x0001000a01007387 */ /* 0x0005e20000100a00 */
[-C--:B------:R-:W-:Y:S01]  /*17ba0*/  LEA.HI.X.SX32 R5, R8, R2.reuse, 0x1, P4 ;  /* 0x0000000208057211 */ /* 0x080fe200020f0eff */
[----:B------:R-:W-:Y:S01]  /*17bb0*/  VIADD R83, R82, UR5 ;  /* 0x0000000552537c36 */ /* 0x000fe20008000000 */
[C---:B------:R-:W-:Y:S01]  /*17bc0*/  IADD3 R92, P4, PT, R68.reuse, R3, RZ ;  /* 0x00000003445c7210 */ /* 0x040fe20007f9e0ff */
[----:B------:R-:W3:Y:S01]  /*17bd0*/  LDCU UR7, c[0x0][0x39c] ;  /* 0x00007380ff0777ac */ /* 0x000ee20008000800 */
[----:B------:R-:W-:Y:S01]  /*17be0*/  P2R R87, PR, RZ, 0x1 ;  /* 0x00000001ff577803 */ /* 0x000fe20000000000 */
[----:B------:R-:W-:Y:S01]  /*17bf0*/  VIADD R84, R83, UR5 ;  /* 0x0000000553547c36 */ /* 0x000fe20008000000 */
[----:B------:R-:W-:Y:S01]  /*17c00*/  LEA.HI.X.SX32 R93, R68, R2, 0x1, P4 ;  /* 0x00000002445d7211 */ /* 0x000fe200020f0eff */
[----:B------:R-:W4:Y:S02]  /*17c10*/  @!P3 SYNCS.CCTL.IV [UR13+0xc000] ;  /* 0x00c00000ff00b9b1 */ /* 0x000f24000800000d */
[----:B----4-:R-:W-:Y:S01]  /*17c20*/  BAR.SYNC.DEFER_BLOCKING 0x0 ;  /* 0x0000000000007b1d */ /* 0x010fe20000010000 */
[----:B------:R-:W-:-:S04]  /*17c30*/  VIADD R85, R84, UR5 ;  /* 0x0000000554557c36 */ /* 0x000fc80008000000 */
[----:B------:R-:W-:Y:S01]  /*17c40*/  VIADD R68, R85, UR5 ;  /* 0x0000000555447c36 */ /* 0x000fe20008000000 */
[----:B------:R-:W4:Y:S01]  /*17c50*/  LDCU UR8, c[0x0][0x39c] ;  /* 0x00007380ff0877ac */ /* 0x000f220008000800 */
[----:B------:R-:W5:Y:S01]  /*17c60*/  @!P3 SYNCS.CCTL.IV [UR13+0xc008] ;  /* 0x00c00800ff00b9b1 */ /* 0x000f62000800000d */
[----:B--2---:R-:W-:-:S04]  /*17c70*/  IADD3 R10, P3, PT, R7, R3, RZ ;  /* 0x00000003070a7210 */ /* 0x004fc80007f7e0ff */
[----:B------:R-:W-:Y:S02]  /*17c80*/  LEA.HI.X.SX32 R11, R7, R2, 0x1, P3 ;  /* 0x00000002070b7211 */ /* 0x000fe400018f0eff */
[----:B------:R-:W-:-:S03]  /*17c90*/  IADD3 R90, P3, PT, R69, R3, RZ ;  /* 0x00000003455a7210 */ /* 0x000fc60007f7e0ff */
[----:B------:R-:W-:Y:S01]  /*17ca0*/  STL.64 [R1+0xf8], R10 ;  /* 0x0000f80a01007387 */ /* 0x000fe20000100a00 */
[----:B------:R-:W-:Y:S01]  /*17cb0*/  LEA.HI.X.SX32 R91, R69, R2, 0x1, P3 ;  /* 0x00000002455b7211 */ /* 0x000fe200018f0eff */
[----:B------:R-:W-:Y:S02]  /*17cc0*/  VIADD R69, R68, UR5 ;  /* 0x0000000544457c36 */ /* 0x000fe40008000000 */
[----:B------:R2:W-:Y:S04]  /*17cd0*/  STL.64 [R1+0xf0], R4 ;  /* 0x0000f00401007387 */ /* 0x0005e80000100a00 */
[----:B------:R0:W-:Y:S04]  /*17ce0*/  STL.64 [R1+0xe8], R92 ;  /* 0x0000e85c01007387 */ /* 0x0001e80000100a00 */
[----:B------:R1:W-:Y:S01]  /*17cf0*/  STL.64 [R1+0xe0], R90 ;  /* 0x0000e05a01007387 */ /* 0x0003e20000100a00 */
[----:B--2---:R-:W2:Y:S01]  /*17d00*/  LDTM.x64 R4, tmem[UR14] ;  /* 0x0000000e000479ee */ /* 0x004ea20008340000 */
[----:B------:R-:W2:Y:S01]  /*17d10*/  LDTM.x64 R132, tmem[UR14+0x40] ;  /* 0x0000400e008479ee */ /* 0x000ea20008340000 */
[----:B0-----:R-:W-:-:S02]  /*17d20*/  IADD3 R92, P4, PT, R70, R3, RZ ;  /* 0x00000003465c7210 */ /* 0x001fc40007f9e0ff */
[----:B-1----:R-:W-:Y:S02]  /*17d30*/  IADD3 R90, P3, PT, R71, R3, RZ ;  /* 0x00000003475a7210 */ /* 0x002fe40007f7e0ff */
[-C--:B------:R-:W-:Y:S01]  /*17d40*/  LEA.HI.X.SX32 R93, R70, R2.reuse, 0x1, P4 ;  /* 0x00000002465d7211 */ /* 0x080fe200020f0eff */
[----:B------:R-:W-:Y:S01]  /*17d50*/  VIADD R70, R69, UR5 ;  /* 0x0000000545467c36 */ /* 0x000fe20008000000 */
[----:B------:R-:W-:-:S03]  /*17d60*/  LEA.HI.X.SX32 R91, R71, R2, 0x1, P3 ;  /* 0x00000002475b7211 */ /* 0x000fc600018f0eff */
[----:B------:R0:W-:Y:S01]  /*17d70*/  STL.64 [R1+0xd8], R92 ;  /* 0x0000d85c01007387 */ /* 0x0001e20000100a00 */
[----:B------:R-:W-:-:S03]  /*17d80*/  VIADD R71, R70, UR5 ;  /* 0x0000000546477c36 */ /* 0x000fc60008000000 */
[----:B------:R1:W-:Y:S01]  /*17d90*/  STL.64 [R1+0xd0], R90 ;  /* 0x0000d05a01007387 */ /* 0x0003e20000100a00 */
[CC--:B0-----:R-:W-:Y:S02]  /*17da0*/  IADD3 R92, P4, PT, R72.reuse, R3.reuse, RZ ;  /* 0x00000003485c7210 */ /* 0x0c1fe40007f9e0ff */
        /* <DEDUP_REMOVED lines=16> */
[C---:B-1----:R-:W-:Y:S02]  /*17eb0*/  IADD3 R90, P3, PT, R77.reuse, R3, RZ ;  /* 0x000000034d5a7210 */ /* 0x042fe40007f7e0ff */
[-C--:B------:R-:W-:Y:S02]  /*17ec0*/  LEA.HI.X.SX32 R93, R76, R2.reuse, 0x1, P4 ;  /* 0x000000024c5d7211 */ /* 0x080fe400020f0eff */
[----:B------:R-:W-:-:S03]  /*17ed0*/  LEA.HI.X.SX32 R91, R77, R2, 0x1, P3 ;  /* 0x000000024d5b7211 */ /* 0x000fc600018f0eff */
[----:B------:R0:W-:Y:S04]  /*17ee0*/  STL.64 [R1+0xa8], R92 ;  /* 0x0000a85c01007387 */ /* 0x0001e80000100a00 */
[----:B------:R1:W-:Y:S01]  /*17ef0*/  STL.64 [R1+0xa0], R90 ;  /* 0x0000a05a01007387 */ /* 0x0003e20000100a00 */
[CC--:B0-----:R-:W-:Y:S02]  /*17f00*/  IADD3 R92, P4, PT, R78.reuse, R3.reuse, RZ ;  /* 0x000000034e5c7210 */ /* 0x0c1fe40007f9e0ff */
[C---:B-1----:R-:W-:Y:S02]  /*17f10*/  IADD3 R90, P3, PT, R79.reuse, R3, RZ ;  /* 0x000000034f5a7210 */ /* 0x042fe40007f7e0ff */
[-C--:B------:R-:W-:Y:S02]  /*17f20*/  LEA.HI.X.SX32 R93, R78, R2.reuse, 0x1, P4 ;  /* 0x000000024e5d7211 */ /* 0x080fe400020f0eff */
[----:B------:R-:W-:-:S02]  /*17f30*/  LEA.HI.X.SX32 R91, R79, R2, 0x1, P3 ;  /* 0x000000024f5b7211 */ /* 0x000fc400018f0eff */
[CC--:B------:R-:W-:Y:S01]  /*17f40*/  IADD3 R76, P4, PT, R80.reuse, R3.reuse, RZ ;  /* 0x00000003504c7210 */ /* 0x0c0fe20007f9e0ff */
[----:B------:R0:W-:Y:S03]  /*17f50*/  STL.64 [R1+0x98], R92 ;  /* 0x0000985c01007387 */ /* 0x0001e60000100a00 */
[----:B------:R-:W-:Y:S01]  /*17f60*/  LEA.HI.X.SX32 R77, R80, R2, 0x1, P4 ;  /* 0x00000002504d7211 */ /* 0x000fe200020f0eff */
[----:B------:R1:W-:Y:S04]  /*17f70*/  STL.64 [R1+0x90], R90 ;  /* 0x0000905a01007387 */ /* 0x0003e80000100a00 */
[----:B------:R2:W-:Y:S01]  /*17f80*/  STL.64 [R1+0x88], R76 ;  /* 0x0000884c01007387 */ /* 0x0005e20000100a00 */
[----:B0-----:R-:W-:-:S02]  /*17f90*/  IADD3 R92, P3, PT, R81, R3, RZ ;  /* 0x00000003515c7210 */ /* 0x001fc40007f7e0ff */
[CC--:B-1----:R-:W-:Y:S02]  /*17fa0*/  IADD3 R90, P4, PT, R82.reuse, R3.reuse, RZ ;  /* 0x00000003525a7210 */ /* 0x0c2fe40007f9e0ff */
[-C--:B------:R-:W-:Y:S02]  /*17fb0*/  LEA.HI.X.SX32 R93, R81, R2.reuse, 0x1, P3 ;  /* 0x00000002515d7211 */ /* 0x080fe400018f0eff */
[-C--:B------:R-:W-:Y:S01]  /*17fc0*/  LEA.HI.X.SX32 R91, R82, R2.reuse, 0x1, P4 ;  /* 0x00000002525b7211 */ /* 0x080fe200020f0eff */
[----:B--2---:R-:W-:Y:S01]  /*17fd0*/  VIADD R76, R75, UR5 ;  /* 0x000000054b4c7c36 */ /* 0x004fe20008000000 */
[CC--:B------:R-:W-:Y:S01]  /*17fe0*/  IADD3 R78, P3, PT, R83.reuse, R3.reuse, RZ ;  /* 0x00000003534e7210 */ /* 0x0c0fe20007f7e0ff */
[----:B------:R-:W-:Y:S02]  /*17ff0*/  STL.64 [R1+0x80], R92 ;  /* 0x0000805c01007387 */ /* 0x000fe40000100a00 */
[----:B------:R-:W-:Y:S01]  /*18000*/  VIADD R77, R76, UR5 ;  /* 0x000000054c4d7c36 */ /* 0x000fe20008000000 */
[----:B------:R-:W-:Y:S01]  /*18010*/  LEA.HI.X.SX32 R79, R83, R2, 0x1, P3 ;  /* 0x00000002534f7211 */ /* 0x000fe200018f0eff */
[----:B------:R0:W-:Y:S01]  /*18020*/  STL.64 [R1+0x78], R90 ;  /* 0x0000785a01007387 */ /* 0x0001e20000100a00 */
[----:B------:R-:W-:-:S03]  /*18030*/  IADD3 R80, P3, PT, R85, R3, RZ ;  /* 0x0000000355507210 */ /* 0x000fc60007f7e0ff */
[----:B------:R1:W-:Y:S01]  /*18040*/  STL.64 [R1+0x70], R78 ;  /* 0x0000704e01007387 */ /* 0x0003e20000100a00 */
[----:B------:R-:W-:Y:S02]  /*18050*/  LEA.HI.X.SX32 R81, R85, R2, 0x1, P3 ;  /* 0x0000000255517211 */ /* 0x000fe400018f0eff */
[----:B0-----:R-:W-:-:S04]  /*18060*/  IADD3 R90, P4, PT, R84, R3, RZ ;  /* 0x00000003545a7210 */ /* 0x001fc80007f9e0ff */
[----:B------:R-:W-:Y:S01]  /*18070*/  LEA.HI.X.SX32 R91, R84, R2, 0x1, P4 ;  /* 0x00000002545b7211 */ /* 0x000fe200020f0eff */
[----:B-1----:R-:W-:Y:S01]  /*18080*/  VIADD R78, R77, UR5 ;  /* 0x000000054d4e7c36 */ /* 0x002fe20008000000 */
[----:B------:R-:W-:-:S03]  /*18090*/  IADD3 R82, P4, PT, R68, R3, RZ ;  /* 0x0000000344527210 */ /* 0x000fc60007f9e0ff */
[----:B------:R-:W-:Y:S01]  /*180a0*/  STL.64 [R1+0x68], R90 ;  /* 0x0000685a01007387 */ /* 0x000fe20000100a00 */
[----:B------:R-:W-:Y:S01]  /*180b0*/  LEA.HI.X.SX32 R83, R68, R2, 0x1, P4 ;  /* 0x0000000244537211 */ /* 0x000fe200020f0eff */
[----:B------:R-:W-:Y:S02]  /*180c0*/  VIADD R79, R78, UR5 ;  /* 0x000000054e4f7c36 */ /* 0x000fe40008000000 */
[----:B------:R0:W-:Y:S02]  /*180d0*/  STL.64 [R1+0x60], R80 ;  /* 0x0000605001007387 */ /* 0x0001e40000100a00 */
[----:B------:R-:W-:Y:S02]  /*180e0*/  VIADD R68, R79, UR5 ;  /* 0x000000054f447c36 */ /* 0x000fe40008000000 */
[----:B------:R1:W-:Y:S01]  /*180f0*/  STL.64 [R1+0x58], R82 ;  /* 0x0000585201007387 */ /* 0x0003e20000100a00 */
[----:B0-----:R-:W-:-:S04]  /*18100*/  IADD3 R80, P3, PT, R69, R3, RZ ;  /* 0x0000000345507210 */ /* 0x001fc80007f7e0ff */
[----:B------:R-:W-:Y:S01]  /*18110*/  LEA.HI.X.SX32 R81, R69, R2, 0x1, P3 ;  /* 0x0000000245517211 */ /* 0x000fe200018f0eff */
[----:B------:R-:W-:Y:S01]  /*18120*/  VIADD R69, R68, UR5 ;  /* 0x0000000544457c36 */ /* 0x000fe20008000000 */
[----:B-1----:R-:W-:-:S03]  /*18130*/  IADD3 R82, P4, PT, R70, R3, RZ ;  /* 0x0000000346527210 */ /* 0x002fc60007f9e0ff */
[----:B------:R0:W-:Y:S01]  /*18140*/  STL.64 [R1+0x50], R80 ;  /* 0x0000505001007387 */ /* 0x0001e20000100a00 */
[----:B------:R-:W-:Y:S01]  /*18150*/  LEA.HI.X.SX32 R83, R70, R2, 0x1, P4 ;  /* 0x0000000246537211 */ /* 0x000fe200020f0eff */
[----:B------:R-:W-:-:S04]  /*18160*/  VIADD R70, R69, UR5 ;  /* 0x0000000545467c36 */ /* 0x000fc80008000000 */
        /* <DEDUP_REMOVED lines=22> */
[----:B------:R-:W-:-:S05]  /*182d0*/  LEA.HI.X.SX32 R83, R76, R2, 0x1, P4 ;  /* 0x000000024c537211 */ /* 0x000fca00020f0eff */
[----:B------:R1:W-:Y:S01]  /*182e0*/  STL.64 [R1+0x18], R82 ;  /* 0x0000185201007387 */ /* 0x0003e20000100a00 */
[----:B0-----:R-:W-:-:S04]  /*182f0*/  IADD3 R80, P3, PT, R77, R3, RZ ;  /* 0x000000034d507210 */ /* 0x001fc80007f7e0ff */
[----:B------:R-:W-:Y:S02]  /*18300*/  LEA.HI.X.SX32 R81, R77, R2, 0x1, P3 ;  /* 0x000000024d517211 */ /* 0x000fe400018f0eff */
[----:B-1----:R-:W-:-:S03]  /*18310*/  IADD3 R82, P4, PT, R78, R3, RZ ;  /* 0x000000034e527210 */ /* 0x002fc60007f9e0ff */
[----:B------:R0:W-:Y:S01]  /*18320*/  STL.64 [R1+0x10], R80 ;  /* 0x0000105001007387 */ /* 0x0001e20000100a00 */
[----:B------:R-:W-:Y:S02]  /*18330*/  LEA.HI.X.SX32 R83, R78, R2, 0x1, P4 ;  /* 0x000000024e537211 */ /* 0x000fe400020f0eff */
[----:B------:R-:W-:-:S03]  /*18340*/  IADD3 R250, P4, PT, R68, R3, RZ ;  /* 0x0000000344fa7210 */ /* 0x000fc60007f9e0ff */
[----:B------:R-:W-:Y:S01]  /*18350*/  STL.64 [R1+0x8], R82 ;  /* 0x0000085201007387 */ /* 0x000fe20000100a00 */
[-C--:B------:R-:W-:Y:S01]  /*18360*/  LEA.HI.X.SX32 R251, R68, R2.reuse, 0x1, P4 ;  /* 0x0000000244fb7211 */ /* 0x080fe200020f0eff */
[----:B------:R-:W-:Y:S01]  /*18370*/  VIADD R68, R75, UR5 ;  /* 0x000000054b447c36 */ /* 0x000fe20008000000 */
[CC--:B------:R-:W-:Y:S02]  /*18380*/  IADD3 R244, P4, PT, R70.reuse, R3.reuse, RZ ;  /* 0x0000000346f47210 */ /* 0x0c0fe40007f9e0ff */
[CC--:B0-----:R-:W-:Y:S02]  /*18390*/  IADD3 R80, P3, PT, R79.reuse, R3.reuse, RZ ;  /* 0x000000034f507210 */ /* 0x0c1fe40007f7e0ff */
[-C--:B------:R-:W-:Y:S02]  /*183a0*/  LEA.HI.X.SX32 R245, R70, R2.reuse, 0x1, P4 ;  /* 0x0000000246f57211 */ /* 0x080fe400020f0eff */
[----:B------:R-:W-:Y:S02]  /*183b0*/  LEA.HI.X.SX32 R81, R79, R2, 0x1, P3 ;  /* 0x000000024f517211 */ /* 0x000fe400018f0eff */
[----:B------:R-:W-:-:S02]  /*183c0*/  IADD3 R248, P3, PT, R69, R3, RZ ;  /* 0x0000000345f87210 */ /* 0x000fc40007f7e0ff */
[-C--:B------:R-:W-:Y:S01]  /*183d0*/  IADD3 R240, P4, PT, R72, R3.reuse, RZ ;  /* 0x0000000348f07210 */ /* 0x080fe20007f9e0ff */
[----:B------:R-:W-:Y:S01]  /*183e0*/  STL.64 [R1], R80 ;  /* 0x0000005001007387 */ /* 0x000fe20000100a00 */
[-C--:B------:R-:W-:Y:S01]  /*183f0*/  LEA.HI.X.SX32 R249, R69, R2.reuse, 0x1, P3 ;  /* 0x0000000245f97211 */ /* 0x080fe200018f0eff */
[----:B------:R-:W-:Y:S01]  /*18400*/  VIADD R69, R68, UR5 ;  /* 0x0000000544457c36 */ /* 0x000fe20008000000 */
[-C--:B------:R-:W-:Y:S01]  /*18410*/  IADD3 R242, P3, PT, R71, R3.reuse, RZ ;  /* 0x0000000347f27210 */ /* 0x080fe20007f7e0ff */
[----:B------:R-:W-:Y:S01]  /*18420*/  STL [R1+0x3a8], R250 ;  /* 0x0003a8fa01007387 */ /* 0x000fe20000100800 */
[-C--:B------:R-:W-:Y:S01]  /*18430*/  LEA.HI.X.SX32 R241, R72, R2.reuse, 0x1, P4 ;  /* 0x0000000248f17211 */ /* 0x080fe200020f0eff */
[----:B------:R-:W-:Y:S01]  /*18440*/  VIADD R70, R69, UR5 ;  /* 0x0000000545467c36 */ /* 0x000fe20008000000 */
[-C--:B------:R-:W-:Y:S01]  /*18450*/  LEA.HI.X.SX32 R243, R71, R2.reuse, 0x1, P3 ;  /* 0x0000000247f37211 */ /* 0x080fe200018f0eff */
[----:B------:R-:W-:Y:S01]  /*18460*/  STL [R1+0x39c], R251 ;  /* 0x00039cfb01007387 */ /* 0x000fe20000100800 */
[CC--:B------:R-:W-:Y:S01]  /*18470*/  IADD3 R238, P3, PT, R73.reuse, R3.reuse, RZ ;  /* 0x0000000349ee7210 */ /* 0x0c0fe20007f7e0ff */
[----:B------:R-:W-:Y:S01]  /*18480*/  VIADD R71, R70, UR5 ;  /* 0x0000000546477c36 */ /* 0x000fe20008000000 */
[CC--:B------:R-:W-:Y:S01]  /*18490*/  IADD3 R236, P4, PT, R74.reuse, R3.reuse, RZ ;  /* 0x000000034aec7210 */ /* 0x0c0fe20007f9e0ff */
[----:B------:R-:W-:Y:S01]  /*184a0*/  STL [R1+0x3c0], R248 ;  /* 0x0003c0f801007387 */ /* 0x000fe20000100800 */
[-C--:B------:R-:W-:Y:S01]  /*184b0*/  LEA.HI.X.SX32 R239, R73, R2.reuse, 0x1, P3 ;  /* 0x0000000249ef7211 */ /* 0x080fe200018f0eff */
[----:B------:R-:W-:Y:S01]  /*184c0*/  VIADD R72, R71, UR5 ;  /* 0x0000000547487c36 */ /* 0x000fe20008000000 */
[----:B------:R-:W-:Y:S01]  /*184d0*/  IADD3 R234, P3, PT, R75, R3, RZ ;  /* 0x000000034bea7210 */ /* 0x000fe20007f7e0ff */
[----:B------:R-:W-:Y:S01]  /*184e0*/  STL [R1+0x398], R249 ;  /* 0x000398f901007387 */ /* 0x000fe20000100800 */
[----:B------:R-:W-:-:S02]  /*184f0*/  LEA.HI.X.SX32 R237, R74, R2, 0x1, P4 ;  /* 0x000000024aed7211 */ /* 0x000fc400020f0eff */
[----:B------:R-:W-:Y:S01]  /*18500*/  LEA.HI.X.SX32 R235, R75, R2, 0x1, P3 ;  /* 0x000000024beb7211 */ /* 0x000fe200018f0eff */
[----:B------:R-:W-:Y:S01]  /*18510*/  STL.64 [R1+0x3a0], R244 ;  /* 0x0003a0f401007387 */ /* 0x000fe20000100a00 */
[----:B------:R-:W-:-:S03]  /*18520*/  IADD3 R232, P4, PT, R68, R3, RZ ;  /* 0x0000000344e87210 */ /* 0x000fc60007f9e0ff */
[----:B------:R-:W-:Y:S04]  /*18530*/  STL.64 [R1+0x3b0], R242 ;  /* 0x0003b0f201007387 */ /* 0x000fe80000100a00 */
[----:B------:R-:W-:Y:S04]  /*18540*/  STL [R1+0x3d8], R240 ;  /* 0x0003d8f001007387 */ /* 0x000fe80000100800 */
[----:B------:R-:W-:Y:S04]  /*18550*/  STL [R1+0x394], R241 ;  /* 0x000394f101007387 */ /* 0x000fe80000100800 */
[----:B------:R-:W-:Y:S04]  /*18560*/  STL.64 [R1+0x3b8], R238 ;  /* 0x0003b8ee01007387 */ /* 0x000fe80000100a00 */
[----:B------:R-:W-:Y:S04]  /*18570*/  STL [R1+0x390], R237 ;  /* 0x000390ed01007387 */ /* 0x000fe80000100800 */
[----:B------:R0:W-:Y:S04]  /*18580*/  STL.64 [R1+0x3c8], R234 ;  /* 0x0003c8ea01007387 */ /* 0x0001e80000100a00 */
[----:B0-----:R-:W2:Y:S01]  /*18590*/  LDL.LU.64 R234, [R1+0x100] ;  /* 0x0001000001ea7983 */ /* 0x001ea20000300a00 */
[----:B------:R-:W-:-:S02]  /*185a0*/  IADD3 R230, P3, PT, R69, R3, RZ ;  /* 0x0000000345e67210 */ /* 0x000fc40007f7e0ff */
[-C--:B------:R-:W-:Y:S01]  /*185b0*/  LEA.HI.X.SX32 R233, R68, R2.reuse, 0x1, P4 ;  /* 0x0000000244e97211 */ /* 0x080fe200020f0eff */
[----:B------:R-:W-:Y:S01]  /*185c0*/  VIADD R68, R72, UR5 ;  /* 0x0000000548447c36 */ /* 0x000fe20008000000 */
[-C--:B------:R-:W-:Y:S02]  /*185d0*/  IADD3 R228, P4, PT, R70, R3.reuse, RZ ;  /* 0x0000000346e47210 */ /* 0x080fe40007f9e0ff */
[-C--:B------:R-:W-:Y:S01]  /*185e0*/  LEA.HI.X.SX32 R231, R69, R2.reuse, 0x1, P3 ;  /* 0x0000000245e77211 */ /* 0x080fe200018f0eff */
[----:B------:R-:W-:Y:S01]  /*185f0*/  VIADD R69, R68, UR5 ;  /* 0x0000000544457c36 */ /* 0x000fe20008000000 */
[-C--:B------:R-:W-:Y:S02]  /*18600*/  IADD3 R226, P3, PT, R71, R3.reuse, RZ ;  /* 0x0000000347e27210 */ /* 0x080fe40007f7e0ff */
[----:B------:R-:W-:Y:S01]  /*18610*/  LEA.HI.X.SX32 R229, R70, R2, 0x1, P4 ;  /* 0x0000000246e57211 */ /* 0x000fe200020f0eff */
[----:B------:R-:W-:Y:S01]  /*18620*/  VIADD R70, R69, UR5 ;  /* 0x0000000545467c36 */ /* 0x000fe20008000000 */
[----:B------:R-:W-:-:S02]  /*18630*/  IADD3 R224, P4, PT, R72, R3, RZ ;  /* 0x0000000348e07210 */ /* 0x000fc40007f9e0ff */
[-C--:B------:R-:W-:Y:S01]  /*18640*/  LEA.HI.X.SX32 R227, R71, R2.reuse, 0x1, P3 ;  /* 0x0000000247e37211 */ /* 0x080fe200018f0eff */
[----:B------:R-:W-:Y:S01]  /*18650*/  VIADD R71, R70, UR5 ;  /* 0x0000000546477c36 */ /* 0x000fe20008000000 */
[-C--:B------:R-:W-:Y:S02]  /*18660*/  IADD3 R222, P3, PT, R68, R3.reuse, RZ ;  /* 0x0000000344de7210 */ /* 0x080fe40007f7e0ff */
[-C--:B------:R-:W-:Y:S02]  /*18670*/  LEA.HI.X.SX32 R225, R72, R2.reuse, 0x1, P4 ;  /* 0x0000000248e17211 */ /* 0x080fe400020f0eff */
[-C--:B------:R-:W-:Y:S02]  /*18680*/  IADD3 R220, P4, PT, R69, R3.reuse, RZ ;  /* 0x0000000345dc7210 */ /* 0x080fe40007f9e0ff */
[----:B------:R-:W-:Y:S01]  /*18690*/  LEA.HI.X.SX32 R223, R68, R2, 0x1, P3 ;  /* 0x0000000244df7211 */ /* 0x000fe200018f0eff */
[----:B------:R-:W-:Y:S01]  /*186a0*/  VIADD R68, R71, UR5 ;  /* 0x0000000547447c36 */ /* 0x000fe20008000000 */
[----:B------:R-:W-:-:S02]  /*186b0*/  IADD3 R216, P3, PT, R70, R3, RZ ;  /* 0x0000000346d87210 */ /* 0x000fc40007f7e0ff */
[-C--:B------:R-:W-:Y:S01]  /*186c0*/  LEA.HI.X.SX32 R221, R69, R2.reuse, 0x1, P4 ;  /* 0x0000000245dd7211 */ /* 0x080fe200020f0eff */
[----:B------:R-:W-:Y:S01]  /*186d0*/  VIADD R69, R68, UR5 ;  /* 0x0000000544457c36 */ /* 0x000fe20008000000 */
[CC--:B------:R-:W-:Y:S02]  /*186e0*/  IADD3 R212, P4, PT, R71.reuse, R3.reuse, RZ ;  /* 0x0000000347d47210 */ /* 0x0c0fe40007f9e0ff */
[-C--:B------:R-:W-:Y:S02]  /*186f0*/  LEA.HI.X.SX32 R217, R70, R2.reuse, 0x1, P3 ;  /* 0x0000000246d97211 */ /* 0x080fe400018f0eff */
[----:B------:R-:W-:Y:S02]  /*18700*/  LEA.HI.X.SX32 R213, R71, R2, 0x1, P4 ;  /* 0x0000000247d57211 */ /* 0x000fe400020f0eff */
[----:B------:R-:W-:Y:S02]  /*18710*/  IADD3 R208, P4, PT, R68, R3, RZ ;  /* 0x0000000344d07210 */ /* 0x000fe40007f9e0ff */
[----:B------:R-:W-:-:S02]  /*18720*/  F2FP.SATFINITE.E4M3.F32.PACK_AB_MERGE_C R245, R17, R16, RZ ;  /* 0x0000001011f5723e */ /* 0x000fc400048070ff */
[----:B------:R-:W-:Y:S02]  /*18730*/  LEA.HI.X.SX32 R209, R68, R2, 0x1, P4 ;  /* 0x0000000244d17211 */ /* 0x000fe400020f0eff */
[----:B------:R-:W-:Y:S02]  /*18740*/  IADD3 R204, P4, PT, R69, R3, RZ ;  /* 0x0000000345cc7210 */ /* 0x000fe40007f9e0ff */
[----:B------:R-:W-:Y:S02]  /*18750*/  F2FP.SATFINITE.E4M3.F32.PACK_AB_MERGE_C R244, R11, R10, RZ ;  /* 0x0000000a0bf4723e */ /* 0x000fe400048070ff */
[----:B------:R-:W-:Y:S02]  /*18760*/  LEA.HI.X.SX32 R205, R69, R2, 0x1, P4 ;  /* 0x0000000245cd7211 */ /* 0x000fe400020f0eff */
[----:B------:R-:W-:Y:S01]  /*18770*/  ISETP.LT.AND P3, PT, R86, UR4, !P2 ;  /* 0x0000000456007c0c */ /* 0x000fe2000d761270 */
[----:B------:R-:W0:Y:S01]  /*18780*/  LDCU UR4, c[0x0][0x39c] ;  /* 0x00007380ff0477ac */ /* 0x000e220008000800 */
[----:B------:R-:W-:-:S02]  /*18790*/  F2FP.SATFINITE.E4M3.F32.PACK_AB_MERGE_C R238, R23, R22, RZ ;  /* 0x0000001617ee723e */ /* 0x000fc400048070ff */
[----:B------:R-:W-:Y:S02]  /*187a0*/  F2FP.SATFINITE.E4M3.F32.PACK_AB_MERGE_C R239, R25, R24, RZ ;  /* 0x0000001819ef723e */ /* 0x000fe400048070ff */
[----:B------:R-:W-:Y:S02]  /*187b0*/  F2FP.SATFINITE.E4M3.F32.PACK_AB_MERGE_C R240, R27, R26, RZ ;  /* 0x0000001a1bf0723e */ /* 0x000fe400048070ff */
[----:B------:R-:W-:Y:S02]  /*187c0*/  F2FP.SATFINITE.E4M3.F32.PACK_AB_MERGE_C R242, R29, R28, RZ ;  /* 0x0000001c1df2723e */ /* 0x000fe400048070ff */
[----:B------:R-:W-:Y:S02]  /*187d0*/  F2FP.SATFINITE.E4M3.F32.PACK_AB_MERGE_C R243, R31, R30, RZ ;  /* 0x0000001e1ff3723e */ /* 0x000fe400048070ff */
[----:B------:R-:W-:Y:S02]  /*187e0*/  F2FP.SATFINITE.E4M3.F32.PACK_AB_MERGE_C R248, R33, R32, RZ ;  /* 0x0000002021f8723e */ /* 0x000fe400048070ff */
[----:B------:R-:W-:-:S02]  /*187f0*/  F2FP.SATFINITE.E4M3.F32.PACK_AB_MERGE_C R251, R35, R34, RZ ;  /* 0x0000002223fb723e */ /* 0x000fc400048070ff */
[----:B------:R-:W-:Y:S02]  /*18800*/  F2FP.SATFINITE.E4M3.F32.PACK_AB_MERGE_C R250, R37, R36, RZ ;  /* 0x0000002425fa723e */ /* 0x000fe400048070ff */
[----:B------:R-:W-:Y:S02]  /*18810*/  F2FP.SATFINITE.E4M3.F32.PACK_AB_MERGE_C R249, R39, R38, RZ ;  /* 0x0000002627f9723e */ /* 0x000fe400048070ff */
[----:B------:R-:W-:Y:S02]  /*18820*/  F2FP.SATFINITE.E4M3.F32.PACK_AB_MERGE_C R241, R41, R40, RZ ;  /* 0x0000002829f1723e */ /* 0x000fe400048070ff */
[----:B------:R-:W-:Y:S01]  /*18830*/  F2FP.SATFINITE.E4M3.F32.PACK_AB_MERGE_C R237, R43, R42, RZ ;  /* 0x0000002a2bed723e */ /* 0x000fe200048070ff */
[----:B--2---:R1:W-:Y:S04]  /*18840*/  STL.64 [R1+0x428], R234 ;  /* 0x000428ea01007387 */ /* 0x0043e80000100a00 */
[----:B------:R2:W-:Y:S04]  /*18850*/  STL [R1+0x38c], R233 ;  /* 0x00038ce901007387 */ /* 0x0005e80000100800 */
[----:B------:R0:W-:Y:S04]  /*18860*/  STL.64 [R1+0x3d0], R230 ;  /* 0x0003d0e601007387 */ /* 0x0001e80000100a00 */
[----:B------:R3:W-:Y:S01]  /*18870*/  STL [R1+0x388], R229 ;  /* 0x000388e501007387 */ /* 0x0007e20000100800 */
[----:B-1----:R-:W-:Y:S01]  /*18880*/  IMAD.MOV.U32 R234, RZ, RZ, R88 ;  /* 0x000000ffffea7224 */ /* 0x002fe200078e0058 */
[----:B--2---:R-:W-:Y:S01]  /*18890*/  F2FP.SATFINITE.E4M3.F32.PACK_AB_MERGE_C R233, R45, R44, RZ ;  /* 0x0000002c2de9723e */ /* 0x004fe200048070ff */
[----:B------:R-:W-:Y:S01]  /*188a0*/  IMAD.MOV.U32 R235, RZ, RZ, R89 ;  /* 0x000000ffffeb7224 */ /* 0x000fe200078e0059 */
[----:B------:R1:W-:Y:S04]  /*188b0*/  STL.64 [R1+0x3e0], R226 ;  /* 0x0003e0e201007387 */ /* 0x0003e80000100a00 */
[----:B------:R2:W-:Y:S01]  /*188c0*/  STL [R1+0x384], R225 ;  /* 0x000384e101007387 */ /* 0x0005e20000100800 */
[----:B0-----:R-:W-:-:S02]  /*188d0*/  F2FP.SATFINITE.E4M3.F32.PACK_AB_MERGE_C R230, R19, R18, RZ ;  /* 0x0000001213e6723e */ /* 0x001fc400048070ff */
[----:B------:R-:W-:Y:S01]  /*188e0*/  F2FP.SATFINITE.E4M3.F32.PACK_AB_MERGE_C R231, R21, R20, RZ ;  /* 0x0000001415e7723e */ /* 0x000fe200048070ff */
[----:B------:R-:W-:Y:S01]  /*188f0*/  STL.64 [R1+0x3f0], R222 ;  /* 0x0003f0de01007387 */ /* 0x000fe20000100a00 */
[----:B---3--:R-:W-:-:S03]  /*18900*/  F2FP.SATFINITE.E4M3.F32.PACK_AB_MERGE_C R229, R47, R46, RZ ;  /* 0x0000002e2fe5723e */ /* 0x008fc600048070ff */
[----:B------:R0:W-:Y:S01]  /*18910*/  STL [R1+0x380], R221 ;  /* 0x000380dd01007387 */ /* 0x0001e20000100800 */
[----:B-1----:R-:W-:Y:S02]  /*18920*/  F2FP.SATFINITE.E4M3.F32.PACK_AB_MERGE_C R226, R13, R12, RZ ;  /* 0x0000000c0de2723e */ /* 0x002fe400048070ff */
[----:B------:R-:W-:Y:S01]  /*18930*/  F2FP.SATFINITE.E4M3.F32.PACK_AB_MERGE_C R227, R15, R14, RZ ;  /* 0x0000000e0fe3723e */ /* 0x000fe200048070ff */
[----:B------:R1:W-:Y:S01]  /*18940*/  STL.64 [R1+0x3f8], R216 ;  /* 0x0003f8d801007387 */ /* 0x0003e20000100a00 */
[----:B--2---:R-:W-:-:S03]  /*18950*/  F2FP.SATFINITE.E4M3.F32.PACK_AB_MERGE_C R225, R49, R48, RZ ;  /* 0x0000003031e1723e */ /* 0x004fc600048070ff */
[----:B------:R-:W-:Y:S01]  /*18960*/  STL [R1+0x37c], R213 ;  /* 0x00037cd501007387 */ /* 0x000fe20000100800 */
[----:B0-----:R-:W-:-:S03]  /*18970*/  F2FP.SATFINITE.E4M3.F32.PACK_AB_MERGE_C R221, R51, R50, RZ ;  /* 0x0000003233dd723e */ /* 0x001fc600048070ff */
[----:B------:R0:W-:Y:S01]  /*18980*/  STL.64 [R1+0x400], R208 ;  /* 0x000400d001007387 */ /* 0x0001e20000100a00 */
[----:B-1----:R-:W-:Y:S01]  /*18990*/  F2FP.SATFINITE.E4M3.F32.PACK_AB_MERGE_C R216, R5, R4, RZ ;  /* 0x0000000405d8723e */ /* 0x002fe200048070ff */
[----:B------:R-:W-:Y:S02]  /*189a0*/  VIADD R4, R69, UR5 ;  /* 0x0000000545047c36 */ /* 0x000fe40008000000 */
[----:B------:R1:W-:Y:S01]  /*189b0*/  STL [R1+0x378], R205 ;  /* 0x000378cd01007387 */ /* 0x0003e20000100800 */
[----:B------:R-:W-:Y:S01]  /*189c0*/  F2FP.SATFINITE.E4M3.F32.PACK_AB_MERGE_C R217, R7, R6, RZ ;  /* 0x0000000607d9723e */ /* 0x000fe200048070ff */
[C---:B------:R-:W-:Y:S01]  /*189d0*/  VIADD R5, R4.reuse, UR5 ;  /* 0x0000000504057c36 */ /* 0x040fe20008000000 */
[----:B------:R-:W-:Y:S01]  /*189e0*/  IADD3 R200, P4, PT, R4, R3, RZ ;  /* 0x0000000304c87210 */ /* 0x000fe20007f9e0ff */
[----:B------:R-:W-:Y:S01]  /*189f0*/  STL.64 [R1+0x418], R226 ;  /* 0x000418e201007387 */ /* 0x000fe20000100a00 */
[----:B0-----:R-:W-:Y:S01]  /*18a00*/  IMAD.MOV.U32 R208, RZ, RZ, R87 ;  /* 0x000000ffffd07224 */ /* 0x001fe200078e0057 */
[----:B------:R-:W-:-:S02]  /*18a10*/  F2FP.SATFINITE.E4M3.F32.PACK_AB_MERGE_C R209, R9, R8, RZ ;  /* 0x0000000809d1723e */ /* 0x000fc400048070ff */
[----:B------:R-:W-:Y:S01]  /*18a20*/  LEA.HI.X.SX32 R201, R4, R2, 0x1, P4 ;  /* 0x0000000204c97211 */ /* 0x000fe200020f0eff */
[C---:B------:R-:W-:Y:S01]  /*18a30*/  VIADD R4, R5.reuse, UR5 ;  /* 0x0000000505047c36 */ /* 0x040fe20008000000 */
[-C--:B------:R-:W-:Y:S01]  /*18a40*/  IADD3 R196, P4, PT, R5, R3.reuse, RZ ;  /* 0x0000000305c47210 */ /* 0x080fe20007f9e0ff */
[----:B------:R-:W0:Y:S01]  /*18a50*/  LDTM.x64 R68, tmem[UR14+0x80] ;  /* 0x0000800e004479ee */ /* 0x000e220008340000 */
[----:B------:R-:W-:Y:S01]  /*18a60*/  F2FP.SATFINITE.E4M3.F32.PACK_AB_MERGE_C R213, R53, R52, RZ ;  /* 0x0000003435d5723e */ /* 0x000fe200048070ff */
[----:B------:R-:W-:Y:S01]  /*18a70*/  STL.64 [R1+0x408], R200 ;  /* 0x000408c801007387 */ /* 0x000fe20000100a00 */
[----:B------:R-:W-:Y:S01]  /*18a80*/  LEA.HI.X.SX32 R197, R5, R2, 0x1, P4 ;  /* 0x0000000205c57211 */ /* 0x000fe200020f0eff */
[C---:B------:R-:W-:Y:S01]  /*18a90*/  VIADD R5, R4.reuse, UR5 ;  /* 0x0000000504057c36 */ /* 0x040fe20008000000 */
[----:B------:R-:W-:Y:S01]  /*18aa0*/  IADD3 R198, P4, PT, R4, R3, RZ ;  /* 0x0000000304c67210 */ /* 0x000fe20007f9e0ff */
[----:B------:R-:W-:Y:S01]  /*18ab0*/  STL [R1+0x410], R245 ;  /* 0x000410f501007387 */ /* 0x000fe20000100800 */
[----:B-1----:R-:W-:-:S02]  /*18ac0*/  F2FP.SATFINITE.E4M3.F32.PACK_AB_MERGE_C R205, R55, R54, RZ ;  /* 0x0000003637cd723e */ /* 0x002fc400048070ff */
[-C--:B------:R-:W-:Y:S01]  /*18ad0*/  LEA.HI.X.SX32 R199, R4, R2.reuse, 0x1, P4 ;  /* 0x0000000204c77211 */ /* 0x080fe200020f0eff */
[C---:B------:R-:W-:Y:S01]  /*18ae0*/  VIADD R4, R5.reuse, UR5 ;  /* 0x0000000505047c36 */ /* 0x040fe20008000000 */
[CC--:B------:R-:W-:Y:S01]  /*18af0*/  IADD3 R202, P4, PT, R5.reuse, R3.reuse, RZ ;  /* 0x0000000305ca7210 */ /* 0x0c0fe20007f9e0ff */
[----:B------:R-:W-:Y:S03]  /*18b00*/  STL [R1+0x420], R244 ;  /* 0x000420f401007387 */ /* 0x000fe60000100800 */
[-C--:B------:R-:W-:Y:S01]  /*18b10*/  LEA.HI.X.SX32 R203, R5, R2.reuse, 0x1, P4 ;  /* 0x0000000205cb7211 */ /* 0x080fe200020f0eff */
[C---:B------:R-:W-:Y:S01]  /*18b20*/  VIADD R5, R4.reuse, UR5 ;  /* 0x0000000504057c36 */ /* 0x040fe20008000000 */
[CC--:B------:R-:W-:Y:S01]  /*18b30*/  IADD3 R206, P4, PT, R4.reuse, R3.reuse, RZ ;  /* 0x0000000304ce7210 */ /* 0x0c0fe20007f9e0ff */
[----:B------:R1:W-:Y:S03]  /*18b40*/  STL [R1+0x374], R197 ;  /* 0x000374c501007387 */ /* 0x0003e60000100800 */
[-C--:B------:R-:W-:Y:S01]  /*18b50*/  LEA.HI.X.SX32 R207, R4, R2.reuse, 0x1, P4 ;  /* 0x0000000204cf7211 */ /* 0x080fe200020f0eff */
[C---:B------:R-:W-:Y:S01]  /*18b60*/  VIADD R4, R5.reuse, UR5 ;  /* 0x0000000505047c36 */ /* 0x040fe20008000000 */
[CC--:B------:R-:W-:Y:S01]  /*18b70*/  IADD3 R210, P4, PT, R5.reuse, R3.reuse, RZ ;  /* 0x0000000305d27210 */ /* 0x0c0fe20007f9e0ff */
[----:B------:R2:W-:Y:S02]  /*18b80*/  STL [R1+0x370], R203 ;  /* 0x000370cb01007387 */ /* 0x0005e40000100800 */
[C---:B------:R-:W-:Y:S01]  /*18b90*/  VIADD R252, R4.reuse, UR5 ;  /* 0x0000000504fc7c36 */ /* 0x040fe20008000000 */
[----:B------:R-:W-:Y:S01]  /*18ba0*/  LEA.HI.X.SX32 R211, R5, R2, 0x1, P4 ;  /* 0x0000000205d37211 */ /* 0x000fe200020f0eff */
[----:B------:R3:W-:Y:S01]  /*18bb0*/  STL [R1+0x36c], R207 ;  /* 0x00036ccf01007387 */ /* 0x0007e20000100800 */
[----:B------:R-:W-:-:S02]  /*18bc0*/  IADD3 R214, P4, PT, R4, R3, RZ ;  /* 0x0000000304d67210 */ /* 0x000fc40007f9e0ff */
[----:B------:R-:W-:Y:S02]  /*18bd0*/  F2FP.SATFINITE.E4M3.F32.PACK_AB_MERGE_C R5, R65, R64, RZ ;  /* 0x000000404105723e */ /* 0x000fe400048070ff */
[----:B------:R-:W-:Y:S02]  /*18be0*/  LEA.HI.X.SX32 R215, R4, R2, 0x1, P4 ;  /* 0x0000000204d77211 */ /* 0x000fe400020f0eff */
[C---:B------:R-:W-:Y:S02]  /*18bf0*/  IADD3 R218, P4, PT, R252.reuse, R3, RZ ;  /* 0x00000003fcda7210 */ /* 0x040fe40007f9e0ff */
[----:B------:R-:W-:Y:S02]  /*18c00*/  F2FP.SATFINITE.E4M3.F32.PACK_AB_MERGE_C R4, R67, R66, RZ ;  /* 0x000000424304723e */ /* 0x000fe400048070ff */
[----:B------:R-:W-:Y:S02]  /*18c10*/  LEA.HI.X.SX32 R219, R252, R2, 0x1, P4 ;  /* 0x00000002fcdb7211 */ /* 0x000fe400020f0eff */
[----:B------:R-:W-:-:S02]  /*18c20*/  ISETP.LT.AND P4, PT, R0, UR19, !P2 ;  /* 0x0000001300007c0c */ /* 0x000fc4000d781270 */
[----:B-1----:R-:W-:Y:S01]  /*18c30*/  F2FP.SATFINITE.E4M3.F32.PACK_AB_MERGE_C R197, R57, R56, RZ ;  /* 0x0000003839c5723e */ /* 0x002fe200048070ff */
[----:B------:R1:W-:Y:S01]  /*18c40*/  STL [R1+0x368], R219 ;  /* 0x000368db01007387 */ /* 0x0003e20000100800 */
[----:B--2---:R-:W-:Y:S02]  /*18c50*/  F2FP.SATFINITE.E4M3.F32.PACK_AB_MERGE_C R203, R59, R58, RZ ;  /* 0x0000003a3bcb723e */ /* 0x004fe400048070ff */
[----:B---3--:R-:W-:Y:S01]  /*18c60*/  F2FP.SATFINITE.E4M3.F32.PACK_AB_MERGE_C R207, R61, R60, RZ ;  /* 0x0000003c3dcf723e */ /* 0x008fe200048070ff */
[----:B------:R-:W2:Y:S04]  /*18c70*/  LDL.LU.64 R244, [R1+0xf8] ;  /* 0x0000f80001f47983 */ /* 0x000ea80000300a00 */
[----:B------:R-:W-:Y:S01]  /*18c80*/  STL [R1+0x140], R5 ;  /* 0x0001400501007387 */ /* 0x000fe20000100800 */
[----:B-1----:R-:W-:-:S03]  /*18c90*/  F2FP.SATFINITE.E4M3.F32.PACK_AB_MERGE_C R219, R63, R62, RZ ;  /* 0x0000003e3fdb723e */ /* 0x002fc600048070ff */
[----:B------:R-:W3:Y:S04]  /*18ca0*/  LDL.LU.64 R222, [R1+0xf0] ;  /* 0x0000f00001de7983 */ /* 0x000ee80000300a00 */
[----:B------:R1:W-:Y:S01]  /*18cb0*/  STL [R1+0x138], R4 ;  /* 0x0001380401007387 */ /* 0x0003e20000100800 */
[----:B------:R-:W-:Y:S01]  /*18cc0*/  VIADD R252, R252, UR5 ;  /* 0x00000005fcfc7c36 */ /* 0x000fe20008000000 */
[----:B------:R-:W-:Y:S02]  /*18cd0*/  PRMT R200, R216, 0x9910, RZ ;  /* 0x00009910d8c87816 */ /* 0x000fe400000000ff */
[----:B------:R-:W2:Y:S01]  /*18ce0*/  LDL.LU.64 R226, [R1+0xe8] ;  /* 0x0000e80001e27983 */ /* 0x000ea20000300a00 */
[----:B-1----:R-:W1:Y:S01]  /*18cf0*/  LDTM.x64 R4, tmem[UR14+0xc0] ;  /* 0x0000c00e000479ee */ /* 0x002e620008340000 */
[----:B------:R-:W-:-:S02]  /*18d00*/  NOP ;  /* 0x0000000000007918 */ /* 0x000fc40000000000 */
[----:B------:R0:W-:Y:S02]  /*18d10*/  @P4 STG.E.U8 desc[UR26][R246.64], R216 ;  /* 0x000000d8f6004986 */ /* 0x0001e4000c10111a */
[----:B0-----:R-:W-:-:S04]  /*18d20*/  LOP3.LUT R246, R0, 0x5, RZ, 0xfc, !PT ;  /* 0x0000000500f67812 */ /* 0x001fc800078efcff */
[----:B------:R-:W-:Y:S01]  /*18d30*/  ISETP.LT.AND P4, PT, R246, UR4, !P2 ;  /* 0x00000004f6007c0c */ /* 0x000fe2000d781270 */
[----:B------:R-:W0:Y:S01]  /*18d40*/  LDCU UR4, c[0x0][0x39c] ;  /* 0x00007380ff0477ac */ /* 0x000e220008000800 */
[----:B------:R-:W-:-:S04]  /*18d50*/  IADD3 R246, P0, PT, R252, R3, RZ ;  /* 0x00000003fcf67210 */ /* 0x000fc80007f1e0ff */
[----:B------:R-:W-:Y:S02]  /*18d60*/  LEA.HI.X.SX32 R247, R252, R2, 0x1, P0 ;  /* 0x00000002fcf77211 */ /* 0x000fe400000f0eff */
[----:B------:R-:W-:Y:S02]  /*18d70*/  ISETP.NE.AND P0, PT, R208, RZ, PT ;  /* 0x000000ffd000720c */ /* 0x000fe40003f05270 */
[----:B------:R-:W-:Y:S02]  /*18d80*/  SHF.R.S32.HI R208, RZ, 0x8, R200 ;  /* 0x00000008ffd07819 */ /* 0x000fe400000114c8 */
[----:B------:R-:W2:Y:S04]  /*18d90*/  LDL.LU.64 R200, [R1+0xe0] ;  /* 0x0000e00001c87983 */ /* 0x000ea80000300a00 */
[----:B------:R0:W-:Y:S04]  /*18da0*/  @P6 STG.E.U8 desc[UR26][R234.64], R208 ;  /* 0x000000d0ea006986 */ /* 0x0001e8000c10111a */
[----:B0-----:R-:W2:Y:S01]  /*18db0*/  LDL.LU.64 R234, [R1+0x428] ;  /* 0x0004280001ea7983 */ /* 0x001ea20000300a00 */
[----:B------:R-:W-:-:S04]  /*18dc0*/  LOP3.LUT R208, R0, 0x6, RZ, 0xfc, !PT ;  /* 0x0000000600d07812 */ /* 0x000fc800078efcff */
[----:B------:R-:W-:Y:S01]  /*18dd0*/  ISETP.LT.AND P6, PT, R208, UR4, !P2 ;  /* 0x00000004d0007c0c */ /* 0x000fe2000d7c1270 */
[----:B------:R-:W0:Y:S01]  /*18de0*/  LDCU UR4, c[0x0][0x39c] ;  /* 0x00007380ff0477ac */ /* 0x000e220008000800 */
[----:B------:R-:W-:Y:S01]  /*18df0*/  LOP3.LUT R208, R0, 0x7, RZ, 0xfc, !PT ;  /* 0x0000000700d07812 */ /* 0x000fe200078efcff */
[----:B--2---:R2:W-:Y:S03]  /*18e00*/  @P1 STG.E.U8 desc[UR26][R234.64], R217 ;  /* 0x000000d9ea001986 */ /* 0x0045e6000c10111a */
[----:B0-----:R-:W-:Y:S01]  /*18e10*/  ISETP.LT.AND P1, PT, R208, UR4, !P2 ;  /* 0x00000004d0007c0c */ /* 0x001fe2000d721270 */
[----:B------:R-:W0:Y:S01]  /*18e20*/  LDCU UR4, c[0x0][0x39c] ;  /* 0x00007380ff0477ac */ /* 0x000e220008000800 */
[----:B------:R-:W-:-:S04]  /*18e30*/  PRMT R208, R217, 0x9910, RZ ;  /* 0x00009910d9d07816 */ /* 0x000fc800000000ff */
[----:B------:R-:W-:Y:S01]  /*18e40*/  SHF.R.S32.HI R208, RZ, 0x8, R208 ;  /* 0x00000008ffd07819 */ /* 0x000fe200000114d0 */
[----:B--2---:R-:W2:Y:S04]  /*18e50*/  LDL.LU.64 R234, [R1+0xd8] ;  /* 0x0000d80001ea7983 */ /* 0x004ea80000300a00 */
[----:B------:R-:W2:Y:S04]  /*18e60*/  LDL.LU.64 R216, [R1+0xd0] ;  /* 0x0000d00001d87983 */ /* 0x000ea80000300a00 */
[----:B------:R0:W-:Y:S04]  /*18e70*/  @P5 STG.E.U8 desc[UR26][R244.64], R208 ;  /* 0x000000d0f4005986 */ /* 0x0001e8000c10111a */
[----:B0-----:R-:W2:Y:S01]  /*18e80*/  LDL.LU R244, [R1+0x420] ;  /* 0x0004200001f47983 */ /* 0x001ea20000300800 */
[----:B------:R-:W-:-:S04]  /*18e90*/  LOP3.LUT R208, R0, 0x8, RZ, 0xfc, !PT ;  /* 0x0000000800d07812 */ /* 0x000fc800078efcff */
[----:B------:R-:W-:Y:S01]  /*18ea0*/  ISETP.LT.AND P5, PT, R208, UR4, !P2 ;  /* 0x00000004d0007c0c */ /* 0x000fe2000d7a1270 */
[----:B------:R-:W0:Y:S01]  /*18eb0*/  LDCU UR4, c[0x0][0x39c] ;  /* 0x00007380ff0477ac */ /* 0x000e220008000800 */
[----:B------:R-:W-:Y:S01]  /*18ec0*/  LOP3.LUT R208, R0, 0x9, RZ, 0xfc, !PT ;  /* 0x0000000900d07812 */ /* 0x000fe200078efcff */
[----:B---3--:R3:W-:Y:S04]  /*18ed0*/  @P3 STG.E.U8 desc[UR26][R222.64], R209 ;  /* 0x000000d1de003986 */ /* 0x0087e8000c10111a */
[----:B---3--:R-:W3:Y:S01]  /*18ee0*/  LDL.LU.64 R222, [R1+0xc8] ;  /* 0x0000c80001de7983 */ /* 0x008ee20000300a00 */
[----:B0-----:R-:W-:Y:S01]  /*18ef0*/  ISETP.LT.AND P3, PT, R208, UR4, !P2 ;  /* 0x00000004d0007c0c */ /* 0x001fe2000d761270 */
[----:B------:R-:W0:Y:S01]  /*18f00*/  LDCU UR4, c[0x0][0x39c] ;  /* 0x00007380ff0477ac */ /* 0x000e220008000800 */
[----:B------:R-:W-:-:S04]  /*18f10*/  PRMT R208, R209, 0x9910, RZ ;  /* 0x00009910d1d07816 */ /* 0x000fc800000000ff */
[----:B------:R-:W-:-:S05]  /*18f20*/  SHF.R.S32.HI R208, RZ, 0x8, R208 ;  /* 0x00000008ffd07819 */ /* 0x000fca00000114d0 */
[----:B------:R0:W-:Y:S04]  /*18f30*/  @P4 STG.E.U8 desc[UR26][R226.64], R208 ;  /* 0x000000d0e2004986 */ /* 0x0001e8000c10111a */
[----:B0-----:R-:W3:Y:S01]  /*18f40*/  LDL.LU.64 R226, [R1+0x418] ;  /* 0x0004180001e27983 */ /* 0x001ee20000300a00 */
[----:B------:R-:W-:-:S03]  /*18f50*/  LOP3.LUT R245, R0, 0xa, RZ, 0xfc, !PT ;  /* 0x0000000a00f57812 */ /* 0x000fc600078efcff */
[----:B------:R-:W4:Y:S01]  /*18f60*/  LDL.LU.64 R208, [R1+0xc0] ;  /* 0x0000c00001d07983 */ /* 0x000f220000300a00 */
[----:B------:R-:W-:Y:S01]  /*18f70*/  ISETP.LT.AND P4, PT, R245, UR4, !P2 ;  /* 0x00000004f5007c0c */ /* 0x000fe2000d781270 */
[----:B------:R-:W0:Y:S02]  /*18f80*/  LDCU UR4, c[0x0][0x39c] ;  /* 0x00007380ff0477ac */ /* 0x000e240008000800 */
[----:B--2---:R2:W-:Y:S02]  /*18f90*/  @P6 STG.E.U8 desc[UR26][R200.64], R244 ;  /* 0x000000f4c8006986 */ /* 0x0045e4000c10111a */
[----:B--2---:R-:W-:-:S04]  /*18fa0*/  LOP3.LUT R200, R0, 0xb, RZ, 0xfc, !PT ;  /* 0x0000000b00c87812 */ /* 0x004fc800078efcff */
[----:B0-----:R-:W-:Y:S01]  /*18fb0*/  ISETP.LT.AND P6, PT, R200, UR4, !P2 ;  /* 0x00000004c8007c0c */ /* 0x001fe2000d7c1270 */
[----:B------:R-:W0:Y:S01]  /*18fc0*/  LDCU UR4, c[0x0][0x39c] ;  /* 0x00007380ff0477ac */ /* 0x000e220008000800 */
[----:B------:R-:W-:Y:S02]  /*18fd0*/  PRMT R200, R244, 0x9910, RZ ;  /* 0x00009910f4c87816 */ /* 0x000fe400000000ff */
[----:B------:R-:W2:Y:S02]  /*18fe0*/  LDL.LU.64 R244, [R1+0xb8] ;  /* 0x0000b80001f47983 */ /* 0x000ea40000300a00 */
[----:B------:R-:W-:-:S05]  /*18ff0*/  SHF.R.S32.HI R200, RZ, 0x8, R200 ;  /* 0x00000008ffc87819 */ /* 0x000fca00000114c8 */
[----:B------:R0:W-:Y:S02]  /*19000*/  @P1 STG.E.U8 desc[UR26][R234.64], R200 ;  /* 0x000000c8ea001986 */ /* 0x0001e4000c10111a */
[----:B0-----:R-:W-:Y:S02]  /*19010*/  LOP3.LUT R200, R0, 0xc, RZ, 0xfc, !PT ;  /* 0x0000000c00c87812 */ /* 0x001fe400078efcff */
[----:B------:R-:W5:Y:S02]  /*19020*/  LDL.LU.64 R234, [R1+0xb0] ;  /* 0x0000b00001ea7983 */ /* 0x000f640000300a00 */
        /* <DEDUP_REMOVED lines=9> */
[----:B------:R0:W-:Y:S02]  /*190c0*/  @P3 STG.E.U8 desc[UR26][R222.64], R200 ;  /* 0x000000c8de003986 */ /* 0x0001e4000c10111a */
[----:B0-----:R-:W-:Y:S02]  /*190d0*/  LOP3.LUT R200, R0, 0xe, RZ, 0xfc, !PT ;  /* 0x0000000e00c87812 */ /* 0x001fe400078efcff */
[----:B------:R-:W3:Y:S02]  /*190e0*/  LDL.LU.64 R222, [R1+0xa0] ;  /* 0x0000a00001de7983 */ /* 0x000ee40000300a00 */
[----:B------:R-:W-:Y:S01]  /*190f0*/  ISETP.LT.AND P3, PT, R200, UR4, !P2 ;  /* 0x00000004c8007c0c */ /* 0x000fe2000d761270 */
[----:B------:R-:W0:Y:S01]  /*19100*/  LDCU UR4, c[0x0][0x39c] ;  /* 0x00007380ff0477ac */ /* 0x000e220008000800 */
[----:B----4-:R4:W-:Y:S01]  /*19110*/  @P4 STG.E.U8 desc[UR26][R208.64], R227 ;  /* 0x000000e3d0004986 */ /* 0x0109e2000c10111a */
[----:B------:R-:W-:Y:S02]  /*19120*/  LOP3.LUT R200, R0, 0xf, RZ, 0xfc, !PT ;  /* 0x0000000f00c87812 */ /* 0x000fe400078efcff */
[----:B----4-:R-:W-:-:S04]  /*19130*/  PRMT R208, R227, 0x9910, RZ ;  /* 0x00009910e3d07816 */ /* 0x010fc800000000ff */
[----:B------:R-:W-:Y:S02]  /*19140*/  SHF.R.S32.HI R209, RZ, 0x8, R208 ;  /* 0x00000008ffd17819 */ /* 0x000fe400000114d0 */
[----:B0-----:R-:W-:Y:S01]  /*19150*/  ISETP.LT.AND P4, PT, R200, UR4, !P2 ;  /* 0x00000004c8007c0c */ /* 0x001fe2000d781270 */
[----:B------:R-:W0:Y:S01]  /*19160*/  LDCU UR4, c[0x0][0x39c] ;  /* 0x00007380ff0477ac */ /* 0x000e220008000800 */
[----:B------:R-:W4:Y:S04]  /*19170*/  LDL.LU.64 R200, [R1+0x98] ;  /* 0x0000980001c87983 */ /* 0x000f280000300a00 */
[----:B------:R-:W3:Y:S04]  /*19180*/  LDL.LU.64 R226, [R1+0x90] ;  /* 0x0000900001e27983 */ /* 0x000ee80000300a00 */
[----:B--2---:R2:W-:Y:S04]  /*19190*/  @P6 STG.E.U8 desc[UR26][R244.64], R209 ;  /* 0x000000d1f4006986 */ /* 0x0045e8000c10111a */
[----:B--2---:R-:W5:Y:S01]  /*191a0*/  LDL.LU R245, [R1+0x410] ;  /* 0x0004100001f57983 */ /* 0x004f620000300800 */
[----:B------:R-:W-:-:S04]  /*191b0*/  LOP3.LUT R208, R0, 0x10, RZ, 0xfc, !PT ;  /* 0x0000001000d07812 */ /* 0x000fc800078efcff */
[----:B0-----:R-:W-:Y:S01]  /*191c0*/  ISETP.LT.AND P6, PT, R208, UR4, !P2 ;  /* 0x00000004d0007c0c */ /* 0x001fe2000d7c1270 */
[----:B------:R-:W0:Y:S01]  /*191d0*/  LDCU UR4, c[0x0][0x39c] ;  /* 0x00007380ff0477ac */ /* 0x000e220008000800 */
[----:B------:R-:W-:Y:S01]  /*191e0*/  LOP3.LUT R208, R0, 0x11, RZ, 0xfc, !PT ;  /* 0x0000001100d07812 */ /* 0x000fe200078efcff */
[----:B-----5:R2:W-:Y:S03]  /*191f0*/  @P1 STG.E.U8 desc[UR26][R234.64], R245 ;  /* 0x000000f5ea001986 */ /* 0x0205e6000c10111a */
[----:B0-----:R-:W-:Y:S01]  /*19200*/  ISETP.LT.AND P1, PT, R208, UR4, !P2 ;  /* 0x00000004d0007c0c */ /* 0x001fe2000d721270 */
[----:B------:R-:W0:Y:S01]  /*19210*/  LDCU UR4, c[0x0][0x39c] ;  /* 0x00007380ff0477ac */ /* 0x000e220008000800 */
[----:B------:R-:W-:Y:S01]  /*19220*/  PRMT R208, R245, 0x9910, RZ ;  /* 0x00009910f5d07816 */ /* 0x000fe200000000ff */
[----:B--2---:R-:W2:Y:S04]  /*19230*/  LDL.LU.64 R234, [R1+0x88] ;  /* 0x0000880001ea7983 */ /* 0x004ea80000300a00 */
[----:B------:R-:W5:Y:S01]  /*19240*/  LDL.LU.64 R244, [R1+0x80] ;  /* 0x0000800001f47983 */ /* 0x000f620000300a00 */
[----:B------:R-:W-:-:S02]  /*19250*/  SHF.R.S32.HI R209, RZ, 0x8, R208 ;  /* 0x00000008ffd17819 */ /* 0x000fc400000114d0 */
[----:B------:R-:W-:-:S03]  /*19260*/  LOP3.LUT R208, R0, 0x12, RZ, 0xfc, !PT ;  /* 0x0000001200d07812 */ /* 0x000fc600078efcff */
[----:B---3--:R3:W-:Y:S01]  /*19270*/  @P5 STG.E.U8 desc[UR26][R216.64], R209 ;  /* 0x000000d1d8005986 */ /* 0x0087e2000c10111a */
[----:B0-----:R-:W-:Y:S01]  /*19280*/  ISETP.LT.AND P5, PT, R208, UR4, !P2 ;  /* 0x00000004d0007c0c */ /* 0x001fe2000d7a1270 */
[----:B------:R-:W0:Y:S01]  /*19290*/  LDCU UR4, c[0x0][0x39c] ;  /* 0x00007380ff0477ac */ /* 0x000e220008000800 */
[----:B------:R-:W-:Y:S01]  /*192a0*/  LOP3.LUT R208, R0, 0x13, RZ, 0xfc, !PT ;  /* 0x0000001300d07812 */ /* 0x000fe200078efcff */
[----:B------:R0:W-:Y:S03]  /*192b0*/  @P3 STG.E.U8 desc[UR26][R222.64], R230 ;  /* 0x000000e6de003986 */ /* 0x0001e6000c10111a */
[----:B0-----:R-:W-:Y:S01]  /*192c0*/  ISETP.LT.AND P3, PT, R208, UR4, !P2 ;  /* 0x00000004d0007c0c */ /* 0x001fe2000d761270 */
[----:B------:R-:W0:Y:S01]  /*192d0*/  LDCU UR4, c[0x0][0x39c] ;  /* 0x00007380ff0477ac */ /* 0x000e220008000800 */
[----:B---3--:R-:W3:Y:S04]  /*192e0*/  LDL.LU.64 R208, [R1+0x78] ;  /* 0x0000780001d07983 */ /* 0x008ee80000300a00 */
[----:B------:R-:W3:Y:S01]  /*192f0*/  LDL.LU.64 R222, [R1+0x70] ;  /* 0x0000700001de7983 */ /* 0x000ee20000300a00 */
[----:B------:R-:W-:-:S04]  /*19300*/  PRMT R216, R230, 0x9910, RZ ;  /* 0x00009910e6d87816 */ /* 0x000fc800000000ff */
[----:B------:R-:W-:Y:S02]  /*19310*/  SHF.R.S32.HI R217, RZ, 0x8, R216 ;  /* 0x00000008ffd97819 */ /* 0x000fe400000114d8 */
[----:B------:R-:W-:-:S03]  /*19320*/  LOP3.LUT R216, R0, 0x14, RZ, 0xfc, !PT ;  /* 0x0000001400d87812 */ /* 0x000fc600078efcff */
[----:B----4-:R4:W-:Y:S01]  /*19330*/  @P4 STG.E.U8 desc[UR26][R200.64], R217 ;  /* 0x000000d9c8004986 */ /* 0x0109e2000c10111a */
[----:B0-----:R-:W-:Y:S01]  /*19340*/  ISETP.LT.AND P4, PT, R216, UR4, !P2 ;  /* 0x00000004d8007c0c */ /* 0x001fe2000d781270 */
[----:B------:R-:W0:Y:S02]  /*19350*/  LDCU UR4, c[0x0][0x39c] ;  /* 0x00007380ff0477ac */ /* 0x000e240008000800 */
[----:B------:R1:W-:Y:S04]  /*19360*/  @P6 STG.E.U8 desc[UR26][R226.64], R231 ;  /* 0x000000e7e2006986 */ /* 0x0003e8000c10111a */
[----:B----4-:R-:W4:Y:S04]  /*19370*/  LDL.LU.64 R200, [R1+0x408] ;  /* 0x0004080001c87983 */ /* 0x010f280000300a00 */
[----:B-1----:R-:W4:Y:S01]  /*19380*/  LDL.LU.64 R226, [R1+0x68] ;  /* 0x0000680001e27983 */ /* 0x002f220000300a00 */
[----:B------:R-:W-:-:S04]  /*19390*/  LOP3.LUT R216, R0, 0x15, RZ, 0xfc, !PT ;  /* 0x0000001500d87812 */ /* 0x000fc800078efcff */
[----:B0-----:R-:W-:Y:S01]  /*193a0*/  ISETP.LT.AND P6, PT, R216, UR4, !P2 ;  /* 0x00000004d8007c0c */ /* 0x001fe2000d7c1270 */
[----:B------:R-:W0:Y:S01]  /*193b0*/  LDCU UR4, c[0x0][0x39c] ;  /* 0x00007380ff0477ac */ /* 0x000e220008000800 */
[----:B------:R-:W-:Y:S02]  /*193c0*/  PRMT R216, R231, 0x9910, RZ ;  /* 0x00009910e7d87816 */ /* 0x000fe400000000ff */
[----:B------:R-:W4:Y:S02]  /*193d0*/  LDL.LU.64 R230, [R1+0x60] ;  /* 0x0000600001e67983 */ /* 0x000f240000300a00 */
[----:B------:R-:W-:Y:S02]  /*193e0*/  SHF.R.S32.HI R217, RZ, 0x8, R216 ;  /* 0x00000008ffd97819 */ /* 0x000fe400000114d8 */
[----:B------:R-:W-:-:S03]  /*193f0*/  LOP3.LUT R216, R0, 0x16, RZ, 0xfc, !PT ;  /* 0x0000001600d87812 */ /* 0x000fc600078efcff */
[----:B--2---:R-:W-:Y:S04]  /*19400*/  @P1 STG.E.U8 desc[UR26][R234.64], R217 ;  /* 0x000000d9ea001986 */ /* 0x004fe8000c10111a */
[----:B-----5:R1:W-:Y:S04]  /*19410*/  @P5 STG.E.U8 desc[UR26][R244.64], R238 ;  /* 0x000000eef4005986 */ /* 0x0203e8000c10111a */
[----:B-1----:R-:W2:Y:S01]  /*19420*/  LDL.LU.64 R244, [R1+0x58] ;  /* 0x0000580001f47983 */ /* 0x002ea20000300a00 */
[----:B0-----:R-:W-:Y:S01]  /*19430*/  ISETP.LT.AND P1, PT, R216, UR4, !P2 ;  /* 0x00000004d8007c0c */ /* 0x001fe2000d721270 */
[----:B------:R-:W0:Y:S01]  /*19440*/  LDCU UR4, c[0x0][0x39c] ;  /* 0x00007380ff0477ac */ /* 0x000e220008000800 */
[----:B------:R-:W-:Y:S01]  /*19450*/  LOP3.LUT R216, R0, 0x17, RZ, 0xfc, !PT ;  /* 0x0000001700d87812 */ /* 0x000fe200078efcff */
[----:B------:R-:W5:Y:S03]  /*19460*/  LDL.LU.64 R234, [R1+0x50] ;  /* 0x0000500001ea7983 */ /* 0x000f660000300a00 */
[----:B0-----:R-:W-:Y:S01]  /*19470*/  ISETP.LT.AND P5, PT, R216, UR4, !P2 ;  /* 0x00000004d8007c0c */ /* 0x001fe2000d7a1270 */
[----:B------:R-:W0:Y:S01]  /*19480*/  LDCU UR4, c[0x0][0x39c] ;  /* 0x00007380ff0477ac */ /* 0x000e220008000800 */
[----:B------:R-:W-:-:S04]  /*19490*/  PRMT R216, R238, 0x9910, RZ ;  /* 0x00009910eed87816 */ /* 0x000fc800000000ff */
[----:B------:R-:W-:Y:S02]  /*194a0*/  SHF.R.S32.HI R217, RZ, 0x8, R216 ;  /* 0x00000008ffd97819 */ /* 0x000fe400000114d8 */
[----:B------:R-:W-:-:S03]  /*194b0*/  LOP3.LUT R216, R0, 0x18, RZ, 0xfc, !PT ;  /* 0x0000001800d87812 */ /* 0x000fc600078efcff */
[----:B---3--:R1:W-:Y:S01]  /*194c0*/  @P3 STG.E.U8 desc[UR26][R208.64], R217 ;  /* 0x000000d9d0003986 */ /* 0x0083e2000c10111a */
[----:B0-----:R-:W-:Y:S01]  /*194d0*/  ISETP.LT.AND P3, PT, R216, UR4, !P2 ;  /* 0x00000004d8007c0c */ /* 0x001fe2000d761270 */
[----:B------:R-:W0:Y:S01]  /*194e0*/  LDCU UR4, c[0x0][0x39c] ;  /* 0x00007380ff0477ac */ /* 0x000e220008000800 */
[----:B------:R-:W-:Y:S01]  /*194f0*/  LOP3.LUT R216, R0, 0x19, RZ, 0xfc, !PT ;  /* 0x0000001900d87812 */ /* 0x000fe200078efcff */
[----:B------:R3:W-:Y:S04]  /*19500*/  @P4 STG.E.U8 desc[UR26][R222.64], R239 ;  /* 0x000000efde004986 */ /* 0x0007e8000c10111a */
[----:B-1----:R-:W5:Y:S01]  /*19510*/  LDL.LU.64 R208, [R1+0x400] ;  /* 0x0004000001d07983 */ /* 0x002f620000300a00 */
[----:B0-----:R-:W-:Y:S01]  /*19520*/  ISETP.LT.AND P4, PT, R216, UR4, !P2 ;  /* 0x00000004d8007c0c */ /* 0x001fe2000d781270 */
[----:B------:R-:W0:Y:S02]  /*19530*/  LDCU UR4, c[0x0][0x39c] ;  /* 0x00007380ff0477ac */ /* 0x000e240008000800 */
[----:B------:R-:W5:Y:S01]  /*19540*/  LDL.LU.64 R216, [R1+0x48] ;  /* 0x0000480001d87983 */ /* 0x000f620000300a00 */
[----:B---3--:R-:W-:-:S03]  /*19550*/  PRMT R222, R239, 0x9910, RZ ;  /* 0x00009910efde7816 */ /* 0x008fc600000000ff */
[----:B------:R-:W3:Y:S01]  /*19560*/  LDL.LU.64 R238, [R1+0x40] ;  /* 0x0000400001ee7983 */ /* 0x000ee20000300a00 */
[----:B------:R-:W-:Y:S02]  /*19570*/  SHF.R.S32.HI R223, RZ, 0x8, R222 ;  /* 0x00000008ffdf7819 */ /* 0x000fe400000114de */
[----:B------:R-:W-:-:S03]  /*19580*/  LOP3.LUT R222, R0, 0x1a, RZ, 0xfc, !PT ;  /* 0x0000001a00de7812 */ /* 0x000fc600078efcff */
[----:B----4-:R1:W-:Y:S01]  /*19590*/  @P6 STG.E.U8 desc[UR26][R226.64], R223 ;  /* 0x000000dfe2006986 */ /* 0x0103e2000c10111a */
[----:B0-----:R-:W-:Y:S01]  /*195a0*/  ISETP.LT.AND P6, PT, R222, UR4, !P2 ;  /* 0x00000004de007c0c */ /* 0x001fe2000d7c1270 */
[----:B------:R-:W0:Y:S01]  /*195b0*/  LDCU UR4, c[0x0][0x39c] ;  /* 0x00007380ff0477ac */ /* 0x000e220008000800 */
[----:B------:R-:W-:Y:S01]  /*195c0*/  LOP3.LUT R222, R0, 0x1b, RZ, 0xfc, !PT ;  /* 0x0000001b00de7812 */ /* 0x000fe200078efcff */
[----:B------:R-:W-:Y:S01]  /*195d0*/  @P1 STG.E.U8 desc[UR26][R230.64], R240 ;  /* 0x000000f0e6001986 */ /* 0x000fe2000c10111a */
[----:B-1----:R-:W-:Y:S02]  /*195e0*/  PRMT R226, R240, 0x9910, RZ ;  /* 0x00009910f0e27816 */ /* 0x002fe400000000ff */
[----:B0-----:R-:W-:Y:S01]  /*195f0*/  ISETP.LT.AND P1, PT, R222, UR4, !P2 ;  /* 0x00000004de007c0c */ /* 0x001fe2000d721270 */
[----:B------:R-:W0:Y:S01]  /*19600*/  LDCU UR4, c[0x0][0x39c] ;  /* 0x00007380ff0477ac */ /* 0x000e220008000800 */
[----:B------:R-:W4:Y:S01]  /*19610*/  LDL.LU.64 R222, [R1+0x38] ;  /* 0x0000380001de7983 */ /* 0x000f220000300a00 */
[----:B------:R-:W-:-:S02]  /*19620*/  SHF.R.S32.HI R227, RZ, 0x8, R226 ;  /* 0x00000008ffe37819 */ /* 0x000fc400000114e2 */
[----:B------:R-:W-:-:S03]  /*19630*/  LOP3.LUT R226, R0, 0x1c, RZ, 0xfc, !PT ;  /* 0x0000001c00e27812 */ /* 0x000fc600078efcff */
[----:B--2---:R1:W-:Y:S04]  /*19640*/  @P5 STG.E.U8 desc[UR26][R244.64], R227 ;  /* 0x000000e3f4005986 */ /* 0x0043e8000c10111a */
[----:B-1----:R-:W2:Y:S01]  /*19650*/  LDL.LU.64 R244, [R1+0x30] ;  /* 0x0000300001f47983 */ /* 0x002ea20000300a00 */
[----:B0-----:R-:W-:Y:S01]  /*19660*/  ISETP.LT.AND P5, PT, R226, UR4, !P2 ;  /* 0x00000004e2007c0c */ /* 0x001fe2000d7a1270 */
[----:B------:R-:W0:Y:S01]  /*19670*/  LDCU UR4, c[0x0][0x39c] ;  /* 0x00007380ff0477ac */ /* 0x000e220008000800 */
[----:B------:R-:W-:Y:S01]  /*19680*/  LOP3.LUT R226, R0, 0x1d, RZ, 0xfc, !PT ;  /* 0x0000001d00e27812 */ /* 0x000fe200078efcff */
[----:B-----5:R1:W-:Y:S01]  /*19690*/  @P3 STG.E.U8 desc[UR26][R234.64], R242 ;  /* 0x000000f2ea003986 */ /* 0x0203e2000c10111a */
[----:B------:R-:W-:Y:S02]  /*196a0*/  PRMT R230, R242, 0x9910, RZ ;  /* 0x00009910f2e67816 */ /* 0x000fe400000000ff */
[----:B0-----:R-:W-:Y:S01]  /*196b0*/  ISETP.LT.AND P3, PT, R226, UR4, !P2 ;  /* 0x00000004e2007c0c */ /* 0x001fe2000d761270 */
[----:B------:R-:W0:Y:S01]  /*196c0*/  LDCU UR4, c[0x0][0x39c] ;  /* 0x00007380ff0477ac */ /* 0x000e220008000800 */
[----:B------:R-:W5:Y:S01]  /*196d0*/  LDL.LU.64 R226, [R1+0x28] ;  /* 0x0000280001e27983 */ /* 0x000f620000300a00 */
[----:B-1----:R-:W-:-:S02]  /*196e0*/  SHF.R.S32.HI R235, RZ, 0x8, R230 ;  /* 0x00000008ffeb7819 */ /* 0x002fc400000114e6 */
[----:B------:R-:W-:Y:S01]  /*196f0*/  LOP3.LUT R234, R0, 0x1e, RZ, 0xfc, !PT ;  /* 0x0000001e00ea7812 */ /* 0x000fe200078efcff */
[----:B------:R-:W5:Y:S04]  /*19700*/  LDL.LU.64 R230, [R1+0x20] ;  /* 0x0000200001e67983 */ /* 0x000f680000300a00 */
[----:B------:R1:W-:Y:S01]  /*19710*/  @P4 STG.E.U8 desc[UR26][R216.64], R235 ;  /* 0x000000ebd8004986 */ /* 0x0003e2000c10111a */
[----:B0-----:R-:W-:Y:S01]  /*19720*/  ISETP.LT.AND P4, PT, R234, UR4, !P2 ;  /* 0x00000004ea007c0c */ /* 0x001fe2000d781270 */
[----:B------:R-:W0:Y:S01]  /*19730*/  LDCU UR4, c[0x0][0x39c] ;  /* 0x00007380ff0477ac */ /* 0x000e220008000800 */
[----:B------:R-:W-:Y:S01]  /*19740*/  LOP3.LUT R234, R0, 0x1f, RZ, 0xfc, !PT ;  /* 0x0000001f00ea7812 */ /* 0x000fe200078efcff */
[----:B---3--:R3:W-:Y:S04]  /*19750*/  @P6 STG.E.U8 desc[UR26][R238.64], R243 ;  /* 0x000000f3ee006986 */ /* 0x0087e8000c10111a */
[----:B-1----:R-:W5:Y:S01]  /*19760*/  LDL.LU.64 R216, [R1+0x3f8] ;  /* 0x0003f80001d87983 */ /* 0x002f620000300a00 */
[----:B0-----:R-:W-:Y:S01]  /*19770*/  ISETP.LT.AND P6, PT, R234, UR4, !P2 ;  /* 0x00000004ea007c0c */ /* 0x001fe2000d7c1270 */
[----:B------:R-:W0:Y:S02]  /*19780*/  LDCU UR4, c[0x0][0x39c] ;  /* 0x00007380ff0477ac */ /* 0x000e240008000800 */
[----:B------:R-:W5:Y:S01]  /*19790*/  LDL.LU.64 R234, [R1+0x18] ;  /* 0x0000180001ea7983 */ /* 0x000f620000300a00 */
[----:B---3--:R-:W-:-:S05]  /*197a0*/  PRMT R238, R243, 0x9910, RZ ;  /* 0x00009910f3ee7816 */ /* 0x008fca00000000ff */
[----:B------:R-:W-:Y:S02]  /*197b0*/  IMAD.MOV.U32 R240, RZ, RZ, R238 ;  /* 0x000000fffff07224 */ /* 0x000fe400078e00ee */
[----:B------:R-:W3:Y:S03]  /*197c0*/  LDL.LU.64 R238, [R1+0x10] ;  /* 0x0000100001ee7983 */ /* 0x000ee60000300a00 */
[----:B------:R-:W-:-:S05]  /*197d0*/  SHF.R.S32.HI R242, RZ, 0x8, R240 ;  /* 0x00000008fff27819 */ /* 0x000fca00000114f0 */
[----:B----4-:R1:W-:Y:S04]  /*197e0*/  @P1 STG.E.U8 desc[UR26][R222.64], R242 ;  /* 0x000000f2de001986 */ /* 0x0103e8000c10111a */
[----:B-1----:R-:W4:Y:S04]  /*197f0*/  LDL.LU.64 R222, [R1+0x3f0] ;  /* 0x0003f00001de7983 */ /* 0x002f280000300a00 */
[----:B------:R-:W4:Y:S01]  /*19800*/  LDL.LU.64 R242, [R1+0x8] ;  /* 0x0000080001f27983 */ /* 0x000f220000300a00 */
[----:B------:R-:W-:-:S04]  /*19810*/  LOP3.LUT R240, R0, 0x20, RZ, 0xfc, !PT ;  /* 0x0000002000f07812 */ /* 0x000fc800078efcff */
[----:B0-----:R-:W-:Y:S01]  /*19820*/  ISETP.LT.AND P1, PT, R240, UR4, !P2 ;  /* 0x00000004f0007c0c */ /* 0x001fe2000d721270 */
[----:B------:R-:W0:Y:S01]  /*19830*/  LDCU UR4, c[0x0][0x39c] ;  /* 0x00007380ff0477ac */ /* 0x000e220008000800 */
[----:B------:R-:W-:Y:S01]  /*19840*/  LOP3.LUT R240, R0, 0x21, RZ, 0xfc, !PT ;  /* 0x0000002100f07812 */ /* 0x000fe200078efcff */
[----:B--2---:R1:W-:Y:S04]  /*19850*/  @P5 STG.E.U8 desc[UR26][R244.64], R248 ;  /* 0x000000f8f4005986 */ /* 0x0043e8000c10111a */
[----:B-1----:R-:W2:Y:S01]  /*19860*/  LDL.LU.64 R244, [R1] ;  /* 0x0000000001f47983 */ /* 0x002ea20000300a00 */
[----:B0-----:R-:W-:Y:S01]  /*19870*/  ISETP.LT.AND P5, PT, R240, UR4, !P2 ;  /* 0x00000004f0007c0c */ /* 0x001fe2000d7a1270 */
[----:B------:R-:W0:Y:S01]  /*19880*/  LDCU UR4, c[0x0][0x39c] ;  /* 0x00007380ff0477ac */ /* 0x000e220008000800 */
[----:B------:R-:W-:-:S02]  /*19890*/  PRMT R240, R248, 0x9910, RZ ;  /* 0x00009910f8f07816 */ /* 0x000fc400000000ff */
[----:B------:R-:W-:Y:S02]  /*198a0*/  LOP3.LUT R248, R0, 0x22, RZ, 0xfc, !PT ;  /* 0x0000002200f87812 */ /* 0x000fe400078efcff */
[----:B------:R-:W-:-:S05]  /*198b0*/  SHF.R.S32.HI R240, RZ, 0x8, R240 ;  /* 0x00000008fff07819 */ /* 0x000fca00000114f0 */
[----:B-----5:R1:W-:Y:S01]  /*198c0*/  @P3 STG.E.U8 desc[UR26][R226.64], R240 ;  /* 0x000000f0e2003986 */ /* 0x0203e2000c10111a */
[----:B0-----:R-:W-:Y:S01]  /*198d0*/  ISETP.LT.AND P3, PT, R248, UR4, !P2 ;  /* 0x00000004f8007c0c */ /* 0x001fe2000d761270 */
[----:B------:R-:W0:Y:S01]  /*198e0*/  LDCU UR4, c[0x0][0x39c] ;  /* 0x00007380ff0477ac */ /* 0x000e220008000800 */
[----:B------:R-:W-:Y:S01]  /*198f0*/  LOP3.LUT R248, R0, 0x23, RZ, 0xfc, !PT ;  /* 0x0000002300f87812 */ /* 0x000fe200078efcff */
[----:B------:R5:W-:Y:S04]  /*19900*/  @P4 STG.E.U8 desc[UR26][R230.64], R251 ;  /* 0x000000fbe6004986 */ /* 0x000be8000c10111a */
[----:B-1----:R-:W2:Y:S04]  /*19910*/  LDL.LU.64 R226, [R1+0x3e0] ;  /* 0x0003e00001e27983 */ /* 0x002ea80000300a00 */
[----:B------:R-:W2:Y:S04]  /*19920*/  LDL.LU R240, [R1+0x3d8] ;  /* 0x0003d80001f07983 */ /* 0x000ea80000300800 */
[----:B-----5:R-:W5:Y:S01]  /*19930*/  LDL.LU.64 R230, [R1+0x3d0] ;  /* 0x0003d00001e67983 */ /* 0x020f620000300a00 */
[----:B0-----:R-:W-:Y:S01]  /*19940*/  ISETP.LT.AND P4, PT, R248, UR4, !P2 ;  /* 0x00000004f8007c0c */ /* 0x001fe2000d781270 */
[----:B------:R-:W0:Y:S01]  /*19950*/  LDCU UR4, c[0x0][0x39c] ;  /* 0x00007380ff0477ac */ /* 0x000e220008000800 */
[----:B------:R-:W-:-:S02]  /*19960*/  PRMT R248, R251, 0x9910, RZ ;  /* 0x00009910fbf87816 */ /* 0x000fc400000000ff */
[----:B------:R-:W-:Y:S02]  /*19970*/  LOP3.LUT R251, R0, 0x24, RZ, 0xfc, !PT ;  /* 0x0000002400fb7812 */ /* 0x000fe400078efcff */
[----:B------:R-:W-:-:S05]  /*19980*/  SHF.R.S32.HI R248, RZ, 0x8, R248 ;  /* 0x00000008fff87819 */ /* 0x000fca00000114f8 */
[----:B------:R1:W-:Y:S01]  /*19990*/  @P6 STG.E.U8 desc[UR26][R234.64], R248 ;  /* 0x000000f8ea006986 */ /* 0x0003e2000c10111a */
[----:B0-----:R-:W-:Y:S01]  /*199a0*/  ISETP.LT.AND P6, PT, R251, UR4, !P2 ;  /* 0x00000004fb007c0c */ /* 0x001fe2000d7c1270 */
[----:B------:R-:W0:Y:S01]  /*199b0*/  LDCU UR4, c[0x0][0x39c] ;  /* 0x00007380ff0477ac */ /* 0x000e220008000800 */
[----:B------:R-:W-:Y:S01]  /*199c0*/  LOP3.LUT R251, R0, 0x25, RZ, 0xfc, !PT ;  /* 0x0000002500fb7812 */ /* 0x000fe200078efcff */
[----:B---3--:R3:W-:Y:S04]  /*199d0*/  @P1 STG.E.U8 desc[UR26][R238.64], R250 ;  /* 0x000000faee001986 */ /* 0x0087e8000c10111a */
[----:B-1----:R-:W5:Y:S04]  /*199e0*/  LDL.LU.64 R234, [R1+0x3c8] ;  /* 0x0003c80001ea7983 */ /* 0x002f680000300a00 */
[----:B------:R-:W5:Y:S01]  /*199f0*/  LDL.LU R248, [R1+0x3c0] ;  /* 0x0003c00001f87983 */ /* 0x000f620000300800 */
[----:B0-----:R-:W-:Y:S01]  /*19a00*/  ISETP.LT.AND P1, PT, R251, UR4, !P2 ;  /* 0x00000004fb007c0c */ /* 0x001fe2000d721270 */
[----:B------:R-:W0:Y:S01]  /*19a10*/  LDCU UR4, c[0x0][0x39c] ;  /* 0x00007380ff0477ac */ /* 0x000e220008000800 */
[----:B---3--:R-:W-:Y:S01]  /*19a20*/  PRMT R250, R250, 0x9910, RZ ;  /* 0x00009910fafa7816 */ /* 0x008fe200000000ff */
[----:B------:R-:W3:Y:S01]  /*19a30*/  LDL.LU.64 R238, [R1+0x3b8] ;  /* 0x0003b80001ee7983 */ /* 0x000ee20000300a00 */
[----:B------:R-:W-:-:S02]  /*19a40*/  LOP3.LUT R251, R0, 0x26, RZ, 0xfc, !PT ;  /* 0x0000002600fb7812 */ /* 0x000fc400078efcff */
[----:B------:R-:W-:-:S05]  /*19a50*/  SHF.R.S32.HI R250, RZ, 0x8, R250 ;  /* 0x00000008fffa7819 */ /* 0x000fca00000114fa */
[----:B----4-:R1:W-:Y:S01]  /*19a60*/  @P5 STG.E.U8 desc[UR26][R242.64], R250 ;  /* 0x000000faf2005986 */ /* 0x0103e2000c10111a */
[----:B0-----:R-:W-:Y:S01]  /*19a70*/  ISETP.LT.AND P5, PT, R251, UR4, !P2 ;  /* 0x00000004fb007c0c */ /* 0x001fe2000d7a1270 */
[----:B------:R-:W0:Y:S01]  /*19a80*/  LDCU UR4, c[0x0][0x39c] ;  /* 0x00007380ff0477ac */ /* 0x000e220008000800 */
[----:B------:R-:W-:Y:S01]  /*19a90*/  LOP3.LUT R251, R0, 0x27, RZ, 0xfc, !PT ;  /* 0x0000002700fb7812 */ /* 0x000fe200078efcff */
[----:B-1----:R-:W4:Y:S04]  /*19aa0*/  LDL.LU.64 R242, [R1+0x3b0] ;  /* 0x0003b00001f27983 */ /* 0x002f280000300a00 */
[----:B------:R-:W3:Y:S04]  /*19ab0*/  LDL.LU R250, [R1+0x3a8] ;  /* 0x0003a80001fa7983 */ /* 0x000ee80000300800 */
[----:B--2---:R1:W-:Y:S01]  /*19ac0*/  @P3 STG.E.U8 desc[UR26][R244.64], R249 ;  /* 0x000000f9f4003986 */ /* 0x0043e2000c10111a */
[----:B0-----:R-:W-:Y:S01]  /*19ad0*/  ISETP.LT.AND P3, PT, R251, UR4, !P2 ;  /* 0x00000004fb007c0c */ /* 0x001fe2000d761270 */
[----:B------:R-:W0:Y:S02]  /*19ae0*/  LDCU UR4, c[0x0][0x39c] ;  /* 0x00007380ff0477ac */ /* 0x000e240008000800 */
[----:B-1----:R-:W2:Y:S04]  /*19af0*/  LDL.LU.64 R244, [R1+0x3a0] ;  /* 0x0003a00001f47983 */ /* 0x002ea80000300a00 */
[----:B------:R-:W3:Y:S01]  /*19b00*/  LDL.LU R251, [R1+0x39c] ;  /* 0x00039c0001fb7983 */ /* 0x000ee20000300800 */
[----:B------:R-:W-:-:S04]  /*19b10*/  PRMT R249, R249, 0x9910, RZ ;  /* 0x00009910f9f97816 */ /* 0x000fc800000000ff */
[----:B------:R-:W-:-:S05]  /*19b20*/  SHF.R.S32.HI R249, RZ, 0x8, R249 ;  /* 0x00000008fff97819 */ /* 0x000fca00000114f9 */
[----:B---3--:R1:W-:Y:S04]  /*19b30*/  @P4 STG.E.U8 desc[UR26][R250.64], R249 ;  /* 0x000000f9fa004986 */ /* 0x0083e8000c10111a */
[----:B-1----:R-:W5:Y:S01]  /*19b40*/  LDL.LU R249, [R1+0x398] ;  /* 0x0003980001f97983 */ /* 0x002f620000300800 */
[----:B------:R-:W-:-:S04]  /*19b50*/  LOP3.LUT R251, R0, 0x28, RZ, 0xfc, !PT ;  /* 0x0000002800fb7812 */ /* 0x000fc800078efcff */
[----:B0-----:R-:W-:Y:S01]  /*19b60*/  ISETP.LT.AND P4, PT, R251, UR4, !P2 ;  /* 0x00000004fb007c0c */ /* 0x001fe2000d781270 */
[----:B------:R-:W0:Y:S01]  /*19b70*/  LDCU UR4, c[0x0][0x39c] ;  /* 0x00007380ff0477ac */ /* 0x000e220008000800 */
[----:B------:R-:W-:Y:S01]  /*19b80*/  LOP3.LUT R250, R0, 0x29, RZ, 0xfc, !PT ;  /* 0x0000002900fa7812 */ /* 0x000fe200078efcff */
[----:B-----5:R1:W-:Y:S02]  /*19b90*/  @P6 STG.E.U8 desc[UR26][R248.64], R241 ;  /* 0x000000f1f8006986 */ /* 0x0203e4000c10111a */
[----:B-1----:R-:W-:Y:S02]  /*19ba0*/  PRMT R248, R241, 0x9910, RZ ;  /* 0x00009910f1f87816 */ /* 0x002fe400000000ff */
[----:B------:R-:W3:Y:S01]  /*19bb0*/  LDL.LU R241, [R1+0x394] ;  /* 0x0003940001f17983 */ /* 0x000ee20000300800 */
[----:B0-----:R-:W-:Y:S01]  /*19bc0*/  ISETP.LT.AND P6, PT, R250, UR4, !P2 ;  /* 0x00000004fa007c0c */ /* 0x001fe2000d7c1270 */
[----:B------:R-:W0:Y:S01]  /*19bd0*/  LDCU UR4, c[0x0][0x39c] ;  /* 0x00007380ff0477ac */ /* 0x000e220008000800 */
[----:B------:R-:W-:-:S02]  /*19be0*/  SHF.R.S32.HI R248, RZ, 0x8, R248 ;  /* 0x00000008fff87819 */ /* 0x000fc400000114f8 */
[----:B------:R-:W-:-:S03]  /*19bf0*/  LOP3.LUT R249, R0, 0x2a, RZ, 0xfc, !PT ;  /* 0x0000002a00f97812 */ /* 0x000fc600078efcff */
[----:B--2---:R1:W-:Y:S01]  /*19c00*/  @P1 STG.E.U8 desc[UR26][R244.64], R248 ;  /* 0x000000f8f4001986 */ /* 0x0043e2000c10111a */
[----:B0-----:R-:W-:Y:S01]  /*19c10*/  ISETP.LT.AND P1, PT, R249, UR4, !P2 ;  /* 0x00000004f9007c0c */ /* 0x001fe2000d721270 */
[----:B------:R-:W0:Y:S01]  /*19c20*/  LDCU UR4, c[0x0][0x39c] ;  /* 0x00007380ff0477ac */ /* 0x000e220008000800 */
[----:B-1----:R-:W-:Y:S01]  /*19c30*/  LOP3.LUT R244, R0, 0x2b, RZ, 0xfc, !PT ;  /* 0x0000002b00f47812 */ /* 0x002fe200078efcff */
[----:B----4-:R1:W-:Y:S03]  /*19c40*/  @P5 STG.E.U8 desc[UR26][R242.64], R237 ;  /* 0x000000edf2005986 */ /* 0x0103e6000c10111a */
[----:B0-----:R-:W-:Y:S01]  /*19c50*/  ISETP.LT.AND P5, PT, R244, UR4, !P2 ;  /* 0x00000004f4007c0c */ /* 0x001fe2000d7a1270 */
[----:B------:R-:W0:Y:S01]  /*19c60*/  LDCU UR4, c[0x0][0x39c] ;  /* 0x00007380ff0477ac */ /* 0x000e220008000800 */
[----:B-1----:R-:W-:Y:S02]  /*19c70*/  PRMT R242, R237, 0x9910, RZ ;  /* 0x00009910edf27816 */ /* 0x002fe400000000ff */
[----:B------:R-:W2:Y:S02]  /*19c80*/  LDL.LU R237, [R1+0x390] ;  /* 0x0003900001ed7983 */ /* 0x000ea40000300800 */
[----:B------:R-:W-:-:S02]  /*19c90*/  SHF.R.S32.HI R242, RZ, 0x8, R242 ;  /* 0x00000008fff27819 */ /* 0x000fc400000114f2 */
[----:B------:R-:W-:-:S03]  /*19ca0*/  LOP3.LUT R243, R0, 0x2c, RZ, 0xfc, !PT ;  /* 0x0000002c00f37812 */ /* 0x000fc600078efcff */
[----:B---3--:R-:W-:Y:S01]  /*19cb0*/  @P3 STG.E.U8 desc[UR26][R240.64], R242 ;  /* 0x000000f2f0003986 */ /* 0x008fe2000c10111a */
[----:B0-----:R-:W-:Y:S01]  /*19cc0*/  ISETP.LT.AND P3, PT, R243, UR4, !P2 ;  /* 0x00000004f3007c0c */ /* 0x001fe2000d761270 */
[----:B------:R-:W0:Y:S01]  /*19cd0*/  LDCU UR4, c[0x0][0x39c] ;  /* 0x00007380ff0477ac */ /* 0x000e220008000800 */
[----:B------:R-:W-:Y:S01]  /*19ce0*/  PRMT R243, R233, 0x9910, RZ ;  /* 0x00009910e9f37816 */ /* 0x000fe200000000ff */
[----:B------:R1:W-:Y:S04]  /*19cf0*/  @P4 STG.E.U8 desc[UR26][R238.64], R233 ;  /* 0x000000e9ee004986 */ /* 0x0003e8000c10111a */
[----:B-1----:R-:W3:Y:S01]  /*19d00*/  LDL.LU R233, [R1+0x38c] ;  /* 0x00038c0001e97983 */ /* 0x002ee20000300800 */
[----:B------:R-:W-:-:S04]  /*19d10*/  LOP3.LUT R240, R0, 0x2d, RZ, 0xfc, !PT ;  /* 0x0000002d00f07812 */ /* 0x000fc800078efcff */
[----:B0-----:R-:W-:Y:S01]  /*19d20*/  ISETP.LT.AND P4, PT, R240, UR4, !P2 ;  /* 0x00000004f0007c0c */ /* 0x001fe2000d781270 */
[----:B------:R-:W0:Y:S01]  /*19d30*/  LDCU UR4, c[0x0][0x39c] ;  /* 0x00007380ff0477ac */ /* 0x000e220008000800 */
[----:B------:R-:W-:Y:S02]  /*19d40*/  SHF.R.S32.HI R238, RZ, 0x8, R243 ;  /* 0x00000008ffee7819 */ /* 0x000fe400000114f3 */
[----:B------:R-:W-:-:S03]  /*19d50*/  LOP3.LUT R239, R0, 0x2e, RZ, 0xfc, !PT ;  /* 0x0000002e00ef7812 */ /* 0x000fc600078efcff */
[----:B--2---:R-:W-:Y:S01]  /*19d60*/  @P6 STG.E.U8 desc[UR26][R236.64], R238 ;  /* 0x000000eeec006986 */ /* 0x004fe2000c10111a */
[----:B0-----:R-:W-:Y:S01]  /*19d70*/  ISETP.LT.AND P6, PT, R239, UR4, !P2 ;  /* 0x00000004ef007c0c */ /* 0x001fe2000d7c1270 */
[----:B------:R-:W0:Y:S01]  /*19d80*/  LDCU UR4, c[0x0][0x39c] ;  /* 0x00007380ff0477ac */ /* 0x000e220008000800 */
[----:B------:R-:W-:-:S04]  /*19d90*/  PRMT R239, R229, 0x9910, RZ ;  /* 0x00009910e5ef7816 */ /* 0x000fc800000000ff */
[----:B------:R-:W-:Y:S01]  /*19da0*/  SHF.R.S32.HI R239, RZ, 0x8, R239 ;  /* 0x00000008ffef7819 */ /* 0x000fe200000114ef */
[----:B------:R1:W-:Y:S04]  /*19db0*/  @P1 STG.E.U8 desc[UR26][R234.64], R229 ;  /* 0x000000e5ea001986 */ /* 0x0003e8000c10111a */
[----:B-1----:R-:W2:Y:S01]  /*19dc0*/  LDL.LU R229, [R1+0x388] ;  /* 0x0003880001e57983 */ /* 0x002ea20000300800 */
[----:B------:R-:W-:-:S03]  /*19dd0*/  PRMT R235, R225, 0x9910, RZ ;  /* 0x00009910e1eb7816 */ /* 0x000fc600000000ff */
[----:B---3--:R-:W-:Y:S04]  /*19de0*/  @P5 STG.E.U8 desc[UR26][R232.64], R239 ;  /* 0x000000efe8005986 */ /* 0x008fe8000c10111a */
[----:B------:R1:W-:Y:S04]  /*19df0*/  @P3 STG.E.U8 desc[UR26][R230.64], R225 ;  /* 0x000000e1e6003986 */ /* 0x0003e8000c10111a */
[----:B-1----:R-:W3:Y:S01]  /*19e00*/  LDL.LU R225, [R1+0x384] ;  /* 0x0003840001e17983 */ /* 0x002ee20000300800 */
[----:B------:R-:W-:-:S04]  /*19e10*/  LOP3.LUT R240, R0, 0x2f, RZ, 0xfc, !PT ;  /* 0x0000002f00f07812 */ /* 0x000fc800078efcff */
[----:B0-----:R-:W-:Y:S01]  /*19e20*/  ISETP.LT.AND P1, PT, R240, UR4, !P2 ;  /* 0x00000004f0007c0c */ /* 0x001fe2000d721270 */
[----:B------:R-:W0:Y:S01]  /*19e30*/  LDCU UR4, c[0x0][0x39c] ;  /* 0x00007380ff0477ac */ /* 0x000e220008000800 */
[----:B------:R-:W-:Y:S02]  /*19e40*/  LOP3.LUT R240, R0, 0x30, RZ, 0xfc, !PT ;  /* 0x0000003000f07812 */ /* 0x000fe400078efcff */
[----:B------:R-:W-:Y:S02]  /*19e50*/  PRMT R231, R221, 0x9910, RZ ;  /* 0x00009910dde77816 */ /* 0x000fe400000000ff */
[----:B------:R-:W-:Y:S02]  /*19e60*/  SHF.R.S32.HI R235, RZ, 0x8, R235 ;  /* 0x00000008ffeb7819 */ /* 0x000fe400000114eb */
[----:B------:R-:W-:Y:S02]  /*19e70*/  SHF.R.S32.HI R231, RZ, 0x8, R231 ;  /* 0x00000008ffe77819 */ /* 0x000fe400000114e7 */
[----:B0-----:R-:W-:Y:S01]  /*19e80*/  ISETP.LT.AND P5, PT, R240, UR4, !P2 ;  /* 0x00000004f0007c0c */ /* 0x001fe2000d7a1270 */
[----:B------:R-:W0:Y:S01]  /*19e90*/  LDCU UR4, c[0x0][0x39c] ;  /* 0x00007380ff0477ac */ /* 0x000e220008000800 */
[----:B--2---:R-:W-:Y:S04]  /*19ea0*/  @P4 STG.E.U8 desc[UR26][R228.64], R235 ;  /* 0x000000ebe4004986 */ /* 0x004fe8000c10111a */
[----:B------:R1:W-:Y:S04]  /*19eb0*/  @P6 STG.E.U8 desc[UR26][R226.64], R221 ;  /* 0x000000dde2006986 */ /* 0x0003e8000c10111a */
[----:B-1----:R-:W2:Y:S01]  /*19ec0*/  LDL.LU R221, [R1+0x380] ;  /* 0x0003800001dd7983 */ /* 0x002ea20000300800 */
[----:B------:R-:W-:-:S02]  /*19ed0*/  PRMT R227, R213, 0x9910, RZ ;  /* 0x00009910d5e37816 */ /* 0x000fc400000000ff */
[----:B------:R-:W-:-:S04]  /*19ee0*/  LOP3.LUT R236, R0, 0x31, RZ, 0xfc, !PT ;  /* 0x0000003100ec7812 */ /* 0x000fc800078efcff */
[----:B0-----:R-:W-:Y:S01]  /*19ef0*/  ISETP.LT.AND P3, PT, R236, UR4, !P2 ;  /* 0x00000004ec007c0c */ /* 0x001fe2000d761270 */
[----:B------:R-:W0:Y:S01]  /*19f00*/  LDCU UR4, c[0x0][0x39c] ;  /* 0x00007380ff0477ac */ /* 0x000e220008000800 */
[----:B---3--:R-:W-:Y:S04]  /*19f10*/  @P1 STG.E.U8 desc[UR26][R224.64], R231 ;  /* 0x000000e7e0001986 */ /* 0x008fe8000c10111a */
[----:B------:R1:W-:Y:S04]  /*19f20*/  @P5 STG.E.U8 desc[UR26][R222.64], R213 ;  /* 0x000000d5de005986 */ /* 0x0003e8000c10111a */
[----:B-1----:R-:W3:Y:S01]  /*19f30*/  LDL.LU R213, [R1+0x37c] ;  /* 0x00037c0001d57983 */ /* 0x002ee20000300800 */
[----:B------:R-:W-:-:S04]  /*19f40*/  LOP3.LUT R234, R0, 0x32, RZ, 0xfc, !PT ;  /* 0x0000003200ea7812 */ /* 0x000fc800078efcff */
[----:B0-----:R-:W-:Y:S01]  /*19f50*/  ISETP.LT.AND P4, PT, R234, UR4, !P2 ;  /* 0x00000004ea007c0c */ /* 0x001fe2000d781270 */
[----:B------:R-:W0:Y:S01]  /*19f60*/  LDCU UR4, c[0x0][0x39c] ;  /* 0x00007380ff0477ac */ /* 0x000e220008000800 */
[C---:B------:R-:W-:Y:S02]  /*19f70*/  LOP3.LUT R232, R0.reuse, 0x33, RZ, 0xfc, !PT ;  /* 0x0000003300e87812 */ /* 0x040fe400078efcff */
[----:B------:R-:W-:Y:S02]  /*19f80*/  LOP3.LUT R230, R0, 0x34, RZ, 0xfc, !PT ;  /* 0x0000003400e67812 */ /* 0x000fe400078efcff */
[----:B0-----:R-:W-:Y:S01]  /*19f90*/  ISETP.LT.AND P6, PT, R232, UR4, !P2 ;  /* 0x00000004e8007c0c */ /* 0x001fe2000d7c1270 */
[----:B------:R-:W0:Y:S01]  /*19fa0*/  LDCU UR4, c[0x0][0x39c] ;  /* 0x00007380ff0477ac */ /* 0x000e220008000800 */
[----:B------:R-:W-:Y:S02]  /*19fb0*/  PRMT R223, R205, 0x9910, RZ ;  /* 0x00009910cddf7816 */ /* 0x000fe400000000ff */
[----:B------:R-:W-:-:S02]  /*19fc0*/  SHF.R.S32.HI R227, RZ, 0x8, R227 ;  /* 0x00000008ffe37819 */ /* 0x000fc400000114e3 */
[----:B------:R-:W-:-:S03]  /*19fd0*/  SHF.R.S32.HI R223, RZ, 0x8, R223 ;  /* 0x00000008ffdf7819 */ /* 0x000fc600000114df */
[----:B--2---:R-:W-:Y:S01]  /*19fe0*/  @P3 STG.E.U8 desc[UR26][R220.64], R227 ;  /* 0x000000e3dc003986 */ /* 0x004fe2000c10111a */
[----:B0-----:R-:W-:-:S03]  /*19ff0*/  ISETP.LT.AND P1, PT, R230, UR4, !P2 ;  /* 0x00000004e6007c0c */ /* 0x001fc6000d721270 */
[----:B------:R0:W-:Y:S01]  /*1a000*/  @P4 STG.E.U8 desc[UR26][R216.64], R205 ;  /* 0x000000cdd8004986 */ /* 0x0001e2000c10111a */
[----:B------:R-:W1:Y:S03]  /*1a010*/  LDCU UR4, c[0x0][0x39c] ;  /* 0x00007380ff0477ac */ /* 0x000e660008000800 */
[----:B0-----:R-:W2:Y:S01]  /*1a020*/  LDL.LU R205, [R1+0x378] ;  /* 0x0003780001cd7983 */ /* 0x001ea20000300800 */
[----:B------:R-:W-:Y:S02]  /*1a030*/  PRMT R217, R197, 0x9910, RZ ;  /* 0x00009910c5d97816 */ /* 0x000fe400000000ff */
[----:B------:R-:W-:-:S04]  /*1a040*/  LOP3.LUT R228, R0, 0x35, RZ, 0xfc, !PT ;  /* 0x0000003500e47812 */ /* 0x000fc800078efcff */
[----:B-1----:R-:W-:Y:S01]  /*1a050*/  ISETP.LT.AND P5, PT, R228, UR4, !P2 ;  /* 0x00000004e4007c0c */ /* 0x002fe2000d7a1270 */
[----:B------:R-:W0:Y:S01]  /*1a060*/  LDCU UR4, c[0x0][0x39c] ;  /* 0x00007380ff0477ac */ /* 0x000e220008000800 */
[----:B---3--:R-:W-:Y:S04]  /*1a070*/  @P6 STG.E.U8 desc[UR26][R212.64], R223 ;  /* 0x000000dfd4006986 */ /* 0x008fe8000c10111a */
[----:B------:R1:W-:Y:S04]  /*1a080*/  @P1 STG.E.U8 desc[UR26][R208.64], R197 ;  /* 0x000000c5d0001986 */ /* 0x0003e8000c10111a */
[----:B-1----:R-:W3:Y:S01]  /*1a090*/  LDL.LU R197, [R1+0x374] ;  /* 0x0003740001c57983 */ /* 0x002ee20000300800 */
[----:B------:R-:W-:-:S02]  /*1a0a0*/  LOP3.LUT R226, R0, 0x36, RZ, 0xfc, !PT ;  /* 0x0000003600e27812 */ /* 0x000fc400078efcff */
[----:B------:R-:W-:Y:S01]  /*1a0b0*/  LOP3.LUT R224, R0, 0x37, RZ, 0xfc, !PT ;  /* 0x0000003700e07812 */ /* 0x000fe200078efcff */
[----:B------:R-:W4:Y:S01]  /*1a0c0*/  LDL.LU R250, [R1+0x140] ;  /* 0x0001400001fa7983 */ /* 0x000f220000300800 */
[----:B0-----:R-:W-:Y:S01]  /*1a0d0*/  ISETP.LT.AND P3, PT, R226, UR4, !P2 ;  /* 0x00000004e2007c0c */ /* 0x001fe2000d761270 */
[----:B------:R-:W0:Y:S01]  /*1a0e0*/  LDCU UR4, c[0x0][0x39c] ;  /* 0x00007380ff0477ac */ /* 0x000e220008000800 */
[----:B------:R-:W-:Y:S02]  /*1a0f0*/  LOP3.LUT R222, R0, 0x38, RZ, 0xfc, !PT ;  /* 0x0000003800de7812 */ /* 0x000fe400078efcff */
[----:B0-----:R-:W-:Y:S01]  /*1a100*/  ISETP.LT.AND P4, PT, R224, UR4, !P2 ;  /* 0x00000004e0007c0c */ /* 0x001fe2000d781270 */
[----:B------:R-:W0:Y:S01]  /*1a110*/  LDCU UR4, c[0x0][0x39c] ;  /* 0x00007380ff0477ac */ /* 0x000e220008000800 */
[----:B------:R-:W-:Y:S02]  /*1a120*/  PRMT R209, R203, 0x9910, RZ ;  /* 0x00009910cbd17816 */ /* 0x000fe400000000ff */
[----:B------:R-:W-:-:S02]  /*1a130*/  SHF.R.S32.HI R217, RZ, 0x8, R217 ;  /* 0x00000008ffd97819 */ /* 0x000fc400000114d9 */
[----:B------:R-:W-:Y:S02]  /*1a140*/  SHF.R.S32.HI R209, RZ, 0x8, R209 ;  /* 0x00000008ffd17819 */ /* 0x000fe400000114d1 */
[----:B0-----:R-:W-:Y:S01]  /*1a150*/  ISETP.LT.AND P6, PT, R222, UR4, !P2 ;  /* 0x00000004de007c0c */ /* 0x001fe2000d7c1270 */
[----:B--2---:R-:W-:Y:S01]  /*1a160*/  @P5 STG.E.U8 desc[UR26][R204.64], R217 ;  /* 0x000000d9cc005986 */ /* 0x004fe2000c10111a */
[----:B------:R-:W0:Y:S03]  /*1a170*/  LDCU UR4, c[0x0][0x39c] ;  /* 0x00007380ff0477ac */ /* 0x000e260008000800 */
[----:B------:R1:W-:Y:S04]  /*1a180*/  @P3 STG.E.U8 desc[UR26][R200.64], R203 ;  /* 0x000000cbc8003986 */ /* 0x0003e8000c10111a */
[----:B-1----:R-:W2:Y:S01]  /*1a190*/  LDL.LU R203, [R1+0x370] ;  /* 0x0003700001cb7983 */ /* 0x002ea20000300800 */
[----:B------:R-:W-:-:S03]  /*1a1a0*/  PRMT R201, R207, 0x9910, RZ ;  /* 0x00009910cfc97816 */ /* 0x000fc600000000ff */
[----:B---3--:R-:W-:Y:S04]  /*1a1b0*/  @P4 STG.E.U8 desc[UR26][R196.64], R209 ;  /* 0x000000d1c4004986 */ /* 0x008fe8000c10111a */
[----:B------:R1:W-:Y:S04]  /*1a1c0*/  @P6 STG.E.U8 desc[UR26][R198.64], R207 ;  /* 0x000000cfc6006986 */ /* 0x0003e8000c10111a */
[----:B-1----:R-:W3:Y:S01]  /*1a1d0*/  LDL.LU R207, [R1+0x36c] ;  /* 0x00036c0001cf7983 */ /* 0x002ee20000300800 */
[C---:B------:R-:W-:Y:S02]  /*1a1e0*/  LOP3.LUT R220, R0.reuse, 0x39, RZ, 0xfc, !PT ;  /* 0x0000003900dc7812 */ /* 0x040fe400078efcff */
[----:B------:R-:W-:Y:S01]  /*1a1f0*/  LOP3.LUT R216, R0, 0x3a, RZ, 0xfc, !PT ;  /* 0x0000003a00d87812 */ /* 0x000fe200078efcff */
[----:B------:R-:W5:Y:S01]  /*1a200*/  LDL.LU R251, [R1+0x138] ;  /* 0x0001380001fb7983 */ /* 0x000f620000300800 */
[----:B0-----:R-:W-:Y:S01]  /*1a210*/  ISETP.LT.AND P1, PT, R220, UR4, !P2 ;  /* 0x00000004dc007c0c */ /* 0x001fe2000d721270 */
[----:B------:R-:W0:Y:S01]  /*1a220*/  LDCU UR4, c[0x0][0x39c] ;  /* 0x00007380ff0477ac */ /* 0x000e220008000800 */
[----:B------:R-:W-:-:S02]  /*1a230*/  SHF.R.S32.HI R201, RZ, 0x8, R201 ;  /* 0x00000008ffc97819 */ /* 0x000fc400000114c9 */
[----:B------:R-:W-:Y:S02]  /*1a240*/  PRMT R197, R219, 0x9910, RZ ;  /* 0x00009910dbc57816 */ /* 0x000fe400000000ff */
[----:B0-----:R-:W-:Y:S01]  /*1a250*/  ISETP.LT.AND P5, PT, R216, UR4, !P2 ;  /* 0x00000004d8007c0c */ /* 0x001fe2000d7a1270 */
[----:B------:R-:W0:Y:S06]  /*1a260*/  LDCU UR4, c[0x0][0x39c] ;  /* 0x00007380ff0477ac */ /* 0x000e2c0008000800 */
[----:B--2---:R-:W-:Y:S01]  /*1a270*/  @P1 STG.E.U8 desc[UR26][R202.64], R201 ;  /* 0x000000c9ca001986 */ /* 0x004fe2000c10111a */
[----:B------:R-:W-:-:S04]  /*1a280*/  LOP3.LUT R212, R0, 0x3b, RZ, 0xfc, !PT ;  /* 0x0000003b00d47812 */ /* 0x000fc800078efcff */
[----:B0-----:R-:W-:Y:S01]  /*1a290*/  ISETP.LT.AND P3, PT, R212, UR4, !P2 ;  /* 0x00000004d4007c0c */ /* 0x001fe2000d761270 */
[----:B------:R-:W0:Y:S01]  /*1a2a0*/  LDCU UR4, c[0x0][0x39c] ;  /* 0x00007380ff0477ac */ /* 0x000e220008000800 */
[----:B------:R-:W-:Y:S01]  /*1a2b0*/  LOP3.LUT R208, R0, 0x3c, RZ, 0xfc, !PT ;  /* 0x0000003c00d07812 */ /* 0x000fe200078efcff */
[----:B---3--:R1:W-:Y:S04]  /*1a2c0*/  @P5 STG.E.U8 desc[UR26][R206.64], R219 ;  /* 0x000000dbce005986 */ /* 0x0083e8000c10111a */
[----:B-1----:R-:W2:Y:S01]  /*1a2d0*/  LDL.LU R219, [R1+0x368] ;  /* 0x0003680001db7983 */ /* 0x002ea20000300800 */
[----:B0-----:R-:W-:Y:S01]  /*1a2e0*/  ISETP.LT.AND P4, PT, R208, UR4, !P2 ;  /* 0x00000004d0007c0c */ /* 0x001fe2000d781270 */
[----:B------:R-:W0:Y:S01]  /*1a2f0*/  LDCU UR4, c[0x0][0x39c] ;  /* 0x00007380ff0477ac */ /* 0x000e220008000800 */
[----:B------:R-:W-:-:S02]  /*1a300*/  LOP3.LUT R204, R0, 0x3d, RZ, 0xfc, !PT ;  /* 0x0000003d00cc7812 */ /* 0x000fc400078efcff */
[----:B------:R-:W-:Y:S02]  /*1a310*/  LOP3.LUT R200, R0, 0x3e, RZ, 0xfc, !PT ;  /* 0x0000003e00c87812 */ /* 0x000fe400078efcff */
[----:B0-----:R-:W-:Y:S01]  /*1a320*/  ISETP.LT.AND P6, PT, R204, UR4, !P2 ;  /* 0x00000004cc007c0c */ /* 0x001fe2000d7c1270 */
[----:B------:R-:W0:Y:S01]  /*1a330*/  LDCU UR4, c[0x0][0x39c] ;  /* 0x00007380ff0477ac */ /* 0x000e220008000800 */
[----:B------:R-:W-:Y:S02]  /*1a340*/  LOP3.LUT R196, R0, 0x3f, RZ, 0xfc, !PT ;  /* 0x0000003f00c47812 */ /* 0x000fe400078efcff */
[----:B0-----:R-:W-:Y:S01]  /*1a350*/  ISETP.LT.AND P1, PT, R200, UR4, !P2 ;  /* 0x00000004c8007c0c */ /* 0x001fe2000d721270 */
[----:B------:R-:W0:Y:S01]  /*1a360*/  LDCU UR4, c[0x0][0x39c] ;  /* 0x00007380ff0477ac */ /* 0x000e220008000800 */
[----:B----4-:R-:W-:Y:S02]  /*1a370*/  PRMT R199, R250, 0x9910, RZ ;  /* 0x00009910fac77816 */ /* 0x010fe400000000ff */
[----:B------:R-:W-:-:S02]  /*1a380*/  SHF.R.S32.HI R197, RZ, 0x8, R197 ;  /* 0x00000008ffc57819 */ /* 0x000fc400000114c5 */
[----:B------:R-:W-:Y:S01]  /*1a390*/  SHF.R.S32.HI R199, RZ, 0x8, R199 ;  /* 0x00000008ffc77819 */ /* 0x000fe200000114c7 */
[----:B------:R-:W-:Y:S01]  /*1a3a0*/  VIADD R252, R252, UR5 ;  /* 0x00000005fcfc7c36 */ /* 0x000fe20008000000 */
[----:B------:R-:W-:Y:S01]  /*1a3b0*/  LOP3.LUT R198, R0, 0x41, RZ, 0xfc, !PT ;  /* 0x0000004100c67812 */ /* 0x000fe200078efcff */
[----:B------:R-:W-:Y:S01]  /*1a3c0*/  @P3 STG.E.U8 desc[UR26][R210.64], R197 ;  /* 0x000000c5d2003986 */ /* 0x000fe2000c10111a */
[----:B------:R-:W-:-:S03]  /*1a3d0*/  F2FP.SATFINITE.E4M3.F32.PACK_AB_MERGE_C R203, R133, R132, RZ ;  /* 0x0000008485cb723e */ /* 0x000fc600048070ff */
[----:B------:R-:W-:Y:S01]  /*1a3e0*/  @P4 STG.E.U8 desc[UR26][R214.64], R250 ;  /* 0x000000fad6004986 */ /* 0x000fe2000c10111a */
[----:B0-----:R-:W-:Y:S01]  /*1a3f0*/  ISETP.LT.AND P5, PT, R196, UR4, !P2 ;  /* 0x00000004c4007c0c */ /* 0x001fe2000d7a1270 */
[----:B------:R-:W0:Y:S01]  /*1a400*/  LDCU UR4, c[0x0][0x39c] ;  /* 0x00007380ff0477ac */ /* 0x000e220008000800 */
[----:B------:R-:W-:Y:S02]  /*1a410*/  LOP3.LUT R196, R0, 0x40, RZ, 0xfc, !PT ;  /* 0x0000004000c47812 */ /* 0x000fe400078efcff */
[----:B------:R-:W-:Y:S01]  /*1a420*/  ISETP.LT.AND P4, PT, R198, UR7, !P2 ;  /* 0x00000007c6007c0c */ /* 0x000fe2000d781270 */
[----:B------:R-:W-:Y:S01]  /*1a430*/  VIADD R198, R252, UR5 ;  /* 0x00000005fcc67c36 */ /* 0x000fe20008000000 */
[----:B------:R-:W-:Y:S01]  /*1a440*/  ISETP.LT.AND P3, PT, R196, UR6, !P2 ;  /* 0x00000006c4007c0c */ /* 0x000fe2000d761270 */
[----:B------:R-:W1:Y:S01]  /*1a450*/  LDCU UR7, c[0x0][0x39c] ;  /* 0x00007380ff0777ac */ /* 0x000e620008000800 */
[----:B------:R-:W-:Y:S02]  /*1a460*/  LOP3.LUT R196, R0, 0x42, RZ, 0xfc, !PT ;  /* 0x0000004200c47812 */ /* 0x000fe400078efcff */
[----:B-----5:R-:W-:Y:S01]  /*1a470*/  PRMT R201, R251, 0x9910, RZ ;  /* 0x00009910fbc97816 */ /* 0x020fe200000000ff */
[----:B------:R-:W3:Y:S03]  /*1a480*/  LDCU UR6, c[0x0][0x39c] ;  /* 0x00007380ff0677ac */ /* 0x000ee60008000800 */
[----:B------:R-:W-:-:S02]  /*1a490*/  SHF.R.S32.HI R201, RZ, 0x8, R201 ;  /* 0x00000008ffc97819 */ /* 0x000fc400000114c9 */
[----:B------:R-:W-:Y:S02]  /*1a4a0*/  PRMT R202, R203, 0x9910, RZ ;  /* 0x00009910cbca7816 */ /* 0x000fe400000000ff */
[----:B------:R-:W-:Y:S02]  /*1a4b0*/  LOP3.LUT R204, R0, 0x44, RZ, 0xfc, !PT ;  /* 0x0000004400cc7812 */ /* 0x000fe400078efcff */
[----:B------:R-:W-:-:S04]  /*1a4c0*/  F2FP.SATFINITE.E4M3.F32.PACK_AB_MERGE_C R137, R137, R136, RZ ;  /* 0x000000888989723e */ /* 0x000fc800048070ff */
[----:B------:R-:W-:Y:S02]  /*1a4d0*/  PRMT R136, R137, 0x9910, RZ ;  /* 0x0000991089887816 */ /* 0x000fe400000000ff */
[----:B------:R-:W-:Y:S02]  /*1a4e0*/  F2FP.SATFINITE.E4M3.F32.PACK_AB_MERGE_C R143, R143, R142, RZ ;  /* 0x0000008e8f8f723e */ /* 0x000fe400048070ff */
[----:B------:R-:W-:Y:S02]  /*1a4f0*/  F2FP.SATFINITE.E4M3.F32.PACK_AB_MERGE_C R145, R145, R144, RZ ;  /* 0x000000909191723e */ /* 0x000fe400048070ff */
[----:B------:R-:W-:Y:S02]  /*1a500*/  F2FP.SATFINITE.E4M3.F32.PACK_AB_MERGE_C R147, R147, R146, RZ ;  /* 0x000000929393723e */ /* 0x000fe400048070ff */
[----:B------:R-:W-:Y:S02]  /*1a510*/  F2FP.SATFINITE.E4M3.F32.PACK_AB_MERGE_C R149, R149, R148, RZ ;  /* 0x000000949595723e */ /* 0x000fe400048070ff */
[----:B------:R-:W-:-:S02]  /*1a520*/  F2FP.SATFINITE.E4M3.F32.PACK_AB_MERGE_C R151, R151, R150, RZ ;  /* 0x000000969797723e */ /* 0x000fc400048070ff */
[----:B------:R-:W-:Y:S02]  /*1a530*/  F2FP.SATFINITE.E4M3.F32.PACK_AB_MERGE_C R153, R153, R152, RZ ;  /* 0x000000989999723e */ /* 0x000fe400048070ff */
[----:B------:R-:W-:Y:S02]  /*1a540*/  LOP3.LUT R142, R0, 0x56, RZ, 0xfc, !PT ;  /* 0x00000056008e7812 */ /* 0x000fe400078efcff */
[----:B------:R-:W-:Y:S01]  /*1a550*/  F2FP.SATFINITE.E4M3.F32.PACK_AB_MERGE_C R155, R155, R154, RZ ;  /* 0x0000009a9b9b723e */ /* 0x000fe200048070ff */
[----:B--2---:R2:W-:Y:S04]  /*1a560*/  @P6 STG.E.U8 desc[UR26][R218.64], R199 ;  /* 0x000000c7da006986 */ /* 0x0045e8000c10111a */
[----:B------:R-:W-:Y:S01]  /*1a570*/  @P1 STG.E.U8 desc[UR26][R246.64], R251 ;  /* 0x000000fbf6001986 */ /* 0x000fe2000c10111a */
[----:B------:R-:W-:-:S02]  /*1a580*/  IADD3 R132, P1, PT, R252, R3, RZ ;  /* 0x00000003fc847210 */ /* 0x000fc40007f3e0ff */
[----:B------:R-:W-:Y:S02]  /*1a590*/  ISETP.LT.AND P6, PT, R196, UR8, !P2 ;  /* 0x00000008c4007c0c */ /* 0x000fe4000d7c1270 */
[-C--:B------:R-:W-:Y:S02]  /*1a5a0*/  LEA.HI.X.SX32 R133, R252, R2.reuse, 0x1, P1 ;  /* 0x00000002fc857211 */ /* 0x080fe400008f0eff */
[-C--:B------:R-:W-:Y:S02]  /*1a5b0*/  IADD3 R196, P1, PT, R198, R3.reuse, RZ ;  /* 0x00000003c6c47210 */ /* 0x080fe40007f3e0ff */
[----:B--2---:R-:W-:Y:S02]  /*1a5c0*/  LOP3.LUT R199, R0, 0x43, RZ, 0xfc, !PT ;  /* 0x0000004300c77812 */ /* 0x004fe400078efcff */
[C---:B------:R-:W-:Y:S02]  /*1a5d0*/  LEA.HI.X.SX32 R197, R198.reuse, R2, 0x1, P1 ;  /* 0x00000002c6c57211 */ /* 0x040fe400008f0eff */
[----:B0-----:R-:W-:Y:S01]  /*1a5e0*/  ISETP.LT.AND P1, PT, R199, UR4, !P2 ;  /* 0x00000004c7007c0c */ /* 0x001fe2000d721270 */
[----:B------:R-:W0:Y:S01]  /*1a5f0*/  LDCU UR4, c[0x0][0x39c] ;  /* 0x00007380ff0477ac */ /* 0x000e220008000800 */
[----:B------:R-:W-:Y:S01]  /*1a600*/  VIADD R199, R198, UR5 ;  /* 0x00000005c6c77c36 */ /* 0x000fe20008000000 */
[----:B------:R2:W-:Y:S04]  /*1a610*/  @P5 STG.E.U8 desc[UR26][R132.64], R201 ;  /* 0x000000c984005986 */ /* 0x0005e8000c10111a */
[----:B------:R4:W-:Y:S01]  /*1a620*/  @P3 STG.E.U8 desc[UR26][R196.64], R203 ;  /* 0x000000cbc4003986 */ /* 0x0009e2000c10111a */
[C---:B------:R-:W-:Y:S01]  /*1a630*/  IADD3 R198, P3, PT, R199.reuse, R3, RZ ;  /* 0x00000003c7c67210 */ /* 0x040fe20007f7e0ff */
[----:B------:R-:W-:-:S03]  /*1a640*/  VIADD R200, R199, UR5 ;  /* 0x00000005c7c87c36 */ /* 0x000fc60008000000 */
[-C--:B------:R-:W-:Y:S02]  /*1a650*/  LEA.HI.X.SX32 R199, R199, R2.reuse, 0x1, P3 ;  /* 0x00000002c7c77211 */ /* 0x080fe400018f0eff */
[----:B--2---:R-:W-:Y:S02]  /*1a660*/  SHF.R.S32.HI R201, RZ, 0x8, R202 ;  /* 0x00000008ffc97819 */ /* 0x004fe400000114ca */
[----:B------:R-:W-:Y:S02]  /*1a670*/  LOP3.LUT R133, R0, 0x45, RZ, 0xfc, !PT ;  /* 0x0000004500857812 */ /* 0x000fe400078efcff */
[----:B------:R-:W-:Y:S01]  /*1a680*/  IADD3 R132, P5, PT, R200, R3, RZ ;  /* 0x00000003c8847210 */ /* 0x000fe20007fbe0ff */
[----:B------:R2:W-:Y:S01]  /*1a690*/  @P4 STG.E.U8 desc[UR26][R198.64], R201 ;  /* 0x000000c9c6004986 */ /* 0x0005e2000c10111a */
[----:B----4-:R-:W-:Y:S02]  /*1a6a0*/  LOP3.LUT R196, R0, 0x46, RZ, 0xfc, !PT ;  /* 0x0000004600c47812 */ /* 0x010fe400078efcff */
[----:B-1----:R-:W-:Y:S01]  /*1a6b0*/  ISETP.LT.AND P4, PT, R133, UR7, !P2 ;  /* 0x0000000785007c0c */ /* 0x002fe2000d781270 */
[----:B------:R-:W1:Y:S01]  /*1a6c0*/  LDCU UR7, c[0x0][0x39c] ;  /* 0x00007380ff0777ac */ /* 0x000e620008000800 */
[C---:B------:R-:W-:Y:S01]  /*1a6d0*/  LEA.HI.X.SX32 R133, R200.reuse, R2, 0x1, P5 ;  /* 0x00000002c8857211 */ /* 0x040fe200028f0eff */
[----:B------:R-:W-:Y:S01]  /*1a6e0*/  VIADD R200, R200, UR5 ;  /* 0x00000005c8c87c36 */ /* 0x000fe20008000000 */
[----:B------:R-:W-:-:S02]  /*1a6f0*/  F2FP.SATFINITE.E4M3.F32.PACK_AB_MERGE_C R203, R135, R134, RZ ;  /* 0x0000008687cb723e */ /* 0x000fc400048070ff */
[----:B0-----:R-:W-:Y:S01]  /*1a700*/  ISETP.LT.AND P5, PT, R196, UR4, !P2 ;  /* 0x00000004c4007c0c */ /* 0x001fe2000d7a1270 */
[----:B------:R-:W0:Y:S01]  /*1a710*/  LDCU UR4, c[0x0][0x39c] ;  /* 0x00007380ff0477ac */ /* 0x000e220008000800 */
[----:B------:R-:W-:Y:S01]  /*1a720*/  PRMT R135, R203, 0x9910, RZ ;  /* 0x00009910cb877816 */ /* 0x000fe200000000ff */
[----:B------:R4:W-:Y:S01]  /*1a730*/  @P6 STG.E.U8 desc[UR26][R132.64], R203 ;  /* 0x000000cb84006986 */ /* 0x0009e2000c10111a */
[----:B---3--:R-:W-:Y:S01]  /*1a740*/  ISETP.LT.AND P3, PT, R204, UR6, !P2 ;  /* 0x00000006cc007c0c */ /* 0x008fe2000d761270 */
[----:B------:R-:W3:Y:S01]  /*1a750*/  LDCU UR6, c[0x0][0x39c] ;  /* 0x00007380ff0677ac */ /* 0x000ee20008000800 */
[C---:B------:R-:W-:Y:S01]  /*1a760*/  IADD3 R134, P6, PT, R200.reuse, R3, RZ ;  /* 0x00000003c8867210 */ /* 0x040fe20007fde0ff */
[C---:B--2---:R-:W-:Y:S02]  /*1a770*/  VIADD R198, R200.reuse, UR5 ;  /* 0x00000005c8c67c36 */ /* 0x044fe40008000000 */
[----:B------:R-:W-:Y:S01]  /*1a780*/  IMAD.MOV.U32 R199, RZ, RZ, R135 ;  /* 0x000000ffffc77224 */ /* 0x000fe200078e0087 */
[----:B------:R-:W-:-:S02]  /*1a790*/  LEA.HI.X.SX32 R135, R200, R2, 0x1, P6 ;  /* 0x00000002c8877211 */ /* 0x000fc400030f0eff */
[CC--:B------:R-:W-:Y:S02]  /*1a7a0*/  IADD3 R196, P6, PT, R198.reuse, R3.reuse, RZ ;  /* 0x00000003c6c47210 */ /* 0x0c0fe40007fde0ff */
[----:B------:R-:W-:Y:S02]  /*1a7b0*/  SHF.R.S32.HI R199, RZ, 0x8, R199 ;  /* 0x00000008ffc77819 */ /* 0x000fe400000114c7 */
[C---:B------:R-:W-:Y:S01]  /*1a7c0*/  LEA.HI.X.SX32 R197, R198.reuse, R2, 0x1, P6 ;  /* 0x00000002c6c57211 */ /* 0x040fe200030f0eff */
[----:B------:R-:W-:Y:S01]  /*1a7d0*/  VIADD R198, R198, UR5 ;  /* 0x00000005c6c67c36 */ /* 0x000fe20008000000 */
[C---:B----4-:R-:W-:Y:S01]  /*1a7e0*/  LOP3.LUT R132, R0.reuse, 0x47, RZ, 0xfc, !PT ;  /* 0x0000004700847812 */ /* 0x050fe200078efcff */
[----:B------:R2:W-:Y:S01]  /*1a7f0*/  @P1 STG.E.U8 desc[UR26][R134.64], R199 ;  /* 0x000000c786001986 */ /* 0x0005e2000c10111a */
[----:B------:R-:W-:Y:S02]  /*1a800*/  LOP3.LUT R133, R0, 0x48, RZ, 0xfc, !PT ;  /* 0x0000004800857812 */ /* 0x000fe400078efcff */
[----:B0-----:R-:W-:Y:S01]  /*1a810*/  ISETP.LT.AND P1, PT, R132, UR4, !P2 ;  /* 0x0000000484007c0c */ /* 0x001fe2000d721270 */
[----:B------:R0:W-:Y:S01]  /*1a820*/  @P3 STG.E.U8 desc[UR26][R196.64], R137 ;  /* 0x00000089c4003986 */ /* 0x0001e2000c10111a */
[----:B------:R-:W-:Y:S01]  /*1a830*/  IADD3 R132, P6, PT, R198, R3, RZ ;  /* 0x00000003c6847210 */ /* 0x000fe20007fde0ff */
[----:B------:R-:W4:Y:S01]  /*1a840*/  LDCU UR4, c[0x0][0x39c] ;  /* 0x00007380ff0477ac */ /* 0x000f220008000800 */
[----:B---3--:R-:W-:-:S02]  /*1a850*/  ISETP.LT.AND P3, PT, R133, UR6, !P2 ;  /* 0x0000000685007c0c */ /* 0x008fc4000d761270 */
[C---:B------:R-:W-:Y:S01]  /*1a860*/  LEA.HI.X.SX32 R133, R198.reuse, R2, 0x1, P6 ;  /* 0x00000002c6857211 */ /* 0x040fe200030f0eff */
[----:B------:R-:W-:Y:S01]  /*1a870*/  VIADD R198, R198, UR5 ;  /* 0x00000005c6c67c36 */ /* 0x000fe20008000000 */
[----:B------:R-:W3:Y:S01]  /*1a880*/  LDCU UR6, c[0x0][0x39c] ;  /* 0x00007380ff0677ac */ /* 0x000ee20008000800 */
[----:B--2---:R-:W-:Y:S02]  /*1a890*/  SHF.R.S32.HI R199, RZ, 0x8, R136 ;  /* 0x00000008ffc77819 */ /* 0x004fe40000011488 */
[----:B0-----:R-:W-:-:S03]  /*1a8a0*/  F2FP.SATFINITE.E4M3.F32.PACK_AB_MERGE_C R197, R139, R138, RZ ;  /* 0x0000008a8bc5723e */ /* 0x001fc600048070ff */
[----:B------:R0:W-:Y:S01]  /*1a8b0*/  @P4 STG.E.U8 desc[UR26][R132.64], R199 ;  /* 0x000000c784004986 */ /* 0x0001e2000c10111a */
[CC--:B------:R-:W-:Y:S01]  /*1a8c0*/  IADD3 R134, P4, PT, R198.reuse, R3.reuse, RZ ;  /* 0x00000003c6867210 */ /* 0x0c0fe20007f9e0ff */
[C---:B------:R-:W-:Y:S01]  /*1a8d0*/  VIADD R138, R198.reuse, UR5 ;  /* 0x00000005c68a7c36 */ /* 0x040fe20008000000 */
[----:B------:R-:W-:Y:S02]  /*1a8e0*/  PRMT R139, R197, 0x9910, RZ ;  /* 0x00009910c58b7816 */ /* 0x000fe400000000ff */
[-C--:B------:R-:W-:Y:S02]  /*1a8f0*/  LEA.HI.X.SX32 R135, R198, R2.reuse, 0x1, P4 ;  /* 0x00000002c6877211 */ /* 0x080fe400020f0eff */
[C---:B------:R-:W-:Y:S02]  /*1a900*/  IADD3 R136, P4, PT, R138.reuse, R3, RZ ;  /* 0x000000038a887210 */ /* 0x040fe40007f9e0ff */
[----:B------:R-:W-:Y:S02]  /*1a910*/  SHF.R.S32.HI R139, RZ, 0x8, R139 ;  /* 0x00000008ff8b7819 */ /* 0x000fe4000001148b */
[C---:B------:R-:W-:Y:S01]  /*1a920*/  LEA.HI.X.SX32 R137, R138.reuse, R2, 0x1, P4 ;  /* 0x000000028a897211 */ /* 0x040fe200020f0eff */
[----:B------:R-:W-:Y:S01]  /*1a930*/  VIADD R138, R138, UR5 ;  /* 0x000000058a8a7c36 */ /* 0x000fe20008000000 */
[----:B------:R2:W-:Y:S01]  /*1a940*/  @P5 STG.E.U8 desc[UR26][R134.64], R197 ;  /* 0x000000c586005986 */ /* 0x0005e2000c10111a */
[----:B------:R-:W-:-:S02]  /*1a950*/  LOP3.LUT R196, R0, 0x4a, RZ, 0xfc, !PT ;  /* 0x0000004a00c47812 */ /* 0x000fc400078efcff */
[----:B0-----:R-:W-:Y:S01]  /*1a960*/  LOP3.LUT R133, R0, 0x4b, RZ, 0xfc, !PT ;  /* 0x0000004b00857812 */ /* 0x001fe200078efcff */
[----:B------:R0:W-:Y:S01]  /*1a970*/  @P1 STG.E.U8 desc[UR26][R136.64], R139 ;  /* 0x0000008b88001986 */ /* 0x0001e2000c10111a */
[-C--:B------:R-:W-:Y:S02]  /*1a980*/  IADD3 R132, P1, PT, R138, R3.reuse, RZ ;  /* 0x000000038a847210 */ /* 0x080fe40007f3e0ff */
[----:B------:R-:W-:Y:S02]  /*1a990*/  LOP3.LUT R200, R0, 0x49, RZ, 0xfc, !PT ;  /* 0x0000004900c87812 */ /* 0x000fe400078efcff */
[----:B----4-:R-:W-:Y:S01]  /*1a9a0*/  ISETP.LT.AND P4, PT, R196, UR4, !P2 ;  /* 0x00000004c4007c0c */ /* 0x010fe2000d781270 */
[----:B------:R-:W4:Y:S01]  /*1a9b0*/  LDCU UR4, c[0x0][0x39c] ;  /* 0x00007380ff0477ac */ /* 0x000f220008000800 */
[----:B---3--:R-:W-:Y:S02]  /*1a9c0*/  ISETP.LT.AND P5, PT, R133, UR6, !P2 ;  /* 0x0000000685007c0c */ /* 0x008fe4000d7a1270 */
[----:B------:R-:W-:Y:S01]  /*1a9d0*/  F2FP.SATFINITE.E4M3.F32.PACK_AB_MERGE_C R199, R141, R140, RZ ;  /* 0x0000008c8dc7723e */ /* 0x000fe200048070ff */
[----:B------:R-:W3:Y:S01]  /*1a9e0*/  LDCU UR6, c[0x0][0x39c] ;  /* 0x00007380ff0677ac */ /* 0x000ee20008000800 */
[C---:B------:R-:W-:Y:S01]  /*1a9f0*/  LEA.HI.X.SX32 R133, R138.reuse, R2, 0x1, P1 ;  /* 0x000000028a857211 */ /* 0x040fe200008f0eff */
[----:B------:R-:W-:Y:S01]  /*1aa00*/  VIADD R138, R138, UR5 ;  /* 0x000000058a8a7c36 */ /* 0x000fe20008000000 */
[----:B-1----:R-:W-:Y:S01]  /*1aa10*/  ISETP.LT.AND P6, PT, R200, UR7, !P2 ;  /* 0x00000007c8007c0c */ /* 0x002fe2000d7c1270 */
[----:B------:R-:W1:Y:S02]  /*1aa20*/  LDCU UR7, c[0x0][0x39c] ;  /* 0x00007380ff0777ac */ /* 0x000e640008000800 */
[----:B------:R5:W-:Y:S01]  /*1aa30*/  @P3 STG.E.U8 desc[UR26][R132.64], R199 ;  /* 0x000000c784003986 */ /* 0x000be2000c10111a */
[C---:B--2---:R-:W-:Y:S01]  /*1aa40*/  IADD3 R134, P3, PT, R138.reuse, R3, RZ ;  /* 0x000000038a867210 */ /* 0x044fe20007f7e0ff */
[----:B0-----:R-:W-:Y:S01]  /*1aa50*/  VIADD R139, R138, UR5 ;  /* 0x000000058a8b7c36 */ /* 0x001fe20008000000 */
[----:B------:R-:W-:-:S02]  /*1aa60*/  PRMT R141, R199, 0x9910, RZ ;  /* 0x00009910c78d7816 */ /* 0x000fc400000000ff */
[-C--:B------:R-:W-:Y:S02]  /*1aa70*/  LEA.HI.X.SX32 R135, R138, R2.reuse, 0x1, P3 ;  /* 0x000000028a877211 */ /* 0x080fe400018f0eff */
[CC--:B------:R-:W-:Y:S02]  /*1aa80*/  IADD3 R136, P3, PT, R139.reuse, R3.reuse, RZ ;  /* 0x000000038b887210 */ /* 0x0c0fe40007f7e0ff */
[----:B------:R-:W-:Y:S02]  /*1aa90*/  SHF.R.S32.HI R141, RZ, 0x8, R141 ;  /* 0x00000008ff8d7819 */ /* 0x000fe4000001148d */
[C---:B------:R-:W-:Y:S02]  /*1aaa0*/  LOP3.LUT R138, R0.reuse, 0x4d, RZ, 0xfc, !PT ;  /* 0x0000004d008a7812 */ /* 0x040fe400078efcff */
[C---:B------:R-:W-:Y:S01]  /*1aab0*/  LEA.HI.X.SX32 R137, R139.reuse, R2, 0x1, P3 ;  /* 0x000000028b897211 */ /* 0x040fe200018f0eff */
[----:B------:R-:W-:Y:S01]  /*1aac0*/  VIADD R139, R139, UR5 ;  /* 0x000000058b8b7c36 */ /* 0x000fe20008000000 */
[----:B------:R-:W-:Y:S01]  /*1aad0*/  LOP3.LUT R196, R0, 0x4c, RZ, 0xfc, !PT ;  /* 0x0000004c00c47812 */ /* 0x000fe200078efcff */
[----:B------:R0:W-:Y:S01]  /*1aae0*/  @P6 STG.E.U8 desc[UR26][R134.64], R141 ;  /* 0x0000008d86006986 */ /* 0x0001e2000c10111a */
[----:B----4-:R-:W-:Y:S01]  /*1aaf0*/  ISETP.LT.AND P3, PT, R138, UR4, !P2 ;  /* 0x000000048a007c0c */ /* 0x010fe2000d761270 */
[----:B------:R-:W2:Y:S01]  /*1ab00*/  LDCU UR4, c[0x0][0x39c] ;  /* 0x00007380ff0477ac */ /* 0x000ea20008000800 */
[----:B------:R-:W-:Y:S01]  /*1ab10*/  PRMT R138, R143, 0x9910, RZ ;  /* 0x000099108f8a7816 */ /* 0x000fe200000000ff */
[----:B------:R4:W-:Y:S01]  /*1ab20*/  @P4 STG.E.U8 desc[UR26][R136.64], R143 ;  /* 0x0000008f88004986 */ /* 0x0009e2000c10111a */
[----:B-----5:R-:W-:-:S02]  /*1ab30*/  IADD3 R132, P4, PT, R139, R3, RZ ;  /* 0x000000038b847210 */ /* 0x020fc40007f9e0ff */
[----:B-1----:R-:W-:Y:S01]  /*1ab40*/  ISETP.LT.AND P1, PT, R196, UR7, !P2 ;  /* 0x00000007c4007c0c */ /* 0x002fe2000d721270 */
[----:B------:R-:W1:Y:S01]  /*1ab50*/  LDCU UR7, c[0x0][0x39c] ;  /* 0x00007380ff0777ac */ /* 0x000e620008000800 */
[C---:B------:R-:W-:Y:S01]  /*1ab60*/  LEA.HI.X.SX32 R133, R139.reuse, R2, 0x1, P4 ;  /* 0x000000028b857211 */ /* 0x040fe200020f0eff */
[----:B------:R-:W-:Y:S01]  /*1ab70*/  VIADD R139, R139, UR5 ;  /* 0x000000058b8b7c36 */ /* 0x000fe20008000000 */
[----:B0-----:R-:W-:Y:S02]  /*1ab80*/  SHF.R.S32.HI R141, RZ, 0x8, R138 ;  /* 0x00000008ff8d7819 */ /* 0x001fe4000001148a */
[----:B------:R-:W-:-:S03]  /*1ab90*/  LOP3.LUT R140, R0, 0x4e, RZ, 0xfc, !PT ;  /* 0x0000004e008c7812 */ /* 0x000fc600078efcff */
[----:B------:R0:W-:Y:S01]  /*1aba0*/  @P5 STG.E.U8 desc[UR26][R132.64], R141 ;  /* 0x0000008d84005986 */ /* 0x0001e2000c10111a */
[C---:B------:R-:W-:Y:S01]  /*1abb0*/  IADD3 R134, P5, PT, R139.reuse, R3, RZ ;  /* 0x000000038b867210 */ /* 0x040fe20007fbe0ff */
[----:B------:R-:W-:Y:S01]  /*1abc0*/  VIADD R138, R139, UR5 ;  /* 0x000000058b8a7c36 */ /* 0x000fe20008000000 */
[----:B---3--:R-:W-:Y:S01]  /*1abd0*/  ISETP.LT.AND P4, PT, R140, UR6, !P2 ;  /* 0x000000068c007c0c */ /* 0x008fe2000d781270 */
[----:B------:R-:W3:Y:S01]  /*1abe0*/  LDCU UR6, c[0x0][0x39c] ;  /* 0x00007380ff0677ac */ /* 0x000ee20008000800 */
[----:B----4-:R-:W-:Y:S02]  /*1abf0*/  LOP3.LUT R136, R0, 0x4f, RZ, 0xfc, !PT ;  /* 0x0000004f00887812 */ /* 0x010fe400078efcff */
[----:B------:R-:W-:Y:S02]  /*1ac00*/  PRMT R140, R145, 0x9910, RZ ;  /* 0x00009910918c7816 */ /* 0x000fe400000000ff */
[----:B------:R-:W-:Y:S02]  /*1ac10*/  LEA.HI.X.SX32 R135, R139, R2, 0x1, P5 ;  /* 0x000000028b877211 */ /* 0x000fe400028f0eff */
[----:B--2---:R-:W-:-:S02]  /*1ac20*/  ISETP.LT.AND P5, PT, R136, UR4, !P2 ;  /* 0x0000000488007c0c */ /* 0x004fc4000d7a1270 */
[----:B------:R-:W-:Y:S01]  /*1ac30*/  LOP3.LUT R137, R0, 0x50, RZ, 0xfc, !PT ;  /* 0x0000005000897812 */ /* 0x000fe200078efcff */
[----:B------:R-:W-:Y:S01]  /*1ac40*/  IMAD.MOV.U32 R139, RZ, RZ, R140 ;  /* 0x000000ffff8b7224 */ /* 0x000fe200078e008c */
[C---:B------:R-:W-:Y:S01]  /*1ac50*/  IADD3 R136, P6, PT, R138.reuse, R3, RZ ;  /* 0x000000038a887210 */ /* 0x040fe20007fde0ff */
[----:B------:R2:W-:Y:S01]  /*1ac60*/  @P1 STG.E.U8 desc[UR26][R134.64], R145 ;  /* 0x0000009186001986 */ /* 0x0005e2000c10111a */
[----:B-1----:R-:W-:Y:S01]  /*1ac70*/  ISETP.LT.AND P1, PT, R137, UR7, !P2 ;  /* 0x0000000789007c0c */ /* 0x002fe2000d721270 */
[----:B------:R-:W1:Y:S01]  /*1ac80*/  LDCU UR4, c[0x0][0x39c] ;  /* 0x00007380ff0477ac */ /* 0x000e620008000800 */
[C---:B------:R-:W-:Y:S01]  /*1ac90*/  LEA.HI.X.SX32 R137, R138.reuse, R2, 0x1, P6 ;  /* 0x000000028a897211 */ /* 0x040fe200030f0eff */
[----:B------:R-:W-:Y:S01]  /*1aca0*/  VIADD R138, R138, UR5 ;  /* 0x000000058a8a7c36 */ /* 0x000fe20008000000 */
[----:B------:R-:W-:Y:S01]  /*1acb0*/  SHF.R.S32.HI R139, RZ, 0x8, R139 ;  /* 0x00000008ff8b7819 */ /* 0x000fe2000001148b */
[----:B------:R-:W4:Y:S01]  /*1acc0*/  LDCU UR7, c[0x0][0x39c] ;  /* 0x00007380ff0777ac */ /* 0x000f220008000800 */
[----:B0-----:R-:W-:-:S02]  /*1acd0*/  LOP3.LUT R133, R0, 0x51, RZ, 0xfc, !PT ;  /* 0x0000005100857812 */ /* 0x001fc400078efcff */
[CC--:B------:R-:W-:Y:S01]  /*1ace0*/  IADD3 R132, P6, PT, R138.reuse, R3.reuse, RZ ;  /* 0x000000038a847210 */ /* 0x0c0fe20007fde0ff */
[----:B------:R0:W-:Y:S01]  /*1acf0*/  @P3 STG.E.U8 desc[UR26][R136.64], R139 ;  /* 0x0000008b88003986 */ /* 0x0001e2000c10111a */
[----:B---3--:R-:W-:Y:S01]  /*1ad00*/  ISETP.LT.AND P3, PT, R133, UR6, !P2 ;  /* 0x0000000685007c0c */ /* 0x008fe2000d761270 */
[----:B------:R-:W3:Y:S01]  /*1ad10*/  LDCU UR6, c[0x0][0x39c] ;  /* 0x00007380ff0677ac */ /* 0x000ee20008000800 */
[CC--:B------:R-:W-:Y:S01]  /*1ad20*/  LEA.HI.X.SX32 R133, R138.reuse, R2.reuse, 0x1, P6 ;  /* 0x000000028a857211 */ /* 0x0c0fe200030f0eff */
[----:B------:R-:W-:Y:S01]  /*1ad30*/  VIADD R138, R138, UR5 ;  /* 0x000000058a8a7c36 */ /* 0x000fe20008000000 */
[----:B--2---:R-:W-:Y:S02]  /*1ad40*/  LOP3.LUT R135, R0, 0x52, RZ, 0xfc, !PT ;  /* 0x0000005200877812 */ /* 0x004fe400078efcff */
[----:B------:R-:W-:Y:S02]  /*1ad50*/  PRMT R141, R147, 0x9910, RZ ;  /* 0x00009910938d7816 */ /* 0x000fe400000000ff */
[C---:B------:R-:W-:Y:S01]  /*1ad60*/  IADD3 R134, P6, PT, R138.reuse, R3, RZ ;  /* 0x000000038a867210 */ /* 0x040fe20007fde0ff */
[----:B------:R2:W-:Y:S01]  /*1ad70*/  @P4 STG.E.U8 desc[UR26][R132.64], R147 ;  /* 0x0000009384004986 */ /* 0x0005e2000c10111a */
[----:B-1----:R-:W-:Y:S01]  /*1ad80*/  ISETP.LT.AND P4, PT, R135, UR4, !P2 ;  /* 0x0000000487007c0c */ /* 0x002fe2000d781270 */
[C---:B0-----:R-:W-:Y:S01]  /*1ad90*/  VIADD R139, R138.reuse, UR5 ;  /* 0x000000058a8b7c36 */ /* 0x041fe20008000000 */
[----:B------:R-:W-:Y:S01]  /*1ada0*/  LEA.HI.X.SX32 R135, R138, R2, 0x1, P6 ;  /* 0x000000028a877211 */ /* 0x000fe200030f0eff */
[----:B------:R-:W0:Y:S01]  /*1adb0*/  LDCU UR4, c[0x0][0x39c] ;  /* 0x00007380ff0477ac */ /* 0x000e220008000800 */
[----:B------:R-:W-:-:S02]  /*1adc0*/  SHF.R.S32.HI R141, RZ, 0x8, R141 ;  /* 0x00000008ff8d7819 */ /* 0x000fc4000001148d */
[C---:B------:R-:W-:Y:S02]  /*1add0*/  LOP3.LUT R137, R0.reuse, 0x53, RZ, 0xfc, !PT ;  /* 0x0000005300897812 */ /* 0x040fe400078efcff */
[-C--:B------:R-:W-:Y:S01]  /*1ade0*/  IADD3 R136, P6, PT, R139, R3.reuse, RZ ;  /* 0x000000038b887210 */ /* 0x080fe20007fde0ff */
[----:B------:R1:W-:Y:S01]  /*1adf0*/  @P5 STG.E.U8 desc[UR26][R134.64], R141 ;  /* 0x0000008d86005986 */ /* 0x0003e2000c10111a */
[----:B----4-:R-:W-:Y:S01]  /*1ae00*/  ISETP.LT.AND P5, PT, R137, UR7, !P2 ;  /* 0x0000000789007c0c */ /* 0x010fe2000d7a1270 */
[----:B------:R-:W4:Y:S01]  /*1ae10*/  LDCU UR7, c[0x0][0x39c] ;  /* 0x00007380ff0777ac */ /* 0x000f220008000800 */
[CC--:B------:R-:W-:Y:S01]  /*1ae20*/  LEA.HI.X.SX32 R137, R139.reuse, R2.reuse, 0x1, P6 ;  /* 0x000000028b897211 */ /* 0x0c0fe200030f0eff */
[----:B------:R-:W-:Y:S01]  /*1ae30*/  VIADD R139, R139, UR5 ;  /* 0x000000058b8b7c36 */ /* 0x000fe20008000000 */
[----:B------:R-:W-:Y:S02]  /*1ae40*/  LOP3.LUT R138, R0, 0x54, RZ, 0xfc, !PT ;  /* 0x00000054008a7812 */ /* 0x000fe400078efcff */
[----:B--2---:R-:W-:Y:S01]  /*1ae50*/  PRMT R133, R149, 0x9910, RZ ;  /* 0x0000991095857816 */ /* 0x004fe200000000ff */
[----:B------:R2:W-:Y:S01]  /*1ae60*/  @P1 STG.E.U8 desc[UR26][R136.64], R149 ;  /* 0x0000009588001986 */ /* 0x0005e2000c10111a */
[----:B---3--:R-:W-:Y:S01]  /*1ae70*/  ISETP.LT.AND P6, PT, R138, UR6, !P2 ;  /* 0x000000068a007c0c */ /* 0x008fe2000d7c1270 */
[C---:B------:R-:W-:Y:S01]  /*1ae80*/  VIADD R138, R139.reuse, UR5 ;  /* 0x000000058b8a7c36 */ /* 0x040fe20008000000 */
[C---:B------:R-:W-:Y:S01]  /*1ae90*/  IADD3 R132, P1, PT, R139.reuse, R3, RZ ;  /* 0x000000038b847210 */ /* 0x040fe20007f3e0ff */
[----:B-1----:R-:W-:Y:S01]  /*1aea0*/  IMAD.MOV.U32 R141, RZ, RZ, R133 ;  /* 0x000000ffff8d7224 */ /* 0x002fe200078e0085 */
[----:B------:R-:W1:Y:S02]  /*1aeb0*/  LDCU UR6, c[0x0][0x39c] ;  /* 0x00007380ff0677ac */ /* 0x000e640008000800 */
[----:B------:R-:W-:-:S02]  /*1aec0*/  LEA.HI.X.SX32 R133, R139, R2, 0x1, P1 ;  /* 0x000000028b857211 */ /* 0x000fc400008f0eff */
[----:B------:R-:W-:Y:S02]  /*1aed0*/  IADD3 R134, P1, PT, R138, R3, RZ ;  /* 0x000000038a867210 */ /* 0x000fe40007f3e0ff */
[----:B------:R-:W-:Y:S02]  /*1aee0*/  LOP3.LUT R139, R0, 0x55, RZ, 0xfc, !PT ;  /* 0x00000055008b7812 */ /* 0x000fe400078efcff */
[C---:B------:R-:W-:Y:S02]  /*1aef0*/  LEA.HI.X.SX32 R135, R138.reuse, R2, 0x1, P1 ;  /* 0x000000028a877211 */ /* 0x040fe400008f0eff */
[----:B0-----:R-:W-:Y:S01]  /*1af00*/  ISETP.LT.AND P1, PT, R139, UR4, !P2 ;  /* 0x000000048b007c0c */ /* 0x001fe2000d721270 */
[----:B------:R-:W0:Y:S01]  /*1af10*/  LDCU UR4, c[0x0][0x39c] ;  /* 0x00007380ff0477ac */ /* 0x000e220008000800 */
[----:B------:R-:W-:Y:S01]  /*1af20*/  SHF.R.S32.HI R141, RZ, 0x8, R141 ;  /* 0x00000008ff8d7819 */ /* 0x000fe2000001148d */
[----:B------:R-:W-:Y:S01]  /*1af30*/  VIADD R138, R138, UR5 ;  /* 0x000000058a8a7c36 */ /* 0x000fe20008000000 */
[----:B------:R-:W-:-:S03]  /*1af40*/  PRMT R140, R151, 0x9910, RZ ;  /* 0x00009910978c7816 */ /* 0x000fc600000000ff */
[----:B------:R3:W-:Y:S01]  /*1af50*/  @P3 STG.E.U8 desc[UR26][R132.64], R141 ;  /* 0x0000008d84003986 */ /* 0x0007e2000c10111a */
[C---:B--2---:R-:W-:Y:S01]  /*1af60*/  IADD3 R136, P3, PT, R138.reuse, R3, RZ ;  /* 0x000000038a887210 */ /* 0x044fe20007f7e0ff */
[----:B------:R-:W-:-:S03]  /*1af70*/  VIADD R139, R138, UR5 ;  /* 0x000000058a8b7c36 */ /* 0x000fc60008000000 */
[-C--:B------:R-:W-:Y:S01]  /*1af80*/  LEA.HI.X.SX32 R137, R138, R2.reuse, 0x1, P3 ;  /* 0x000000028a897211 */ /* 0x080fe200018f0eff */
[----:B------:R2:W-:Y:S01]  /*1af90*/  @P4 STG.E.U8 desc[UR26][R134.64], R151 ;  /* 0x0000009786004986 */ /* 0x0005e2000c10111a */
[----:B---3--:R-:W-:Y:S02]  /*1afa0*/  SHF.R.S32.HI R141, RZ, 0x8, R140 ;  /* 0x00000008ff8d7819 */ /* 0x008fe4000001148c */
[C---:B------:R-:W-:Y:S02]  /*1afb0*/  LOP3.LUT R133, R0.reuse, 0x57, RZ, 0xfc, !PT ;  /* 0x0000005700857812 */ /* 0x040fe400078efcff */
[-C--:B------:R-:W-:Y:S01]  /*1afc0*/  IADD3 R132, P4, PT, R139, R3.reuse, RZ ;  /* 0x000000038b847210 */ /* 0x080fe20007f9e0ff */
[----:B------:R3:W-:Y:S01]  /*1afd0*/  @P5 STG.E.U8 desc[UR26][R136.64], R141 ;  /* 0x0000008d88005986 */ /* 0x0007e2000c10111a */
[----:B--2---:R-:W-:Y:S02]  /*1afe0*/  LOP3.LUT R134, R0, 0x58, RZ, 0xfc, !PT ;  /* 0x0000005800867812 */ /* 0x004fe400078efcff */
[----:B----4-:R-:W-:Y:S01]  /*1aff0*/  ISETP.LT.AND P5, PT, R133, UR7, !P2 ;  /* 0x0000000785007c0c */ /* 0x010fe2000d7a1270 */
[----:B------:R-:W2:Y:S01]  /*1b000*/  LDCU UR7, c[0x0][0x39c] ;  /* 0x00007380ff0777ac */ /* 0x000ea20008000800 */
[C---:B------:R-:W-:Y:S01]  /*1b010*/  LEA.HI.X.SX32 R133, R139.reuse, R2, 0x1, P4 ;  /* 0x000000028b857211 */ /* 0x040fe200020f0eff */
[----:B------:R-:W-:Y:S01]  /*1b020*/  VIADD R139, R139, UR5 ;  /* 0x000000058b8b7c36 */ /* 0x000fe20008000000 */
[----:B0-----:R-:W-:Y:S01]  /*1b030*/  ISETP.LT.AND P4, PT, R134, UR4, !P2 ;  /* 0x0000000486007c0c */ /* 0x001fe2000d781270 */
[----:B------:R-:W0:Y:S01]  /*1b040*/  LDCU UR4, c[0x0][0x39c] ;  /* 0x00007380ff0477ac */ /* 0x000e220008000800 */
[----:B------:R-:W-:Y:S01]  /*1b050*/  PRMT R135, R153, 0x9910, RZ ;  /* 0x0000991099877816 */ /* 0x000fe200000000ff */
[----:B------:R4:W-:Y:S01]  /*1b060*/  @P6 STG.E.U8 desc[UR26][R132.64], R153 ;  /* 0x0000009984006986 */ /* 0x0009e2000c10111a */
[----:B-1----:R-:W-:Y:S01]  /*1b070*/  ISETP.LT.AND P3, PT, R142, UR6, !P2 ;  /* 0x000000068e007c0c */ /* 0x002fe2000d761270 */
[----:B------:R-:W1:Y:S01]  /*1b080*/  LDCU UR6, c[0x0][0x39c] ;  /* 0x00007380ff0677ac */ /* 0x000e620008000800 */
[C---:B------:R-:W-:Y:S01]  /*1b090*/  IADD3 R134, P6, PT, R139.reuse, R3, RZ ;  /* 0x000000038b867210 */ /* 0x040fe20007fde0ff */
[----:B------:R-:W-:-:S02]  /*1b0a0*/  VIADD R138, R139, UR5 ;  /* 0x000000058b8a7c36 */ /* 0x000fc40008000000 */
[----:B---3--:R-:W-:Y:S01]  /*1b0b0*/  IMAD.MOV.U32 R137, RZ, RZ, R135 ;  /* 0x000000ffff897224 */ /* 0x008fe200078e0087 */
[-C--:B------:R-:W-:Y:S02]  /*1b0c0*/  LEA.HI.X.SX32 R135, R139, R2.reuse, 0x1, P6 ;  /* 0x000000028b877211 */ /* 0x080fe400030f0eff */
[C---:B------:R-:W-:Y:S02]  /*1b0d0*/  IADD3 R136, P6, PT, R138.reuse, R3, RZ ;  /* 0x000000038a887210 */ /* 0x040fe40007fde0ff */
[----:B------:R-:W-:Y:S02]  /*1b0e0*/  SHF.R.S32.HI R139, RZ, 0x8, R137 ;  /* 0x00000008ff8b7819 */ /* 0x000fe40000011489 */
[C---:B------:R-:W-:Y:S01]  /*1b0f0*/  LEA.HI.X.SX32 R137, R138.reuse, R2, 0x1, P6 ;  /* 0x000000028a897211 */ /* 0x040fe200030f0eff */
[----:B------:R-:W-:Y:S01]  /*1b100*/  VIADD R138, R138, UR5 ;  /* 0x000000058a8a7c36 */ /* 0x000fe20008000000 */
[C---:B----4-:R-:W-:Y:S01]  /*1b110*/  LOP3.LUT R132, R0.reuse, 0x59, RZ, 0xfc, !PT ;  /* 0x0000005900847812 */ /* 0x050fe200078efcff */
[----:B------:R3:W-:Y:S01]  /*1b120*/  @P1 STG.E.U8 desc[UR26][R134.64], R139 ;  /* 0x0000008b86001986 */ /* 0x0007e2000c10111a */
[----:B------:R-:W-:-:S02]  /*1b130*/  LOP3.LUT R133, R0, 0x5a, RZ, 0xfc, !PT ;  /* 0x0000005a00857812 */ /* 0x000fc400078efcff */
[----:B0-----:R-:W-:Y:S02]  /*1b140*/  ISETP.LT.AND P1, PT, R132, UR4, !P2 ;  /* 0x0000000484007c0c */ /* 0x001fe4000d721270 */
[----:B------:R-:W-:Y:S01]  /*1b150*/  PRMT R141, R155, 0x9910, RZ ;  /* 0x000099109b8d7816 */ /* 0x000fe200000000ff */
[----:B------:R0:W-:Y:S01]  /*1b160*/  @P3 STG.E.U8 desc[UR26][R136.64], R155 ;  /* 0x0000009b88003986 */ /* 0x0001e2000c10111a */
[C---:B------:R-:W-:Y:S01]  /*1b170*/  IADD3 R132, P6, PT, R138.reuse, R3, RZ ;  /* 0x000000038a847210 */ /* 0x040fe20007fde0ff */
[----:B------:R-:W4:Y:S01]  /*1b180*/  LDCU UR4, c[0x0][0x39c] ;  /* 0x00007380ff0477ac */ /* 0x000f220008000800 */
[----:B-1----:R-:W-:Y:S02]  /*1b190*/  ISETP.LT.AND P3, PT, R133, UR6, !P2 ;  /* 0x0000000685007c0c */ /* 0x002fe4000d761270 */
[C---:B------:R-:W-:Y:S01]  /*1b1a0*/  LEA.HI.X.SX32 R133, R138.reuse, R2, 0x1, P6 ;  /* 0x000000028a857211 */ /* 0x040fe200030f0eff */
[----:B------:R-:W-:Y:S01]  /*1b1b0*/  VIADD R138, R138, UR5 ;  /* 0x000000058a8a7c36 */ /* 0x000fe20008000000 */
[----:B------:R-:W-:Y:S01]  /*1b1c0*/  SHF.R.S32.HI R141, RZ, 0x8, R141 ;  /* 0x00000008ff8d7819 */ /* 0x000fe2000001148d */
[----:B------:R-:W1:Y:S01]  /*1b1d0*/  LDCU UR6, c[0x0][0x39c] ;  /* 0x00007380ff0677ac */ /* 0x000e620008000800 */
[----:B------:R-:W-:Y:S01]  /*1b1e0*/  F2FP.SATFINITE.E4M3.F32.PACK_AB_MERGE_C R157, R157, R156, RZ ;  /* 0x0000009c9d9d723e */ /* 0x000fe200048070ff */
[----:B---3--:R-:W-:-:S02]  /*1b1f0*/  VIADD R139, R138, UR5 ;  /* 0x000000058a8b7c36 */ /* 0x008fc40008000000 */
[----:B------:R3:W-:Y:S01]  /*1b200*/  @P5 STG.E.U8 desc[UR26][R132.64], R141 ;  /* 0x0000008d84005986 */ /* 0x0007e2000c10111a */
[-C--:B------:R-:W-:Y:S02]  /*1b210*/  IADD3 R134, P5, PT, R138, R3.reuse, RZ ;  /* 0x000000038a867210 */ /* 0x080fe40007fbe0ff */
[----:B0-----:R-:W-:Y:S02]  /*1b220*/  PRMT R137, R157, 0x9910, RZ ;  /* 0x000099109d897816 */ /* 0x001fe400000000ff */
[----:B------:R-:W-:Y:S02]  /*1b230*/  LOP3.LUT R140, R0, 0x5b, RZ, 0xfc, !PT ;  /* 0x0000005b008c7812 */ /* 0x000fe400078efcff */
[-C--:B------:R-:W-:Y:S01]  /*1b240*/  LEA.HI.X.SX32 R135, R138, R2.reuse, 0x1, P5 ;  /* 0x000000028a877211 */ /* 0x080fe200028f0eff */
[----:B------:R-:W-:Y:S01]  /*1b250*/  IMAD.MOV.U32 R138, RZ, RZ, R137 ;  /* 0x000000ffff8a7224 */ /* 0x000fe200078e0089 */
[C---:B------:R-:W-:Y:S02]  /*1b260*/  IADD3 R136, P5, PT, R139.reuse, R3, RZ ;  /* 0x000000038b887210 */ /* 0x040fe40007fbe0ff */
[----:B--2---:R-:W-:Y:S01]  /*1b270*/  ISETP.LT.AND P6, PT, R140, UR7, !P2 ;  /* 0x000000078c007c0c */ /* 0x004fe2000d7c1270 */
[----:B------:R-:W0:Y:S01]  /*1b280*/  LDCU UR7, c[0x0][0x39c] ;  /* 0x00007380ff0777ac */ /* 0x000e220008000800 */
[C---:B------:R-:W-:Y:S01]  /*1b290*/  LEA.HI.X.SX32 R137, R139.reuse, R2, 0x1, P5 ;  /* 0x000000028b897211 */ /* 0x040fe200028f0eff */
[----:B------:R-:W-:Y:S01]  /*1b2a0*/  VIADD R139, R139, UR5 ;  /* 0x000000058b8b7c36 */ /* 0x000fe20008000000 */
[----:B---3--:R-:W-:Y:S01]  /*1b2b0*/  SHF.R.S32.HI R141, RZ, 0x8, R138 ;  /* 0x00000008ff8d7819 */ /* 0x008fe2000001148a */
[----:B------:R2:W-:Y:S01]  /*1b2c0*/  @P4 STG.E.U8 desc[UR26][R134.64], R157 ;  /* 0x0000009d86004986 */ /* 0x0005e2000c10111a */
[----:B------:R-:W-:-:S02]  /*1b2d0*/  LOP3.LUT R133, R0, 0x5d, RZ, 0xfc, !PT ;  /* 0x0000005d00857812 */ /* 0x000fc400078efcff */
[----:B------:R-:W-:Y:S01]  /*1b2e0*/  LOP3.LUT R140, R0, 0x5c, RZ, 0xfc, !PT ;  /* 0x0000005c008c7812 */ /* 0x000fe200078efcff */
[----:B------:R3:W-:Y:S01]  /*1b2f0*/  @P1 STG.E.U8 desc[UR26][R136.64], R141 ;  /* 0x0000008d88001986 */ /* 0x0007e2000c10111a */
[----:B------:R-:W-:Y:S02]  /*1b300*/  IADD3 R132, P1, PT, R139, R3, RZ ;  /* 0x000000038b847210 */ /* 0x000fe40007f3e0ff */
[----:B------:R-:W-:Y:S02]  /*1b310*/  F2FP.SATFINITE.E4M3.F32.PACK_AB_MERGE_C R159, R159, R158, RZ ;  /* 0x0000009e9f9f723e */ /* 0x000fe400048070ff */
[----:B-1----:R-:W-:Y:S01]  /*1b320*/  ISETP.LT.AND P5, PT, R133, UR6, !P2 ;  /* 0x0000000685007c0c */ /* 0x002fe2000d7a1270 */
[----:B------:R-:W1:Y:S01]  /*1b330*/  LDCU UR6, c[0x0][0x39c] ;  /* 0x00007380ff0677ac */ /* 0x000e620008000800 */
[----:B----4-:R-:W-:Y:S02]  /*1b340*/  ISETP.LT.AND P4, PT, R140, UR4, !P2 ;  /* 0x000000048c007c0c */ /* 0x010fe4000d781270 */
[C---:B------:R-:W-:Y:S01]  /*1b350*/  LEA.HI.X.SX32 R133, R139.reuse, R2, 0x1, P1 ;  /* 0x000000028b857211 */ /* 0x040fe200008f0eff */
[----:B------:R-:W4:Y:S01]  /*1b360*/  LDCU UR4, c[0x0][0x39c] ;  /* 0x00007380ff0477ac */ /* 0x000f220008000800 */
[----:B------:R-:W-:Y:S01]  /*1b370*/  VIADD R139, R139, UR5 ;  /* 0x000000058b8b7c36 */ /* 0x000fe20008000000 */
[----:B--2---:R-:W-:-:S02]  /*1b380*/  PRMT R135, R159, 0x9910, RZ ;  /* 0x000099109f877816 */ /* 0x004fc400000000ff */
[----:B------:R-:W-:Y:S01]  /*1b390*/  LOP3.LUT R138, R0, 0x5e, RZ, 0xfc, !PT ;  /* 0x0000005e008a7812 */ /* 0x000fe200078efcff */
[----:B------:R2:W-:Y:S01]  /*1b3a0*/  @P3 STG.E.U8 desc[UR26][R132.64], R159 ;  /* 0x0000009f84003986 */ /* 0x0005e2000c10111a */
[CC--:B------:R-:W-:Y:S01]  /*1b3b0*/  IADD3 R134, P3, PT, R139.reuse, R3.reuse, RZ ;  /* 0x000000038b867210 */ /* 0x0c0fe20007f7e0ff */
[----:B---3--:R-:W-:Y:S01]  /*1b3c0*/  IMAD.MOV.U32 R136, RZ, RZ, R135 ;  /* 0x000000ffff887224 */ /* 0x008fe200078e0087 */
[----:B0-----:R-:W-:Y:S01]  /*1b3d0*/  ISETP.LT.AND P1, PT, R138, UR7, !P2 ;  /* 0x000000078a007c0c */ /* 0x001fe2000d721270 */
[C---:B------:R-:W-:Y:S01]  /*1b3e0*/  VIADD R138, R139.reuse, UR5 ;  /* 0x000000058b8a7c36 */ /* 0x040fe20008000000 */
[----:B------:R-:W-:Y:S01]  /*1b3f0*/  LEA.HI.X.SX32 R135, R139, R2, 0x1, P3 ;  /* 0x000000028b877211 */ /* 0x000fe200018f0eff */
[----:B------:R-:W0:Y:S01]  /*1b400*/  LDCU UR7, c[0x0][0x39c] ;  /* 0x00007380ff0777ac */ /* 0x000e220008000800 */
[----:B------:R-:W-:Y:S02]  /*1b410*/  SHF.R.S32.HI R139, RZ, 0x8, R136 ;  /* 0x00000008ff8b7819 */ /* 0x000fe40000011488 */
[----:B------:R-:W-:-:S02]  /*1b420*/  IADD3 R136, P3, PT, R138, R3, RZ ;  /* 0x000000038a887210 */ /* 0x000fc40007f7e0ff */
[----:B------:R-:W-:Y:S02]  /*1b430*/  LOP3.LUT R140, R0, 0x5f, RZ, 0xfc, !PT ;  /* 0x0000005f008c7812 */ /* 0x000fe400078efcff */
[----:B------:R-:W-:Y:S02]  /*1b440*/  F2FP.SATFINITE.E4M3.F32.PACK_AB_MERGE_C R161, R161, R160, RZ ;  /* 0x000000a0a1a1723e */ /* 0x000fe400048070ff */
[C---:B------:R-:W-:Y:S01]  /*1b450*/  LEA.HI.X.SX32 R137, R138.reuse, R2, 0x1, P3 ;  /* 0x000000028a897211 */ /* 0x040fe200018f0eff */
[----:B------:R-:W-:Y:S01]  /*1b460*/  VIADD R138, R138, UR5 ;  /* 0x000000058a8a7c36 */ /* 0x000fe20008000000 */
[----:B----4-:R-:W-:Y:S01]  /*1b470*/  ISETP.LT.AND P3, PT, R140, UR4, !P2 ;  /* 0x000000048c007c0c */ /* 0x010fe2000d761270 */
[----:B------:R3:W-:Y:S01]  /*1b480*/  @P6 STG.E.U8 desc[UR26][R134.64], R139 ;  /* 0x0000008b86006986 */ /* 0x0007e2000c10111a */
[----:B------:R-:W4:Y:S01]  /*1b490*/  LDCU UR4, c[0x0][0x39c] ;  /* 0x00007380ff0477ac */ /* 0x000f220008000800 */
[----:B------:R-:W-:Y:S02]  /*1b4a0*/  PRMT R141, R161, 0x9910, RZ ;  /* 0x00009910a18d7816 */ /* 0x000fe400000000ff */
[----:B------:R5:W-:Y:S01]  /*1b4b0*/  @P4 STG.E.U8 desc[UR26][R136.64], R161 ;  /* 0x000000a188004986 */ /* 0x000be2000c10111a */
[----:B--2---:R-:W-:-:S02]  /*1b4c0*/  IADD3 R132, P4, PT, R138, R3, RZ ;  /* 0x000000038a847210 */ /* 0x004fc40007f9e0ff */
[----:B------:R-:W-:Y:S02]  /*1b4d0*/  SHF.R.S32.HI R141, RZ, 0x8, R141 ;  /* 0x00000008ff8d7819 */ /* 0x000fe4000001148d */
[C---:B------:R-:W-:Y:S01]  /*1b4e0*/  LEA.HI.X.SX32 R133, R138.reuse, R2, 0x1, P4 ;  /* 0x000000028a857211 */ /* 0x040fe200020f0eff */
[----:B------:R-:W-:Y:S01]  /*1b4f0*/  VIADD R138, R138, UR5 ;  /* 0x000000058a8a7c36 */ /* 0x000fe20008000000 */
[----:B------:R-:W-:Y:S02]  /*1b500*/  LOP3.LUT R140, R0, 0x60, RZ, 0xfc, !PT ;  /* 0x00000060008c7812 */ /* 0x000fe400078efcff */
[----:B------:R-:W-:Y:S01]  /*1b510*/  F2FP.SATFINITE.E4M3.F32.PACK_AB_MERGE_C R163, R163, R162, RZ ;  /* 0x000000a2a3a3723e */ /* 0x000fe200048070ff */
[----:B------:R2:W-:Y:S01]  /*1b520*/  @P5 STG.E.U8 desc[UR26][R132.64], R141 ;  /* 0x0000008d84005986 */ /* 0x0005e2000c10111a */
[C---:B---3--:R-:W-:Y:S01]  /*1b530*/  IADD3 R134, P5, PT, R138.reuse, R3, RZ ;  /* 0x000000038a867210 */ /* 0x048fe20007fbe0ff */
[----:B------:R-:W-:Y:S01]  /*1b540*/  VIADD R139, R138, UR5 ;  /* 0x000000058a8b7c36 */ /* 0x000fe20008000000 */
[----:B-1----:R-:W-:Y:S01]  /*1b550*/  ISETP.LT.AND P4, PT, R140, UR6, !P2 ;  /* 0x000000068c007c0c */ /* 0x002fe2000d781270 */
[----:B------:R-:W1:Y:S01]  /*1b560*/  LDCU UR6, c[0x0][0x39c] ;  /* 0x00007380ff0677ac */ /* 0x000e620008000800 */
[----:B-----5:R-:W-:-:S02]  /*1b570*/  LOP3.LUT R136, R0, 0x61, RZ, 0xfc, !PT ;  /* 0x0000006100887812 */ /* 0x020fc400078efcff */
[----:B------:R-:W-:Y:S02]  /*1b580*/  PRMT R140, R163, 0x9910, RZ ;  /* 0x00009910a38c7816 */ /* 0x000fe400000000ff */
[-C--:B------:R-:W-:Y:S02]  /*1b590*/  LEA.HI.X.SX32 R135, R138, R2.reuse, 0x1, P5 ;  /* 0x000000028a877211 */ /* 0x080fe400028f0eff */
[----:B----4-:R-:W-:Y:S02]  /*1b5a0*/  ISETP.LT.AND P5, PT, R136, UR4, !P2 ;  /* 0x0000000488007c0c */ /* 0x010fe4000d7a1270 */
[C---:B------:R-:W-:Y:S01]  /*1b5b0*/  LOP3.LUT R137, R0.reuse, 0x62, RZ, 0xfc, !PT ;  /* 0x0000006200897812 */ /* 0x040fe200078efcff */
[----:B------:R-:W-:Y:S01]  /*1b5c0*/  IMAD.MOV.U32 R138, RZ, RZ, R140 ;  /* 0x000000ffff8a7224 */ /* 0x000fe200078e008c */
[----:B------:R-:W-:Y:S01]  /*1b5d0*/  IADD3 R136, P6, PT, R139, R3, RZ ;  /* 0x000000038b887210 */ /* 0x000fe20007fde0ff */
[----:B------:R3:W-:Y:S01]  /*1b5e0*/  @P1 STG.E.U8 desc[UR26][R134.64], R163 ;  /* 0x000000a386001986 */ /* 0x0007e2000c10111a */
[----:B0-----:R-:W-:Y:S01]  /*1b5f0*/  ISETP.LT.AND P1, PT, R137, UR7, !P2 ;  /* 0x0000000789007c0c */ /* 0x001fe2000d721270 */
[----:B------:R-:W0:Y:S01]  /*1b600*/  LDCU UR4, c[0x0][0x39c] ;  /* 0x00007380ff0477ac */ /* 0x000e220008000800 */
[C---:B------:R-:W-:Y:S01]  /*1b610*/  LEA.HI.X.SX32 R137, R139.reuse, R2, 0x1, P6 ;  /* 0x000000028b897211 */ /* 0x040fe200030f0eff */
[----:B------:R-:W-:Y:S01]  /*1b620*/  VIADD R139, R139, UR5 ;  /* 0x000000058b8b7c36 */ /* 0x000fe20008000000 */
[----:B--2---:R-:W-:Y:S01]  /*1b630*/  SHF.R.S32.HI R141, RZ, 0x8, R138 ;  /* 0x00000008ff8d7819 */ /* 0x004fe2000001148a */
[----:B------:R-:W2:Y:S01]  /*1b640*/  LDCU UR7, c[0x0][0x39c] ;  /* 0x00007380ff0777ac */ /* 0x000ea20008000800 */
[----:B------:R-:W-:-:S02]  /*1b650*/  LOP3.LUT R133, R0, 0x63, RZ, 0xfc, !PT ;  /* 0x0000006300857812 */ /* 0x000fc400078efcff */
[----:B------:R-:W-:Y:S01]  /*1b660*/  IADD3 R132, P6, PT, R139, R3, RZ ;  /* 0x000000038b847210 */ /* 0x000fe20007fde0ff */
[----:B------:R4:W-:Y:S01]  /*1b670*/  @P3 STG.E.U8 desc[UR26][R136.64], R141 ;  /* 0x0000008d88003986 */ /* 0x0009e2000c10111a */
[----:B------:R-:W-:Y:S02]  /*1b680*/  F2FP.SATFINITE.E4M3.F32.PACK_AB_MERGE_C R165, R165, R164, RZ ;  /* 0x000000a4a5a5723e */ /* 0x000fe400048070ff */
[----:B-1----:R-:W-:Y:S01]  /*1b690*/  ISETP.LT.AND P3, PT, R133, UR6, !P2 ;  /* 0x0000000685007c0c */ /* 0x002fe2000d761270 */
[----:B------:R-:W1:Y:S01]  /*1b6a0*/  LDCU UR6, c[0x0][0x39c] ;  /* 0x00007380ff0677ac */ /* 0x000e620008000800 */
[C---:B------:R-:W-:Y:S01]  /*1b6b0*/  LEA.HI.X.SX32 R133, R139.reuse, R2, 0x1, P6 ;  /* 0x000000028b857211 */ /* 0x040fe200030f0eff */
[----:B------:R-:W-:Y:S01]  /*1b6c0*/  VIADD R139, R139, UR5 ;  /* 0x000000058b8b7c36 */ /* 0x000fe20008000000 */
[----:B------:R-:W-:Y:S02]  /*1b6d0*/  PRMT R138, R165, 0x9910, RZ ;  /* 0x00009910a58a7816 */ /* 0x000fe400000000ff */
[----:B---3--:R-:W-:-:S02]  /*1b6e0*/  LOP3.LUT R135, R0, 0x64, RZ, 0xfc, !PT ;  /* 0x0000006400877812 */ /* 0x008fc400078efcff */
[-C--:B------:R-:W-:Y:S01]  /*1b6f0*/  IADD3 R134, P6, PT, R139, R3.reuse, RZ ;  /* 0x000000038b867210 */ /* 0x080fe20007fde0ff */
[----:B----4-:R-:W-:Y:S01]  /*1b700*/  IMAD.MOV.U32 R136, RZ, RZ, R138 ;  /* 0x000000ffff887224 */ /* 0x010fe200078e008a */
[----:B------:R3:W-:Y:S01]  /*1b710*/  @P4 STG.E.U8 desc[UR26][R132.64], R165 ;  /* 0x000000a584004986 */ /* 0x0007e2000c10111a */
[----:B0-----:R-:W-:Y:S01]  /*1b720*/  ISETP.LT.AND P4, PT, R135, UR4, !P2 ;  /* 0x0000000487007c0c */ /* 0x001fe2000d781270 */
[C---:B------:R-:W-:Y:S01]  /*1b730*/  VIADD R138, R139.reuse, UR5 ;  /* 0x000000058b8a7c36 */ /* 0x040fe20008000000 */
[-C--:B------:R-:W-:Y:S01]  /*1b740*/  LEA.HI.X.SX32 R135, R139, R2.reuse, 0x1, P6 ;  /* 0x000000028b877211 */ /* 0x080fe200030f0eff */
[----:B------:R-:W0:Y:S01]  /*1b750*/  LDCU UR4, c[0x0][0x39c] ;  /* 0x00007380ff0477ac */ /* 0x000e220008000800 */
[----:B------:R-:W-:Y:S02]  /*1b760*/  SHF.R.S32.HI R139, RZ, 0x8, R136 ;  /* 0x00000008ff8b7819 */ /* 0x000fe40000011488 */
[----:B------:R-:W-:Y:S02]  /*1b770*/  LOP3.LUT R137, R0, 0x65, RZ, 0xfc, !PT ;  /* 0x0000006500897812 */ /* 0x000fe400078efcff */
[C---:B------:R-:W-:Y:S01]  /*1b780*/  IADD3 R136, P6, PT, R138.reuse, R3, RZ ;  /* 0x000000038a887210 */ /* 0x040fe20007fde0ff */
[----:B------:R4:W-:Y:S01]  /*1b790*/  @P5 STG.E.U8 desc[UR26][R134.64], R139 ;  /* 0x0000008b86005986 */ /* 0x0009e2000c10111a */
[----:B--2---:R-:W-:Y:S01]  /*1b7a0*/  ISETP.LT.AND P5, PT, R137, UR7, !P2 ;  /* 0x0000000789007c0c */ /* 0x004fe2000d7a1270 */
[----:B------:R-:W2:Y:S01]  /*1b7b0*/  LDCU UR7, c[0x0][0x39c] ;  /* 0x00007380ff0777ac */ /* 0x000ea20008000800 */
[C---:B------:R-:W-:Y:S01]  /*1b7c0*/  LEA.HI.X.SX32 R137, R138.reuse, R2, 0x1, P6 ;  /* 0x000000028a897211 */ /* 0x040fe200030f0eff */
[----:B------:R-:W-:Y:S01]  /*1b7d0*/  VIADD R138, R138, UR5 ;  /* 0x000000058a8a7c36 */ /* 0x000fe20008000000 */
[----:B------:R-:W-:-:S05]  /*1b7e0*/  F2FP.SATFINITE.E4M3.F32.PACK_AB_MERGE_C R167, R167, R166, RZ ;  /* 0x000000a6a7a7723e */ /* 0x000fca00048070ff */
[----:B------:R5:W-:Y:S01]  /*1b7f0*/  @P1 STG.E.U8 desc[UR26][R136.64], R167 ;  /* 0x000000a788001986 */ /* 0x000be2000c10111a */
[CC--:B---3--:R-:W-:Y:S01]  /*1b800*/  IADD3 R132, P1, PT, R138.reuse, R3.reuse, RZ ;  /* 0x000000038a847210 */ /* 0x0c8fe20007f3e0ff */
[C---:B----4-:R-:W-:Y:S01]  /*1b810*/  VIADD R139, R138.reuse, UR5 ;  /* 0x000000058a8b7c36 */ /* 0x050fe20008000000 */
[----:B------:R-:W-:Y:S02]  /*1b820*/  PRMT R141, R167, 0x9910, RZ ;  /* 0x00009910a78d7816 */ /* 0x000fe400000000ff */
[-C--:B------:R-:W-:Y:S02]  /*1b830*/  LEA.HI.X.SX32 R133, R138, R2.reuse, 0x1, P1 ;  /* 0x000000028a857211 */ /* 0x080fe400008f0eff */
[C---:B------:R-:W-:Y:S02]  /*1b840*/  IADD3 R134, P1, PT, R139.reuse, R3, RZ ;  /* 0x000000038b867210 */ /* 0x040fe40007f3e0ff */
[C---:B------:R-:W-:Y:S02]  /*1b850*/  LOP3.LUT R138, R0.reuse, 0x67, RZ, 0xfc, !PT ;  /* 0x00000067008a7812 */ /* 0x040fe400078efcff */
[C---:B------:R-:W-:Y:S01]  /*1b860*/  LEA.HI.X.SX32 R135, R139.reuse, R2, 0x1, P1 ;  /* 0x000000028b877211 */ /* 0x040fe200008f0eff */
[----:B------:R-:W-:Y:S01]  /*1b870*/  VIADD R139, R139, UR5 ;  /* 0x000000058b8b7c36 */ /* 0x000fe20008000000 */
[----:B------:R-:W-:-:S02]  /*1b880*/  LOP3.LUT R140, R0, 0x66, RZ, 0xfc, !PT ;  /* 0x00000066008c7812 */ /* 0x000fc400078efcff */
[----:B------:R-:W-:Y:S02]  /*1b890*/  SHF.R.S32.HI R141, RZ, 0x8, R141 ;  /* 0x00000008ff8d7819 */ /* 0x000fe4000001148d */
[----:B0-----:R-:W-:Y:S01]  /*1b8a0*/  ISETP.LT.AND P1, PT, R138, UR4, !P2 ;  /* 0x000000048a007c0c */ /* 0x001fe2000d721270 */
[----:B------:R-:W0:Y:S01]  /*1b8b0*/  LDCU UR4, c[0x0][0x39c] ;  /* 0x00007380ff0477ac */ /* 0x000e220008000800 */
[----:B------:R-:W-:Y:S01]  /*1b8c0*/  F2FP.SATFINITE.E4M3.F32.PACK_AB_MERGE_C R169, R169, R168, RZ ;  /* 0x000000a8a9a9723e */ /* 0x000fe200048070ff */
[----:B------:R3:W-:Y:S01]  /*1b8d0*/  @P3 STG.E.U8 desc[UR26][R132.64], R141 ;  /* 0x0000008d84003986 */ /* 0x0007e2000c10111a */
[----:B-1----:R-:W-:Y:S01]  /*1b8e0*/  ISETP.LT.AND P6, PT, R140, UR6, !P2 ;  /* 0x000000068c007c0c */ /* 0x002fe2000d7c1270 */
[----:B------:R-:W1:Y:S01]  /*1b8f0*/  LDCU UR6, c[0x0][0x39c] ;  /* 0x00007380ff0677ac */ /* 0x000e620008000800 */
[----:B-----5:R-:W-:Y:S02]  /*1b900*/  IADD3 R136, P3, PT, R139, R3, RZ ;  /* 0x000000038b887210 */ /* 0x020fe40007f7e0ff */
[----:B------:R-:W-:Y:S01]  /*1b910*/  PRMT R140, R169, 0x9910, RZ ;  /* 0x00009910a98c7816 */ /* 0x000fe200000000ff */
[C---:B------:R-:W-:Y:S01]  /*1b920*/  VIADD R138, R139.reuse, UR5 ;  /* 0x000000058b8a7c36 */ /* 0x040fe20008000000 */
[----:B------:R-:W-:-:S02]  /*1b930*/  LEA.HI.X.SX32 R137, R139, R2, 0x1, P3 ;  /* 0x000000028b897211 */ /* 0x000fc400018f0eff */
[----:B------:R-:W-:Y:S01]  /*1b940*/  SHF.R.S32.HI R139, RZ, 0x8, R140 ;  /* 0x00000008ff8b7819 */ /* 0x000fe2000001148c */
[----:B------:R4:W-:Y:S01]  /*1b950*/  @P4 STG.E.U8 desc[UR26][R134.64], R169 ;  /* 0x000000a986004986 */ /* 0x0009e2000c10111a */
[----:B---3--:R-:W-:Y:S02]  /*1b960*/  LOP3.LUT R133, R0, 0x69, RZ, 0xfc, !PT ;  /* 0x0000006900857812 */ /* 0x008fe400078efcff */
[C---:B------:R-:W-:Y:S01]  /*1b970*/  IADD3 R132, P4, PT, R138.reuse, R3, RZ ;  /* 0x000000038a847210 */ /* 0x040fe20007f9e0ff */
[----:B------:R3:W-:Y:S01]  /*1b980*/  @P5 STG.E.U8 desc[UR26][R136.64], R139 ;  /* 0x0000008b88005986 */ /* 0x0007e2000c10111a */
[----:B--2---:R-:W-:Y:S01]  /*1b990*/  ISETP.LT.AND P5, PT, R133, UR7, !P2 ;  /* 0x0000000785007c0c */ /* 0x004fe2000d7a1270 */
[----:B------:R-:W2:Y:S01]  /*1b9a0*/  LDCU UR7, c[0x0][0x39c] ;  /* 0x00007380ff0777ac */ /* 0x000ea20008000800 */
[----:B------:R-:W-:Y:S02]  /*1b9b0*/  LEA.HI.X.SX32 R133, R138, R2, 0x1, P4 ;  /* 0x000000028a857211 */ /* 0x000fe400020f0eff */
[----:B----4-:R-:W-:Y:S01]  /*1b9c0*/  LOP3.LUT R134, R0, 0x6a, RZ, 0xfc, !PT ;  /* 0x0000006a00867812 */ /* 0x010fe200078efcff */
[----:B------:R-:W-:Y:S01]  /*1b9d0*/  VIADD R138, R138, UR5 ;  /* 0x000000058a8a7c36 */ /* 0x000fe20008000000 */
[----:B------:R-:W-:-:S02]  /*1b9e0*/  F2FP.SATFINITE.E4M3.F32.PACK_AB_MERGE_C R171, R171, R170, RZ ;  /* 0x000000aaabab723e */ /* 0x000fc400048070ff */
[----:B------:R-:W-:Y:S02]  /*1b9f0*/  LOP3.LUT R142, R0, 0x68, RZ, 0xfc, !PT ;  /* 0x00000068008e7812 */ /* 0x000fe400078efcff */
[----:B0-----:R-:W-:Y:S01]  /*1ba00*/  ISETP.LT.AND P4, PT, R134, UR4, !P2 ;  /* 0x0000000486007c0c */ /* 0x001fe2000d781270 */
[----:B------:R-:W0:Y:S01]  /*1ba10*/  LDCU UR4, c[0x0][0x39c] ;  /* 0x00007380ff0477ac */ /* 0x000e220008000800 */
[----:B-1----:R-:W-:Y:S01]  /*1ba20*/  ISETP.LT.AND P3, PT, R142, UR6, !P2 ;  /* 0x000000068e007c0c */ /* 0x002fe2000d761270 */
[----:B------:R1:W-:Y:S01]  /*1ba30*/  @P6 STG.E.U8 desc[UR26][R132.64], R171 ;  /* 0x000000ab84006986 */ /* 0x0003e2000c10111a */
[C---:B------:R-:W-:Y:S01]  /*1ba40*/  IADD3 R134, P6, PT, R138.reuse, R3, RZ ;  /* 0x000000038a867210 */ /* 0x040fe20007fde0ff */
[----:B------:R-:W4:Y:S01]  /*1ba50*/  LDCU UR6, c[0x0][0x39c] ;  /* 0x00007380ff0677ac */ /* 0x000f220008000800 */
[C---:B---3--:R-:W-:Y:S01]  /*1ba60*/  VIADD R139, R138.reuse, UR5 ;  /* 0x000000058a8b7c36 */ /* 0x048fe20008000000 */
[----:B------:R-:W-:Y:S02]  /*1ba70*/  PRMT R141, R171, 0x9910, RZ ;  /* 0x00009910ab8d7816 */ /* 0x000fe400000000ff */
[----:B------:R-:W-:-:S02]  /*1ba80*/  LEA.HI.X.SX32 R135, R138, R2, 0x1, P6 ;  /* 0x000000028a877211 */ /* 0x000fc400030f0eff */
[C---:B------:R-:W-:Y:S02]  /*1ba90*/  IADD3 R136, P6, PT, R139.reuse, R3, RZ ;  /* 0x000000038b887210 */ /* 0x040fe40007fde0ff */
[----:B------:R-:W-:Y:S02]  /*1baa0*/  SHF.R.S32.HI R141, RZ, 0x8, R141 ;  /* 0x00000008ff8d7819 */ /* 0x000fe4000001148d */
[C---:B------:R-:W-:Y:S01]  /*1bab0*/  LEA.HI.X.SX32 R137, R139.reuse, R2, 0x1, P6 ;  /* 0x000000028b897211 */ /* 0x040fe200030f0eff */
[----:B------:R-:W-:Y:S01]  /*1bac0*/  VIADD R139, R139, UR5 ;  /* 0x000000058b8b7c36 */ /* 0x000fe20008000000 */
[----:B-1----:R-:W-:Y:S02]  /*1bad0*/  LOP3.LUT R132, R0, 0x6b, RZ, 0xfc, !PT ;  /* 0x0000006b00847812 */ /* 0x002fe400078efcff */
[----:B------:R-:W-:Y:S01]  /*1bae0*/  F2FP.SATFINITE.E4M3.F32.PACK_AB_MERGE_C R173, R173, R172, RZ ;  /* 0x000000acadad723e */ /* 0x000fe200048070ff */
[----:B------:R1:W-:Y:S01]  /*1baf0*/  @P1 STG.E.U8 desc[UR26][R134.64], R141 ;  /* 0x0000008d86001986 */ /* 0x0003e2000c10111a */
[----:B0-----:R-:W-:Y:S01]  /*1bb00*/  ISETP.LT.AND P1, PT, R132, UR4, !P2 ;  /* 0x0000000484007c0c */ /* 0x001fe2000d721270 */
[----:B------:R-:W0:Y:S01]  /*1bb10*/  LDCU UR4, c[0x0][0x39c] ;  /* 0x00007380ff0477ac */ /* 0x000e220008000800 */
[----:B------:R-:W-:-:S02]  /*1bb20*/  LOP3.LUT R133, R0, 0x6c, RZ, 0xfc, !PT ;  /* 0x0000006c00857812 */ /* 0x000fc400078efcff */
[----:B------:R-:W-:Y:S02]  /*1bb30*/  PRMT R138, R173, 0x9910, RZ ;  /* 0x00009910ad8a7816 */ /* 0x000fe400000000ff */
[----:B------:R-:W-:Y:S01]  /*1bb40*/  IADD3 R132, P6, PT, R139, R3, RZ ;  /* 0x000000038b847210 */ /* 0x000fe20007fde0ff */
[----:B------:R3:W-:Y:S01]  /*1bb50*/  @P3 STG.E.U8 desc[UR26][R136.64], R173 ;  /* 0x000000ad88003986 */ /* 0x0007e2000c10111a */
[----:B----4-:R-:W-:Y:S01]  /*1bb60*/  ISETP.LT.AND P3, PT, R133, UR6, !P2 ;  /* 0x0000000685007c0c */ /* 0x010fe2000d761270 */
[----:B------:R-:W4:Y:S01]  /*1bb70*/  LDCU UR6, c[0x0][0x39c] ;  /* 0x00007380ff0677ac */ /* 0x000f220008000800 */
[C---:B------:R-:W-:Y:S01]  /*1bb80*/  LEA.HI.X.SX32 R133, R139.reuse, R2, 0x1, P6 ;  /* 0x000000028b857211 */ /* 0x040fe200030f0eff */
[----:B------:R-:W-:Y:S01]  /*1bb90*/  VIADD R139, R139, UR5 ;  /* 0x000000058b8b7c36 */ /* 0x000fe20008000000 */
[----:B-1----:R-:W-:Y:S02]  /*1bba0*/  SHF.R.S32.HI R141, RZ, 0x8, R138 ;  /* 0x00000008ff8d7819 */ /* 0x002fe4000001148a */
[----:B------:R-:W-:Y:S01]  /*1bbb0*/  F2FP.SATFINITE.E4M3.F32.PACK_AB_MERGE_C R175, R175, R174, RZ ;  /* 0x000000aeafaf723e */ /* 0x000fe200048070ff */
[----:B------:R-:W-:-:S02]  /*1bbc0*/  VIADD R138, R139, UR5 ;  /* 0x000000058b8a7c36 */ /* 0x000fc40008000000 */
[----:B------:R1:W-:Y:S01]  /*1bbd0*/  @P5 STG.E.U8 desc[UR26][R132.64], R141 ;  /* 0x0000008d84005986 */ /* 0x0003e2000c10111a */
[-C--:B------:R-:W-:Y:S02]  /*1bbe0*/  IADD3 R134, P5, PT, R139, R3.reuse, RZ ;  /* 0x000000038b867210 */ /* 0x080fe40007fbe0ff */
[----:B---3--:R-:W-:Y:S02]  /*1bbf0*/  PRMT R137, R175, 0x9910, RZ ;  /* 0x00009910af897816 */ /* 0x008fe400000000ff */
[-C--:B------:R-:W-:Y:S02]  /*1bc00*/  LEA.HI.X.SX32 R135, R139, R2.reuse, 0x1, P5 ;  /* 0x000000028b877211 */ /* 0x080fe400028f0eff */
[----:B------:R-:W-:Y:S01]  /*1bc10*/  IADD3 R136, P5, PT, R138, R3, RZ ;  /* 0x000000038a887210 */ /* 0x000fe20007fbe0ff */
[----:B------:R-:W-:Y:S01]  /*1bc20*/  IMAD.MOV.U32 R139, RZ, RZ, R137 ;  /* 0x000000ffff8b7224 */ /* 0x000fe200078e0089 */
[----:B------:R-:W-:Y:S02]  /*1bc30*/  LOP3.LUT R140, R0, 0x6d, RZ, 0xfc, !PT ;  /* 0x0000006d008c7812 */ /* 0x000fe400078efcff */
[C---:B------:R-:W-:Y:S01]  /*1bc40*/  LEA.HI.X.SX32 R137, R138.reuse, R2, 0x1, P5 ;  /* 0x000000028a897211 */ /* 0x040fe200028f0eff */
[----:B------:R-:W-:Y:S01]  /*1bc50*/  VIADD R138, R138, UR5 ;  /* 0x000000058a8a7c36 */ /* 0x000fe20008000000 */
[----:B------:R-:W-:Y:S01]  /*1bc60*/  SHF.R.S32.HI R139, RZ, 0x8, R139 ;  /* 0x00000008ff8b7819 */ /* 0x000fe2000001148b */
[----:B------:R3:W-:Y:S01]  /*1bc70*/  @P4 STG.E.U8 desc[UR26][R134.64], R175 ;  /* 0x000000af86004986 */ /* 0x0007e2000c10111a */
[----:B--2---:R-:W-:Y:S01]  /*1bc80*/  ISETP.LT.AND P6, PT, R140, UR7, !P2 ;  /* 0x000000078c007c0c */ /* 0x004fe2000d7c1270 */
[----:B------:R-:W2:Y:S01]  /*1bc90*/  LDCU UR7, c[0x0][0x39c] ;  /* 0x00007380ff0777ac */ /* 0x000ea20008000800 */
[C---:B------:R-:W-:Y:S01]  /*1bca0*/  LOP3.LUT R140, R0.reuse, 0x6e, RZ, 0xfc, !PT ;  /* 0x0000006e008c7812 */ /* 0x040fe200078efcff */
[----:B------:R5:W-:Y:S01]  /*1bcb0*/  @P1 STG.E.U8 desc[UR26][R136.64], R139 ;  /* 0x0000008b88001986 */ /* 0x000be2000c10111a */
[----:B-1----:R-:W-:-:S02]  /*1bcc0*/  LOP3.LUT R133, R0, 0x6f, RZ, 0xfc, !PT ;  /* 0x0000006f00857812 */ /* 0x002fc400078efcff */
[----:B------:R-:W-:Y:S02]  /*1bcd0*/  IADD3 R132, P1, PT, R138, R3, RZ ;  /* 0x000000038a847210 */ /* 0x000fe40007f3e0ff */
[----:B0-----:R-:W-:Y:S01]  /*1bce0*/  ISETP.LT.AND P4, PT, R140, UR4, !P2 ;  /* 0x000000048c007c0c */ /* 0x001fe2000d781270 */
[----:B------:R-:W0:Y:S01]  /*1bcf0*/  LDCU UR4, c[0x0][0x39c] ;  /* 0x00007380ff0477ac */ /* 0x000e220008000800 */
[----:B----4-:R-:W-:Y:S02]  /*1bd00*/  ISETP.LT.AND P5, PT, R133, UR6, !P2 ;  /* 0x0000000685007c0c */ /* 0x010fe4000d7a1270 */
[----:B------:R-:W-:Y:S01]  /*1bd10*/  F2FP.SATFINITE.E4M3.F32.PACK_AB_MERGE_C R177, R177, R176, RZ ;  /* 0x000000b0b1b1723e */ /* 0x000fe200048070ff */
[----:B------:R-:W1:Y:S01]  /*1bd20*/  LDCU UR6, c[0x0][0x39c] ;  /* 0x00007380ff0677ac */ /* 0x000e620008000800 */
[C---:B------:R-:W-:Y:S01]  /*1bd30*/  LEA.HI.X.SX32 R133, R138.reuse, R2, 0x1, P1 ;  /* 0x000000028a857211 */ /* 0x040fe200008f0eff */
[----:B------:R-:W-:-:S04]  /*1bd40*/  VIADD R138, R138, UR5 ;  /* 0x000000058a8a7c36 */ /* 0x000fc80008000000 */
[----:B------:R4:W-:Y:S01]  /*1bd50*/  @P3 STG.E.U8 desc[UR26][R132.64], R177 ;  /* 0x000000b184003986 */ /* 0x0009e2000c10111a */
[CC--:B---3--:R-:W-:Y:S01]  /*1bd60*/  IADD3 R134, P3, PT, R138.reuse, R3.reuse, RZ ;  /* 0x000000038a867210 */ /* 0x0c8fe20007f7e0ff */
[C---:B-----5:R-:W-:Y:S01]  /*1bd70*/  VIADD R139, R138.reuse, UR5 ;  /* 0x000000058a8b7c36 */ /* 0x060fe20008000000 */
[----:B------:R-:W-:Y:S02]  /*1bd80*/  PRMT R141, R177, 0x9910, RZ ;  /* 0x00009910b18d7816 */ /* 0x000fe400000000ff */
[----:B------:R-:W-:Y:S02]  /*1bd90*/  LEA.HI.X.SX32 R135, R138, R2, 0x1, P3 ;  /* 0x000000028a877211 */ /* 0x000fe400018f0eff */
[----:B------:R-:W-:Y:S02]  /*1bda0*/  IADD3 R136, P3, PT, R139, R3, RZ ;  /* 0x000000038b887210 */ /* 0x000fe40007f7e0ff */
[----:B------:R-:W-:Y:S02]  /*1bdb0*/  SHF.R.S32.HI R141, RZ, 0x8, R141 ;  /* 0x00000008ff8d7819 */ /* 0x000fe4000001148d */
[----:B------:R-:W-:-:S02]  /*1bdc0*/  LOP3.LUT R138, R0, 0x71, RZ, 0xfc, !PT ;  /* 0x00000071008a7812 */ /* 0x000fc400078efcff */
[----:B------:R-:W-:Y:S02]  /*1bdd0*/  F2FP.SATFINITE.E4M3.F32.PACK_AB_MERGE_C R179, R179, R178, RZ ;  /* 0x000000b2b3b3723e */ /* 0x000fe400048070ff */
[C---:B------:R-:W-:Y:S01]  /*1bde0*/  LEA.HI.X.SX32 R137, R139.reuse, R2, 0x1, P3 ;  /* 0x000000028b897211 */ /* 0x040fe200018f0eff */
[----:B------:R-:W-:Y:S01]  /*1bdf0*/  VIADD R139, R139, UR5 ;  /* 0x000000058b8b7c36 */ /* 0x000fe20008000000 */
[----:B------:R-:W-:Y:S01]  /*1be00*/  LOP3.LUT R140, R0, 0x70, RZ, 0xfc, !PT ;  /* 0x00000070008c7812 */ /* 0x000fe200078efcff */
[----:B------:R3:W-:Y:S01]  /*1be10*/  @P6 STG.E.U8 desc[UR26][R134.64], R141 ;  /* 0x0000008d86006986 */ /* 0x0007e2000c10111a */
[----:B0-----:R-:W-:Y:S01]  /*1be20*/  ISETP.LT.AND P3, PT, R138, UR4, !P2 ;  /* 0x000000048a007c0c */ /* 0x001fe2000d761270 */
[----:B------:R-:W0:Y:S01]  /*1be30*/  LDCU UR4, c[0x0][0x39c] ;  /* 0x00007380ff0477ac */ /* 0x000e220008000800 */
[----:B------:R-:W-:Y:S01]  /*1be40*/  PRMT R138, R179, 0x9910, RZ ;  /* 0x00009910b38a7816 */ /* 0x000fe200000000ff */
[----:B------:R5:W-:Y:S01]  /*1be50*/  @P4 STG.E.U8 desc[UR26][R136.64], R179 ;  /* 0x000000b388004986 */ /* 0x000be2000c10111a */
[----:B----4-:R-:W-:-:S02]  /*1be60*/  IADD3 R132, P4, PT, R139, R3, RZ ;  /* 0x000000038b847210 */ /* 0x010fc40007f9e0ff */
[----:B--2---:R-:W-:Y:S01]  /*1be70*/  ISETP.LT.AND P1, PT, R140, UR7, !P2 ;  /* 0x000000078c007c0c */ /* 0x004fe2000d721270 */
[----:B------:R-:W2:Y:S01]  /*1be80*/  LDCU UR7, c[0x0][0x39c] ;  /* 0x00007380ff0777ac */ /* 0x000ea20008000800 */
[C---:B------:R-:W-:Y:S01]  /*1be90*/  LEA.HI.X.SX32 R133, R139.reuse, R2, 0x1, P4 ;  /* 0x000000028b857211 */ /* 0x040fe200020f0eff */
[----:B------:R-:W-:Y:S01]  /*1bea0*/  VIADD R139, R139, UR5 ;  /* 0x000000058b8b7c36 */ /* 0x000fe20008000000 */
[----:B---3--:R-:W-:Y:S02]  /*1beb0*/  SHF.R.S32.HI R141, RZ, 0x8, R138 ;  /* 0x00000008ff8d7819 */ /* 0x008fe4000001148a */
[----:B------:R-:W-:Y:S02]  /*1bec0*/  LOP3.LUT R140, R0, 0x72, RZ, 0xfc, !PT ;  /* 0x00000072008c7812 */ /* 0x000fe400078efcff */
[----:B------:R-:W-:Y:S01]  /*1bed0*/  F2FP.SATFINITE.E4M3.F32.PACK_AB_MERGE_C R181, R181, R180, RZ ;  /* 0x000000b4b5b5723e */ /* 0x000fe200048070ff */
[----:B------:R3:W-:Y:S01]  /*1bee0*/  @P5 STG.E.U8 desc[UR26][R132.64], R141 ;  /* 0x0000008d84005986 */ /* 0x0007e2000c10111a */
[C---:B------:R-:W-:Y:S01]  /*1bef0*/  IADD3 R134, P5, PT, R139.reuse, R3, RZ ;  /* 0x000000038b867210 */ /* 0x040fe20007fbe0ff */
[----:B------:R-:W-:Y:S01]  /*1bf00*/  VIADD R138, R139, UR5 ;  /* 0x000000058b8a7c36 */ /* 0x000fe20008000000 */
[----:B-1----:R-:W-:Y:S01]  /*1bf10*/  ISETP.LT.AND P4, PT, R140, UR6, !P2 ;  /* 0x000000068c007c0c */ /* 0x002fe2000d781270 */
[----:B------:R-:W1:Y:S01]  /*1bf20*/  LDCU UR6, c[0x0][0x39c] ;  /* 0x00007380ff0677ac */ /* 0x000e620008000800 */
[----:B-----5:R-:W-:-:S02]  /*1bf30*/  LOP3.LUT R136, R0, 0x73, RZ, 0xfc, !PT ;  /* 0x0000007300887812 */ /* 0x020fc400078efcff */
[----:B------:R-:W-:Y:S02]  /*1bf40*/  PRMT R140, R181, 0x9910, RZ ;  /* 0x00009910b58c7816 */ /* 0x000fe400000000ff */
[-C--:B------:R-:W-:Y:S02]  /*1bf50*/  LEA.HI.X.SX32 R135, R139, R2.reuse, 0x1, P5 ;  /* 0x000000028b877211 */ /* 0x080fe400028f0eff */
[----:B0-----:R-:W-:Y:S02]  /*1bf60*/  ISETP.LT.AND P5, PT, R136, UR4, !P2 ;  /* 0x0000000488007c0c */ /* 0x001fe4000d7a1270 */
[----:B------:R-:W-:Y:S01]  /*1bf70*/  LOP3.LUT R137, R0, 0x74, RZ, 0xfc, !PT ;  /* 0x0000007400897812 */ /* 0x000fe200078efcff */
[----:B------:R-:W-:Y:S01]  /*1bf80*/  IMAD.MOV.U32 R139, RZ, RZ, R140 ;  /* 0x000000ffff8b7224 */ /* 0x000fe200078e008c */
[C---:B------:R-:W-:Y:S01]  /*1bf90*/  IADD3 R136, P6, PT, R138.reuse, R3, RZ ;  /* 0x000000038a887210 */ /* 0x040fe20007fde0ff */
[----:B------:R0:W-:Y:S01]  /*1bfa0*/  @P1 STG.E.U8 desc[UR26][R134.64], R181 ;  /* 0x000000b586001986 */ /* 0x0001e2000c10111a */
[----:B--2---:R-:W-:Y:S01]  /*1bfb0*/  ISETP.LT.AND P1, PT, R137, UR7, !P2 ;  /* 0x0000000789007c0c */ /* 0x004fe2000d721270 */
[----:B------:R-:W2:Y:S01]  /*1bfc0*/  LDCU UR4, c[0x0][0x39c] ;  /* 0x00007380ff0477ac */ /* 0x000ea20008000800 */
[C---:B------:R-:W-:Y:S01]  /*1bfd0*/  LEA.HI.X.SX32 R137, R138.reuse, R2, 0x1, P6 ;  /* 0x000000028a897211 */ /* 0x040fe200030f0eff */
[----:B------:R-:W-:Y:S01]  /*1bfe0*/  VIADD R138, R138, UR5 ;  /* 0x000000058a8a7c36 */ /* 0x000fe20008000000 */
[----:B------:R-:W-:Y:S01]  /*1bff0*/  SHF.R.S32.HI R139, RZ, 0x8, R139 ;  /* 0x00000008ff8b7819 */ /* 0x000fe2000001148b */
[----:B------:R-:W4:Y:S01]  /*1c000*/  LDCU UR7, c[0x0][0x39c] ;  /* 0x00007380ff0777ac */ /* 0x000f220008000800 */
[----:B---3--:R-:W-:-:S02]  /*1c010*/  LOP3.LUT R133, R0, 0x75, RZ, 0xfc, !PT ;  /* 0x0000007500857812 */ /* 0x008fc400078efcff */
[C---:B------:R-:W-:Y:S01]  /*1c020*/  IADD3 R132, P6, PT, R138.reuse, R3, RZ ;  /* 0x000000038a847210 */ /* 0x040fe20007fde0ff */
[----:B------:R3:W-:Y:S01]  /*1c030*/  @P3 STG.E.U8 desc[UR26][R136.64], R139 ;  /* 0x0000008b88003986 */ /* 0x0007e2000c10111a */
[----:B-1----:R-:W-:Y:S01]  /*1c040*/  ISETP.LT.AND P3, PT, R133, UR6, !P2 ;  /* 0x0000000685007c0c */ /* 0x002fe2000d761270 */
[----:B------:R-:W1:Y:S01]  /*1c050*/  LDCU UR6, c[0x0][0x39c] ;  /* 0x00007380ff0677ac */ /* 0x000e620008000800 */
[C---:B------:R-:W-:Y:S01]  /*1c060*/  LEA.HI.X.SX32 R133, R138.reuse, R2, 0x1, P6 ;  /* 0x000000028a857211 */ /* 0x040fe200030f0eff */
[----:B------:R-:W-:Y:S01]  /*1c070*/  VIADD R138, R138, UR5 ;  /* 0x000000058a8a7c36 */ /* 0x000fe20008000000 */
[----:B------:R-:W-:Y:S02]  /*1c080*/  F2FP.SATFINITE.E4M3.F32.PACK_AB_MERGE_C R183, R183, R182, RZ ;  /* 0x000000b6b7b7723e */ /* 0x000fe400048070ff */
[----:B0-----:R-:W-:Y:S02]  /*1c090*/  LOP3.LUT R135, R0, 0x76, RZ, 0xfc, !PT ;  /* 0x0000007600877812 */ /* 0x001fe400078efcff */
[----:B------:R-:W-:-:S02]  /*1c0a0*/  PRMT R141, R183, 0x9910, RZ ;  /* 0x00009910b78d7816 */ /* 0x000fc400000000ff */
[CC--:B------:R-:W-:Y:S01]  /*1c0b0*/  IADD3 R134, P6, PT, R138.reuse, R3.reuse, RZ ;  /* 0x000000038a867210 */ /* 0x0c0fe20007fde0ff */
[----:B------:R0:W-:Y:S01]  /*1c0c0*/  @P4 STG.E.U8 desc[UR26][R132.64], R183 ;  /* 0x000000b784004986 */ /* 0x0001e2000c10111a */
[C---:B---3--:R-:W-:Y:S01]  /*1c0d0*/  VIADD R139, R138.reuse, UR5 ;  /* 0x000000058a8b7c36 */ /* 0x048fe20008000000 */
[----:B--2---:R-:W-:Y:S01]  /*1c0e0*/  ISETP.LT.AND P4, PT, R135, UR4, !P2 ;  /* 0x0000000487007c0c */ /* 0x004fe2000d781270 */
[----:B------:R-:W2:Y:S01]  /*1c0f0*/  LDCU UR4, c[0x0][0x39c] ;  /* 0x00007380ff0477ac */ /* 0x000ea20008000800 */
[-C--:B------:R-:W-:Y:S02]  /*1c100*/  LEA.HI.X.SX32 R135, R138, R2.reuse, 0x1, P6 ;  /* 0x000000028a877211 */ /* 0x080fe400030f0eff */
[----:B------:R-:W-:Y:S02]  /*1c110*/  SHF.R.S32.HI R141, RZ, 0x8, R141 ;  /* 0x00000008ff8d7819 */ /* 0x000fe4000001148d */
[----:B------:R-:W-:Y:S02]  /*1c120*/  LOP3.LUT R137, R0, 0x77, RZ, 0xfc, !PT ;  /* 0x0000007700897812 */ /* 0x000fe400078efcff */
[----:B------:R-:W-:Y:S01]  /*1c130*/  IADD3 R136, P6, PT, R139, R3, RZ ;  /* 0x000000038b887210 */ /* 0x000fe20007fde0ff */
[----:B------:R3:W-:Y:S01]  /*1c140*/  @P5 STG.E.U8 desc[UR26][R134.64], R141 ;  /* 0x0000008d86005986 */ /* 0x0007e2000c10111a */
[----:B----4-:R-:W-:Y:S01]  /*1c150*/  ISETP.LT.AND P5, PT, R137, UR7, !P2 ;  /* 0x0000000789007c0c */ /* 0x010fe2000d7a1270 */
[----:B------:R-:W4:Y:S01]  /*1c160*/  LDCU UR7, c[0x0][0x39c] ;  /* 0x00007380ff0777ac */ /* 0x000f220008000800 */
[C---:B------:R-:W-:Y:S01]  /*1c170*/  LEA.HI.X.SX32 R137, R139.reuse, R2, 0x1, P6 ;  /* 0x000000028b897211 */ /* 0x040fe200030f0eff */
[----:B------:R-:W-:Y:S01]  /*1c180*/  VIADD R139, R139, UR5 ;  /* 0x000000058b8b7c36 */ /* 0x000fe20008000000 */
[----:B------:R-:W-:-:S02]  /*1c190*/  F2FP.SATFINITE.E4M3.F32.PACK_AB_MERGE_C R185, R185, R184, RZ ;  /* 0x000000b8b9b9723e */ /* 0x000fc400048070ff */
[----:B------:R-:W-:Y:S02]  /*1c1a0*/  LOP3.LUT R138, R0, 0x78, RZ, 0xfc, !PT ;  /* 0x00000078008a7812 */ /* 0x000fe400078efcff */
[----:B0-----:R-:W-:Y:S01]  /*1c1b0*/  PRMT R133, R185, 0x9910, RZ ;  /* 0x00009910b9857816 */ /* 0x001fe200000000ff */
[----:B------:R0:W-:Y:S01]  /*1c1c0*/  @P1 STG.E.U8 desc[UR26][R136.64], R185 ;  /* 0x000000b988001986 */ /* 0x0001e2000c10111a */
[----:B-1----:R-:W-:Y:S01]  /*1c1d0*/  ISETP.LT.AND P6, PT, R138, UR6, !P2 ;  /* 0x000000068a007c0c */ /* 0x002fe2000d7c1270 */
[C---:B------:R-:W-:Y:S01]  /*1c1e0*/  VIADD R138, R139.reuse, UR5 ;  /* 0x000000058b8a7c36 */ /* 0x040fe20008000000 */
[----:B------:R-:W-:Y:S01]  /*1c1f0*/  IADD3 R132, P1, PT, R139, R3, RZ ;  /* 0x000000038b847210 */ /* 0x000fe20007f3e0ff */
[----:B---3--:R-:W-:Y:S01]  /*1c200*/  IMAD.MOV.U32 R141, RZ, RZ, R133 ;  /* 0x000000ffff8d7224 */ /* 0x008fe200078e0085 */
[----:B------:R-:W-:Y:S01]  /*1c210*/  F2FP.SATFINITE.E4M3.F32.PACK_AB_MERGE_C R187, R187, R186, RZ ;  /* 0x000000babbbb723e */ /* 0x000fe200048070ff */
[----:B------:R-:W1:Y:S01]  /*1c220*/  LDCU UR6, c[0x0][0x39c] ;  /* 0x00007380ff0677ac */ /* 0x000e620008000800 */
[----:B------:R-:W-:-:S02]  /*1c230*/  LEA.HI.X.SX32 R133, R139, R2, 0x1, P1 ;  /* 0x000000028b857211 */ /* 0x000fc400008f0eff */
[----:B------:R-:W-:Y:S02]  /*1c240*/  IADD3 R134, P1, PT, R138, R3, RZ ;  /* 0x000000038a867210 */ /* 0x000fe40007f3e0ff */
[----:B------:R-:W-:Y:S02]  /*1c250*/  LOP3.LUT R139, R0, 0x79, RZ, 0xfc, !PT ;  /* 0x00000079008b7812 */ /* 0x000fe400078efcff */
[C---:B------:R-:W-:Y:S02]  /*1c260*/  LEA.HI.X.SX32 R135, R138.reuse, R2, 0x1, P1 ;  /* 0x000000028a877211 */ /* 0x040fe400008f0eff */
[----:B--2---:R-:W-:Y:S01]  /*1c270*/  ISETP.LT.AND P1, PT, R139, UR4, !P2 ;  /* 0x000000048b007c0c */ /* 0x004fe2000d721270 */
[----:B------:R-:W2:Y:S01]  /*1c280*/  LDCU UR4, c[0x0][0x39c] ;  /* 0x00007380ff0477ac */ /* 0x000ea20008000800 */
[----:B------:R-:W-:Y:S01]  /*1c290*/  SHF.R.S32.HI R141, RZ, 0x8, R141 ;  /* 0x00000008ff8d7819 */ /* 0x000fe2000001148d */
[----:B------:R-:W-:Y:S01]  /*1c2a0*/  VIADD R138, R138, UR5 ;  /* 0x000000058a8a7c36 */ /* 0x000fe20008000000 */
[----:B------:R-:W-:-:S03]  /*1c2b0*/  PRMT R140, R187, 0x9910, RZ ;  /* 0x00009910bb8c7816 */ /* 0x000fc600000000ff */
[----:B------:R3:W-:Y:S01]  /*1c2c0*/  @P3 STG.E.U8 desc[UR26][R132.64], R141 ;  /* 0x0000008d84003986 */ /* 0x0007e2000c10111a */
[C---:B0-----:R-:W-:Y:S01]  /*1c2d0*/  IADD3 R136, P3, PT, R138.reuse, R3, RZ ;  /* 0x000000038a887210 */ /* 0x041fe20007f7e0ff */
[----:B------:R-:W-:-:S03]  /*1c2e0*/  VIADD R139, R138, UR5 ;  /* 0x000000058a8b7c36 */ /* 0x000fc60008000000 */
[-C--:B------:R-:W-:Y:S01]  /*1c2f0*/  LEA.HI.X.SX32 R137, R138, R2.reuse, 0x1, P3 ;  /* 0x000000028a897211 */ /* 0x080fe200018f0eff */
[----:B------:R0:W-:Y:S01]  /*1c300*/  @P4 STG.E.U8 desc[UR26][R134.64], R187 ;  /* 0x000000bb86004986 */ /* 0x0001e2000c10111a */
[----:B---3--:R-:W-:Y:S02]  /*1c310*/  SHF.R.S32.HI R141, RZ, 0x8, R140 ;  /* 0x00000008ff8d7819 */ /* 0x008fe4000001148c */
[C---:B------:R-:W-:Y:S02]  /*1c320*/  LOP3.LUT R133, R0.reuse, 0x7b, RZ, 0xfc, !PT ;  /* 0x0000007b00857812 */ /* 0x040fe400078efcff */
[----:B------:R-:W-:Y:S01]  /*1c330*/  IADD3 R132, P4, PT, R139, R3, RZ ;  /* 0x000000038b847210 */ /* 0x000fe20007f9e0ff */
[----:B------:R3:W-:Y:S01]  /*1c340*/  @P5 STG.E.U8 desc[UR26][R136.64], R141 ;  /* 0x0000008d88005986 */ /* 0x0007e2000c10111a */
[----:B0-----:R-:W-:Y:S02]  /*1c350*/  LOP3.LUT R134, R0, 0x7c, RZ, 0xfc, !PT ;  /* 0x0000007c00867812 */ /* 0x001fe400078efcff */
[----:B----4-:R-:W-:Y:S01]  /*1c360*/  ISETP.LT.AND P5, PT, R133, UR7, !P2 ;  /* 0x0000000785007c0c */ /* 0x010fe2000d7a1270 */
[----:B------:R-:W0:Y:S01]  /*1c370*/  LDCU UR7, c[0x0][0x39c] ;  /* 0x00007380ff0777ac */ /* 0x000e220008000800 */
[C---:B------:R-:W-:Y:S01]  /*1c380*/  LEA.HI.X.SX32 R133, R139.reuse, R2, 0x1, P4 ;  /* 0x000000028b857211 */ /* 0x040fe200020f0eff */
[----:B------:R-:W-:Y:S01]  /*1c390*/  VIADD R139, R139, UR5 ;  /* 0x000000058b8b7c36 */ /* 0x000fe20008000000 */
[----:B------:R-:W-:-:S02]  /*1c3a0*/  F2FP.SATFINITE.E4M3.F32.PACK_AB_MERGE_C R189, R189, R188, RZ ;  /* 0x000000bcbdbd723e */ /* 0x000fc400048070ff */
[----:B------:R-:W-:Y:S02]  /*1c3b0*/  LOP3.LUT R142, R0, 0x7a, RZ, 0xfc, !PT ;  /* 0x0000007a008e7812 */ /* 0x000fe400078efcff */
[----:B--2---:R-:W-:Y:S01]  /*1c3c0*/  ISETP.LT.AND P4, PT, R134, UR4, !P2 ;  /* 0x0000000486007c0c */ /* 0x004fe2000d781270 */
[----:B------:R-:W2:Y:S01]  /*1c3d0*/  LDCU UR4, c[0x0][0x39c] ;  /* 0x00007380ff0477ac */ /* 0x000ea20008000800 */
[----:B------:R-:W-:Y:S01]  /*1c3e0*/  PRMT R135, R189, 0x9910, RZ ;  /* 0x00009910bd877816 */ /* 0x000fe200000000ff */
[----:B------:R4:W-:Y:S01]  /*1c3f0*/  @P6 STG.E.U8 desc[UR26][R132.64], R189 ;  /* 0x000000bd84006986 */ /* 0x0009e2000c10111a */
[----:B-1----:R-:W-:Y:S01]  /*1c400*/  ISETP.LT.AND P3, PT, R142, UR6, !P2 ;  /* 0x000000068e007c0c */ /* 0x002fe2000d761270 */
[----:B------:R-:W1:Y:S01]  /*1c410*/  LDCU UR6, c[0x0][0x39c] ;  /* 0x00007380ff0677ac */ /* 0x000e620008000800 */
[C---:B------:R-:W-:Y:S01]  /*1c420*/  IADD3 R134, P6, PT, R139.reuse, R3, RZ ;  /* 0x000000038b867210 */ /* 0x040fe20007fde0ff */
[C---:B------:R-:W-:Y:S02]  /*1c430*/  VIADD R138, R139.reuse, UR5 ;  /* 0x000000058b8a7c36 */ /* 0x040fe40008000000 */
[----:B---3--:R-:W-:Y:S01]  /*1c440*/  IMAD.MOV.U32 R137, RZ, RZ, R135 ;  /* 0x000000ffff897224 */ /* 0x008fe200078e0087 */
[----:B------:R-:W-:-:S02]  /*1c450*/  LEA.HI.X.SX32 R135, R139, R2, 0x1, P6 ;  /* 0x000000028b877211 */ /* 0x000fc400030f0eff */
[C---:B------:R-:W-:Y:S02]  /*1c460*/  IADD3 R136, P6, PT, R138.reuse, R3, RZ ;  /* 0x000000038a887210 */ /* 0x040fe40007fde0ff */
[----:B------:R-:W-:Y:S02]  /*1c470*/  SHF.R.S32.HI R139, RZ, 0x8, R137 ;  /* 0x00000008ff8b7819 */ /* 0x000fe40000011489 */
[C---:B------:R-:W-:Y:S01]  /*1c480*/  LEA.HI.X.SX32 R137, R138.reuse, R2, 0x1, P6 ;  /* 0x000000028a897211 */ /* 0x040fe200030f0eff */
[----:B------:R-:W-:Y:S01]  /*1c490*/  VIADD R138, R138, UR5 ;  /* 0x000000058a8a7c36 */ /* 0x000fe20008000000 */
[----:B----4-:R-:W-:Y:S02]  /*1c4a0*/  LOP3.LUT R132, R0, 0x7d, RZ, 0xfc, !PT ;  /* 0x0000007d00847812 */ /* 0x010fe400078efcff */
[----:B------:R-:W-:Y:S01]  /*1c4b0*/  F2FP.SATFINITE.E4M3.F32.PACK_AB_MERGE_C R191, R191, R190, RZ ;  /* 0x000000bebfbf723e */ /* 0x000fe200048070ff */
[----:B------:R3:W-:Y:S01]  /*1c4c0*/  @P1 STG.E.U8 desc[UR26][R134.64], R139 ;  /* 0x0000008b86001986 */ /* 0x0007e2000c10111a */
[----:B--2---:R-:W-:Y:S01]  /*1c4d0*/  ISETP.LT.AND P1, PT, R132, UR4, !P2 ;  /* 0x0000000484007c0c */ /* 0x004fe2000d721270 */
[----:B------:R-:W2:Y:S01]  /*1c4e0*/  LDCU UR4, c[0x0][0x39c] ;  /* 0x00007380ff0477ac */ /* 0x000ea20008000800 */
[----:B------:R-:W-:-:S02]  /*1c4f0*/  LOP3.LUT R133, R0, 0x7e, RZ, 0xfc, !PT ;  /* 0x0000007e00857812 */ /* 0x000fc400078efcff */
[----:B------:R-:W-:Y:S02]  /*1c500*/  PRMT R141, R191, 0x9910, RZ ;  /* 0x00009910bf8d7816 */ /* 0x000fe400000000ff */
[C---:B------:R-:W-:Y:S01]  /*1c510*/  IADD3 R132, P6, PT, R138.reuse, R3, RZ ;  /* 0x000000038a847210 */ /* 0x040fe20007fde0ff */
[----:B------:R4:W-:Y:S01]  /*1c520*/  @P3 STG.E.U8 desc[UR26][R136.64], R191 ;  /* 0x000000bf88003986 */ /* 0x0009e2000c10111a */
[----:B-1----:R-:W-:Y:S01]  /*1c530*/  ISETP.LT.AND P3, PT, R133, UR6, !P2 ;  /* 0x0000000685007c0c */ /* 0x002fe2000d761270 */
[----:B------:R-:W1:Y:S01]  /*1c540*/  LDCU UR6, c[0x0][0x39c] ;  /* 0x00007380ff0677ac */ /* 0x000e620008000800 */
[C---:B------:R-:W-:Y:S01]  /*1c550*/  LEA.HI.X.SX32 R133, R138.reuse, R2, 0x1, P6 ;  /* 0x000000028a857211 */ /* 0x040fe200030f0eff */
[----:B------:R-:W-:Y:S01]  /*1c560*/  VIADD R138, R138, UR5 ;  /* 0x000000058a8a7c36 */ /* 0x000fe20008000000 */
[----:B------:R-:W-:Y:S02]  /*1c570*/  SHF.R.S32.HI R141, RZ, 0x8, R141 ;  /* 0x00000008ff8d7819 */ /* 0x000fe4000001148d */
[----:B------:R-:W-:Y:S01]  /*1c580*/  F2FP.SATFINITE.E4M3.F32.PACK_AB_MERGE_C R193, R193, R192, RZ ;  /* 0x000000c0c1c1723e */ /* 0x000fe200048070ff */
[----:B---3--:R-:W-:-:S02]  /*1c590*/  VIADD R139, R138, UR5 ;  /* 0x000000058a8b7c36 */ /* 0x008fc40008000000 */
[----:B------:R3:W-:Y:S01]  /*1c5a0*/  @P5 STG.E.U8 desc[UR26][R132.64], R141 ;  /* 0x0000008d84005986 */ /* 0x0007e2000c10111a */
[-C--:B------:R-:W-:Y:S02]  /*1c5b0*/  IADD3 R134, P5, PT, R138, R3.reuse, RZ ;  /* 0x000000038a867210 */ /* 0x080fe40007fbe0ff */
[----:B----4-:R-:W-:Y:S02]  /*1c5c0*/  PRMT R137, R193, 0x9910, RZ ;  /* 0x00009910c1897816 */ /* 0x010fe400000000ff */
[----:B------:R-:W-:Y:S02]  /*1c5d0*/  LOP3.LUT R140, R0, 0x7f, RZ, 0xfc, !PT ;  /* 0x0000007f008c7812 */ /* 0x000fe400078efcff */
[-C--:B------:R-:W-:Y:S01]  /*1c5e0*/  LEA.HI.X.SX32 R135, R138, R2.reuse, 0x1, P5 ;  /* 0x000000028a877211 */ /* 0x080fe200028f0eff */
[----:B------:R-:W-:Y:S01]  /*1c5f0*/  IMAD.MOV.U32 R138, RZ, RZ, R137 ;  /* 0x000000ffff8a7224 */ /* 0x000fe200078e0089 */
[C---:B------:R-:W-:Y:S02]  /*1c600*/  IADD3 R136, P5, PT, R139.reuse, R3, RZ ;  /* 0x000000038b887210 */ /* 0x040fe40007fbe0ff */
[----:B0-----:R-:W-:Y:S01]  /*1c610*/  ISETP.LT.AND P6, PT, R140, UR7, !P2 ;  /* 0x000000078c007c0c */ /* 0x001fe2000d7c1270 */
        /* <DEDUP_REMOVED lines=12> */
[----:B--2---:R-:W-:Y:S02]  /*1c6e0*/  ISETP.LT.AND P4, PT, R140, UR4, !P2 ;  /* 0x000000048c007c0c */ /* 0x004fe4000d781270 */
[C---:B------:R-:W-:Y:S01]  /*1c6f0*/  LEA.HI.X.SX32 R133, R139.reuse, R2, 0x1, P1 ;  /* 0x000000028b857211 */ /* 0x040fe200008f0eff */
[----:B------:R-:W2:Y:S01]  /*1c700*/  LDCU UR4, c[0x0][0x39c] ;  /* 0x00007380ff0477ac */ /* 0x000ea20008000800 */
[----:B------:R-:W-:Y:S01]  /*1c710*/  VIADD R139, R139, UR5 ;  /* 0x000000058b8b7c36 */ /* 0x000fe20008000000 */
[----:B---3--:R-:W-:-:S02]  /*1c720*/  PRMT R135, R195, 0x9910, RZ ;  /* 0x00009910c3877816 */ /* 0x008fc400000000ff */
[----:B------:R-:W-:Y:S01]  /*1c730*/  LOP3.LUT R138, R0, 0x82, RZ, 0xfc, !PT ;  /* 0x00000082008a7812 */ /* 0x000fe200078efcff */
[----:B------:R3:W-:Y:S01]  /*1c740*/  @P3 STG.E.U8 desc[UR26][R132.64], R195 ;  /* 0x000000c384003986 */ /* 0x0007e2000c10111a */
[CC--:B------:R-:W-:Y:S01]  /*1c750*/  IADD3 R134, P3, PT, R139.reuse, R3.reuse, RZ ;  /* 0x000000038b867210 */ /* 0x0c0fe20007f7e0ff */
[----:B----4-:R-:W-:Y:S01]  /*1c760*/  IMAD.MOV.U32 R136, RZ, RZ, R135 ;  /* 0x000000ffff887224 */ /* 0x010fe200078e0087 */
[----:B0-----:R-:W-:Y:S01]  /*1c770*/  ISETP.LT.AND P1, PT, R138, UR7, !P2 ;  /* 0x000000078a007c0c */ /* 0x001fe2000d721270 */
[C---:B------:R-:W-:Y:S01]  /*1c780*/  VIADD R138, R139.reuse, UR5 ;  /* 0x000000058b8a7c36 */ /* 0x040fe20008000000 */
[----:B------:R-:W-:Y:S01]  /*1c790*/  LEA.HI.X.SX32 R135, R139, R2, 0x1, P3 ;  /* 0x000000028b877211 */ /* 0x000fe200018f0eff */
[----:B------:R-:W0:Y:S01]  /*1c7a0*/  LDCU UR7, c[0x0][0x39c] ;  /* 0x00007380ff0777ac */ /* 0x000e220008000800 */
[----:B------:R-:W-:Y:S02]  /*1c7b0*/  SHF.R.S32.HI R139, RZ, 0x8, R136 ;  /* 0x00000008ff8b7819 */ /* 0x000fe40000011488 */
[----:B------:R-:W-:-:S02]  /*1c7c0*/  IADD3 R136, P3, PT, R138, R3, RZ ;  /* 0x000000038a887210 */ /* 0x000fc40007f7e0ff */
[----:B------:R-:W-:Y:S02]  /*1c7d0*/  F2FP.SATFINITE.E4M3.F32.PACK_AB_MERGE_C R141, R69, R68, RZ ;  /* 0x00000044458d723e */ /* 0x000fe400048070ff */
[----:B------:R-:W-:Y:S02]  /*1c7e0*/  LOP3.LUT R68, R0, 0x83, RZ, 0xfc, !PT ;  /* 0x0000008300447812 */ /* 0x000fe400078efcff */
[C---:B------:R-:W-:Y:S01]  /*1c7f0*/  LEA.HI.X.SX32 R137, R138.reuse, R2, 0x1, P3 ;  /* 0x000000028a897211 */ /* 0x040fe200018f0eff */
[----:B------:R-:W-:Y:S01]  /*1c800*/  VIADD R138, R138, UR5 ;  /* 0x000000058a8a7c36 */ /* 0x000fe20008000000 */
[----:B--2---:R-:W-:Y:S01]  /*1c810*/  ISETP.LT.AND P3, PT, R68, UR4, !P2 ;  /* 0x0000000444007c0c */ /* 0x004fe2000d761270 */
[----:B------:R2:W-:Y:S01]  /*1c820*/  @P6 STG.E.U8 desc[UR26][R134.64], R139 ;  /* 0x0000008b86006986 */ /* 0x0005e2000c10111a */
[----:B------:R-:W4:Y:S01]  /*1c830*/  LDCU UR4, c[0x0][0x39c] ;  /* 0x00007380ff0477ac */ /* 0x000f220008000800 */
[----:B---3--:R-:W-:Y:S02]  /*1c840*/  PRMT R132, R141, 0x9910, RZ ;  /* 0x000099108d847816 */ /* 0x008fe400000000ff */
[----:B------:R3:W-:Y:S01]  /*1c850*/  @P4 STG.E.U8 desc[UR26][R136.64], R141 ;  /* 0x0000008d88004986 */ /* 0x0007e2000c10111a */
[----:B------:R-:W-:-:S04]  /*1c860*/  IADD3 R68, P4, PT, R138, R3, RZ ;  /* 0x000000038a447210 */ /* 0x000fc80007f9e0ff */
[C---:B------:R-:W-:Y:S01]  /*1c870*/  LEA.HI.X.SX32 R69, R138.reuse, R2, 0x1, P4 ;  /* 0x000000028a457211 */ /* 0x040fe200020f0eff */
[----:B------:R-:W-:Y:S01]  /*1c880*/  VIADD R138, R138, UR5 ;  /* 0x000000058a8a7c36 */ /* 0x000fe20008000000 */
[----:B--2---:R-:W-:Y:S02]  /*1c890*/  SHF.R.S32.HI R135, RZ, 0x8, R132 ;  /* 0x00000008ff877819 */ /* 0x004fe40000011484 */
[----:B------:R-:W-:Y:S02]  /*1c8a0*/  LOP3.LUT R133, R0, 0x84, RZ, 0xfc, !PT ;  /* 0x0000008400857812 */ /* 0x000fe400078efcff */
[----:B------:R-:W-:Y:S01]  /*1c8b0*/  F2FP.SATFINITE.E4M3.F32.PACK_AB_MERGE_C R139, R71, R70, RZ ;  /* 0x00000046478b723e */ /* 0x000fe200048070ff */
[----:B------:R2:W-:Y:S01]  /*1c8c0*/  @P5 STG.E.U8 desc[UR26][R68.64], R135 ;  /* 0x0000008744005986 */ /* 0x0005e2000c10111a */
[C---:B------:R-:W-:Y:S01]  /*1c8d0*/  IADD3 R70, P5, PT, R138.reuse, R3, RZ ;  /* 0x000000038a467210 */ /* 0x040fe20007fbe0ff */
[----:B------:R-:W-:Y:S01]  /*1c8e0*/  VIADD R134, R138, UR5 ;  /* 0x000000058a867c36 */ /* 0x000fe20008000000 */
[----:B-1----:R-:W-:Y:S01]  /*1c8f0*/  ISETP.LT.AND P4, PT, R133, UR6, !P2 ;  /* 0x0000000685007c0c */ /* 0x002fe2000d781270 */
[----:B------:R-:W1:Y:S01]  /*1c900*/  LDCU UR6, c[0x0][0x39c] ;  /* 0x00007380ff0677ac */ /* 0x000e620008000800 */
[----:B------:R-:W-:-:S02]  /*1c910*/  LOP3.LUT R132, R0, 0x85, RZ, 0xfc, !PT ;  /* 0x0000008500847812 */ /* 0x000fc400078efcff */
[-C--:B------:R-:W-:Y:S02]  /*1c920*/  LEA.HI.X.SX32 R71, R138, R2.reuse, 0x1, P5 ;  /* 0x000000028a477211 */ /* 0x080fe400028f0eff */
[----:B----4-:R-:W-:Y:S01]  /*1c930*/  ISETP.LT.AND P5, PT, R132, UR4, !P2 ;  /* 0x0000000484007c0c */ /* 0x010fe2000d7a1270 */
[----:B------:R-:W4:Y:S01]  /*1c940*/  LDCU UR4, c[0x0][0x39c] ;  /* 0x00007380ff0477ac */ /* 0x000f220008000800 */
[----:B------:R-:W-:Y:S02]  /*1c950*/  LOP3.LUT R133, R0, 0x86, RZ, 0xfc, !PT ;  /* 0x0000008600857812 */ /* 0x000fe400078efcff */
[C---:B------:R-:W-:Y:S01]  /*1c960*/  IADD3 R132, P6, PT, R134.reuse, R3, RZ ;  /* 0x0000000386847210 */ /* 0x040fe20007fde0ff */
[----:B------:R5:W-:Y:S01]  /*1c970*/  @P1 STG.E.U8 desc[UR26][R70.64], R139 ;  /* 0x0000008b46001986 */ /* 0x000be2000c10111a */
[----:B---3--:R-:W-:Y:S02]  /*1c980*/  PRMT R136, R139, 0x9910, RZ ;  /* 0x000099108b887816 */ /* 0x008fe400000000ff */
[----:B0-----:R-:W-:Y:S01]  /*1c990*/  ISETP.LT.AND P1, PT, R133, UR7, !P2 ;  /* 0x0000000785007c0c */ /* 0x001fe2000d721270 */
[----:B------:R-:W0:Y:S01]  /*1c9a0*/  LDCU UR7, c[0x0][0x39c] ;  /* 0x00007380ff0777ac */ /* 0x000e220008000800 */
[C---:B------:R-:W-:Y:S01]  /*1c9b0*/  LEA.HI.X.SX32 R133, R134.reuse, R2, 0x1, P6 ;  /* 0x0000000286857211 */ /* 0x040fe200030f0eff */
[----:B------:R-:W-:Y:S01]  /*1c9c0*/  VIADD R134, R134, UR5 ;  /* 0x0000000586867c36 */ /* 0x000fe20008000000 */
[----:B--2---:R-:W-:-:S02]  /*1c9d0*/  SHF.R.S32.HI R135, RZ, 0x8, R136 ;  /* 0x00000008ff877819 */ /* 0x004fc40000011488 */
[----:B------:R-:W-:Y:S02]  /*1c9e0*/  LOP3.LUT R69, R0, 0x87, RZ, 0xfc, !PT ;  /* 0x0000008700457812 */ /* 0x000fe400078efcff */
[C---:B------:R-:W-:Y:S02]  /*1c9f0*/  IADD3 R68, P6, PT, R134.reuse, R3, RZ ;  /* 0x0000000386447210 */ /* 0x040fe40007fde0ff */
[----:B------:R-:W-:Y:S01]  /*1ca00*/  F2FP.SATFINITE.E4M3.F32.PACK_AB_MERGE_C R137, R73, R72, RZ ;  /* 0x000000484989723e */ /* 0x000fe200048070ff */
[----:B------:R2:W-:Y:S01]  /*1ca10*/  @P3 STG.E.U8 desc[UR26][R132.64], R135 ;  /* 0x0000008784003986 */ /* 0x0005e2000c10111a */
[----:B-1----:R-:W-:Y:S01]  /*1ca20*/  ISETP.LT.AND P3, PT, R69, UR6, !P2 ;  /* 0x0000000645007c0c */ /* 0x002fe2000d761270 */
[----:B------:R-:W1:Y:S01]  /*1ca30*/  LDCU UR6, c[0x0][0x39c] ;  /* 0x00007380ff0677ac */ /* 0x000e620008000800 */
[C---:B------:R-:W-:Y:S01]  /*1ca40*/  LEA.HI.X.SX32 R69, R134.reuse, R2, 0x1, P6 ;  /* 0x0000000286457211 */ /* 0x040fe200030f0eff */
[----:B------:R-:W-:Y:S01]  /*1ca50*/  VIADD R134, R134, UR5 ;  /* 0x0000000586867c36 */ /* 0x000fe20008000000 */
[----:B------:R-:W-:-:S02]  /*1ca60*/  PRMT R72, R137, 0x9910, RZ ;  /* 0x0000991089487816 */ /* 0x000fc400000000ff */
[----:B-----5:R-:W-:Y:S02]  /*1ca70*/  LOP3.LUT R71, R0, 0x88, RZ, 0xfc, !PT ;  /* 0x0000008800477812 */ /* 0x020fe400078efcff */
[C---:B------:R-:W-:Y:S01]  /*1ca80*/  IADD3 R70, P6, PT, R134.reuse, R3, RZ ;  /* 0x0000000386467210 */ /* 0x040fe20007fde0ff */
[----:B--2---:R-:W-:Y:S01]  /*1ca90*/  IMAD.MOV.U32 R133, RZ, RZ, R72 ;  /* 0x000000ffff857224 */ /* 0x004fe200078e0048 */
[----:B------:R2:W-:Y:S01]  /*1caa0*/  @P4 STG.E.U8 desc[UR26][R68.64], R137 ;  /* 0x0000008944004986 */ /* 0x0005e2000c10111a */
[C---:B------:R-:W-:Y:S01]  /*1cab0*/  VIADD R132, R134.reuse, UR5 ;  /* 0x0000000586847c36 */ /* 0x040fe20008000000 */
[----:B----4-:R-:W-:Y:S01]  /*1cac0*/  ISETP.LT.AND P4, PT, R71, UR4, !P2 ;  /* 0x0000000447007c0c */ /* 0x010fe2000d781270 */
[----:B------:R-:W3:Y:S01]  /*1cad0*/  LDCU UR4, c[0x0][0x39c] ;  /* 0x00007380ff0477ac */ /* 0x000ee20008000800 */
[----:B------:R-:W-:Y:S02]  /*1cae0*/  LEA.HI.X.SX32 R71, R134, R2, 0x1, P6 ;  /* 0x0000000286477211 */ /* 0x000fe400030f0eff */
[----:B------:R-:W-:-:S02]  /*1caf0*/  SHF.R.S32.HI R133, RZ, 0x8, R133 ;  /* 0x00000008ff857819 */ /* 0x000fc40000011485 */
[----:B------:R-:W-:Y:S02]  /*1cb00*/  LOP3.LUT R73, R0, 0x89, RZ, 0xfc, !PT ;  /* 0x0000008900497812 */ /* 0x000fe400078efcff */
[C---:B------:R-:W-:Y:S01]  /*1cb10*/  IADD3 R72, P6, PT, R132.reuse, R3, RZ ;  /* 0x0000000384487210 */ /* 0x040fe20007fde0ff */
[----:B------:R4:W-:Y:S01]  /*1cb20*/  @P5 STG.E.U8 desc[UR26][R70.64], R133 ;  /* 0x0000008546005986 */ /* 0x0009e2000c10111a */
[----:B0-----:R-:W-:Y:S01]  /*1cb30*/  ISETP.LT.AND P5, PT, R73, UR7, !P2 ;  /* 0x0000000749007c0c */ /* 0x001fe2000d7a1270 */
[----:B------:R-:W0:Y:S01]  /*1cb40*/  LDCU UR7, c[0x0][0x39c] ;  /* 0x00007380ff0777ac */ /* 0x000e220008000800 */
[C---:B------:R-:W-:Y:S01]  /*1cb50*/  LEA.HI.X.SX32 R73, R132.reuse, R2, 0x1, P6 ;  /* 0x0000000284497211 */ /* 0x040fe200030f0eff */
[----:B------:R-:W-:Y:S01]  /*1cb60*/  VIADD R132, R132, UR5 ;  /* 0x0000000584847c36 */ /* 0x000fe20008000000 */
[----:B------:R-:W-:-:S03]  /*1cb70*/  F2FP.SATFINITE.E4M3.F32.PACK_AB_MERGE_C R75, R75, R74, RZ ;  /* 0x0000004a4b4b723e */ /* 0x000fc600048070ff */
[C---:B------:R-:W-:Y:S02]  /*1cb80*/  VIADD R74, R132.reuse, UR5 ;  /* 0x00000005844a7c36 */ /* 0x040fe40008000000 */
[----:B------:R5:W-:Y:S01]  /*1cb90*/  @P1 STG.E.U8 desc[UR26][R72.64], R75 ;  /* 0x0000004b48001986 */ /* 0x000be2000c10111a */
[CC--:B--2---:R-:W-:Y:S02]  /*1cba0*/  IADD3 R68, P1, PT, R132.reuse, R3.reuse, RZ ;  /* 0x0000000384447210 */ /* 0x0c4fe40007f3e0ff */
[----:B------:R-:W-:Y:S02]  /*1cbb0*/  F2FP.SATFINITE.E4M3.F32.PACK_AB_MERGE_C R135, R77, R76, RZ ;  /* 0x0000004c4d87723e */ /* 0x000fe400048070ff */
[----:B------:R-:W-:Y:S02]  /*1cbc0*/  LEA.HI.X.SX32 R69, R132, R2, 0x1, P1 ;  /* 0x0000000284457211 */ /* 0x000fe400008f0eff */
[----:B----4-:R-:W-:Y:S02]  /*1cbd0*/  IADD3 R70, P1, PT, R74, R3, RZ ;  /* 0x000000034a467210 */ /* 0x010fe40007f3e0ff */
[----:B------:R-:W-:-:S02]  /*1cbe0*/  LOP3.LUT R76, R0, 0x8b, RZ, 0xfc, !PT ;  /* 0x0000008b004c7812 */ /* 0x000fc400078efcff */
[----:B------:R-:W-:Y:S02]  /*1cbf0*/  PRMT R77, R75, 0x9910, RZ ;  /* 0x000099104b4d7816 */ /* 0x000fe400000000ff */
[----:B------:R-:W-:Y:S02]  /*1cc00*/  LEA.HI.X.SX32 R71, R74, R2, 0x1, P1 ;  /* 0x000000024a477211 */ /* 0x000fe400008f0eff */
[----:B------:R-:W-:Y:S02]  /*1cc10*/  LOP3.LUT R134, R0, 0x8a, RZ, 0xfc, !PT ;  /* 0x0000008a00867812 */ /* 0x000fe400078efcff */
[----:B---3--:R-:W-:Y:S01]  /*1cc20*/  ISETP.LT.AND P1, PT, R76, UR4, !P2 ;  /* 0x000000044c007c0c */ /* 0x008fe2000d721270 */
[----:B------:R-:W2:Y:S01]  /*1cc30*/  LDCU UR4, c[0x0][0x39c] ;  /* 0x00007380ff0477ac */ /* 0x000ea20008000800 */
[----:B------:R-:W-:Y:S01]  /*1cc40*/  SHF.R.S32.HI R77, RZ, 0x8, R77 ;  /* 0x00000008ff4d7819 */ /* 0x000fe2000001144d */
[----:B------:R-:W-:Y:S01]  /*1cc50*/  VIADD R74, R74, UR5 ;  /* 0x000000054a4a7c36 */ /* 0x000fe20008000000 */
[----:B-1----:R-:W-:Y:S01]  /*1cc60*/  ISETP.LT.AND P6, PT, R134, UR6, !P2 ;  /* 0x0000000686007c0c */ /* 0x002fe2000d7c1270 */
[----:B------:R-:W1:Y:S01]  /*1cc70*/  LDCU UR6, c[0x0][0x39c] ;  /* 0x00007380ff0677ac */ /* 0x000e620008000800 */
[----:B------:R-:W-:Y:S01]  /*1cc80*/  PRMT R76, R135, 0x9910, RZ ;  /* 0x00009910874c7816 */ /* 0x000fe200000000ff */
[----:B------:R3:W-:Y:S01]  /*1cc90*/  @P3 STG.E.U8 desc[UR26][R68.64], R77 ;  /* 0x0000004d44003986 */ /* 0x0007e2000c10111a */
[C---:B-----5:R-:W-:Y:S01]  /*1cca0*/  IADD3 R72, P3, PT, R74.reuse, R3, RZ ;  /* 0x000000034a487210 */ /* 0x060fe20007f7e0ff */
[----:B------:R-:W-:-:S03]  /*1ccb0*/  VIADD R75, R74, UR5 ;  /* 0x000000054a4b7c36 */ /* 0x000fc60008000000 */
[-C--:B------:R-:W-:Y:S01]  /*1ccc0*/  LEA.HI.X.SX32 R73, R74, R2.reuse, 0x1, P3 ;  /* 0x000000024a497211 */ /* 0x080fe200018f0eff */
[----:B------:R4:W-:Y:S01]  /*1ccd0*/  @P4 STG.E.U8 desc[UR26][R70.64], R135 ;  /* 0x0000008746004986 */ /* 0x0009e2000c10111a */
[----:B---3--:R-:W-:Y:S02]  /*1cce0*/  SHF.R.S32.HI R77, RZ, 0x8, R76 ;  /* 0x00000008ff4d7819 */ /* 0x008fe4000001144c */
[C---:B------:R-:W-:Y:S02]  /*1ccf0*/  LOP3.LUT R69, R0.reuse, 0x8d, RZ, 0xfc, !PT ;  /* 0x0000008d00457812 */ /* 0x040fe400078efcff */
[----:B------:R-:W-:Y:S01]  /*1cd00*/  IADD3 R68, P4, PT, R75, R3, RZ ;  /* 0x000000034b447210 */ /* 0x000fe20007f9e0ff */
[----:B------:R3:W-:Y:S01]  /*1cd10*/  @P5 STG.E.U8 desc[UR26][R72.64], R77 ;  /* 0x0000004d48005986 */ /* 0x0007e2000c10111a */
[----:B----4-:R-:W-:Y:S02]  /*1cd20*/  LOP3.LUT R70, R0, 0x8e, RZ, 0xfc, !PT ;  /* 0x0000008e00467812 */ /* 0x010fe400078efcff */
[----:B0-----:R-:W-:Y:S01]  /*1cd30*/  ISETP.LT.AND P5, PT, R69, UR7, !P2 ;  /* 0x0000000745007c0c */ /* 0x001fe2000d7a1270 */
        /* <DEDUP_REMOVED lines=74> */
[----:B--2---:R-:W-:Y:S01]  /*1d1e0*/  ISETP.LT.AND P3, PT, R76, UR4, !P2 ;  /* 0x000000044c007c0c */ /* 0x004fe2000d761270 */
[----:B------:R2:W-:Y:S01]  /*1d1f0*/  @P6 STG.E.U8 desc[UR26][R70.64], R75 ;  /* 0x0000004b46006986 */ /* 0x0005e2000c10111a */
[----:B------:R-:W4:Y:S01]  /*1d200*/  LDCU UR4, c[0x0][0x39c] ;  /* 0x00007380ff0477ac */ /* 0x000f220008000800 */
[----:B------:R-:W-:Y:S02]  /*1d210*/  PRMT R77, R87, 0x9910, RZ ;  /* 0x00009910574d7816 */ /* 0x000fe400000000ff */
[----:B------:R5:W-:Y:S01]  /*1d220*/  @P4 STG.E.U8 desc[UR26][R72.64], R87 ;  /* 0x0000005748004986 */ /* 0x000be2000c10111a */
[----:B---3--:R-:W-:-:S02]  /*1d230*/  IADD3 R68, P4, PT, R74, R3, RZ ;  /* 0x000000034a447210 */ /* 0x008fc40007f9e0ff */
[----:B------:R-:W-:Y:S02]  /*1d240*/  SHF.R.S32.HI R77, RZ, 0x8, R77 ;  /* 0x00000008ff4d7819 */ /* 0x000fe4000001144d */
[C---:B------:R-:W-:Y:S01]  /*1d250*/  LEA.HI.X.SX32 R69, R74.reuse, R2, 0x1, P4 ;  /* 0x000000024a457211 */ /* 0x040fe200020f0eff */
[----:B------:R-:W-:Y:S01]  /*1d260*/  VIADD R74, R74, UR5 ;  /* 0x000000054a4a7c36 */ /* 0x000fe20008000000 */
[----:B------:R-:W-:Y:S02]  /*1d270*/  LOP3.LUT R76, R0, 0x96, RZ, 0xfc, !PT ;  /* 0x00000096004c7812 */ /* 0x000fe400078efcff */
[----:B------:R-:W-:Y:S01]  /*1d280*/  F2FP.SATFINITE.E4M3.F32.PACK_AB_MERGE_C R89, R89, R88, RZ ;  /* 0x000000585959723e */ /* 0x000fe200048070ff */
[----:B------:R3:W-:Y:S01]  /*1d290*/  @P5 STG.E.U8 desc[UR26][R68.64], R77 ;  /* 0x0000004d44005986 */ /* 0x0007e2000c10111a */
[C---:B--2---:R-:W-:Y:S01]  /*1d2a0*/  IADD3 R70, P5, PT, R74.reuse, R3, RZ ;  /* 0x000000034a467210 */ /* 0x044fe20007fbe0ff */
        /* <DEDUP_REMOVED lines=15> */
[----:B---3--:R-:W-:Y:S01]  /*1d3a0*/  SHF.R.S32.HI R77, RZ, 0x8, R74 ;  /* 0x00000008ff4d7819 */ /* 0x008fe2000001144a */
[----:B------:R-:W3:Y:S01]  /*1d3b0*/  LDCU UR7, c[0x0][0x39c] ;  /* 0x00007380ff0777ac */ /* 0x000ee20008000800 */
        /* <DEDUP_REMOVED lines=9> */
[----:B--2---:R-:W-:-:S02]  /*1d450*/  LOP3.LUT R71, R0, 0x9a, RZ, 0xfc, !PT ;  /* 0x0000009a00477812 */ /* 0x004fc400078efcff */
        /* <DEDUP_REMOVED lines=11> */
[----:B---3--:R-:W-:Y:S01]  /*1d510*/  ISETP.LT.AND P5, PT, R73, UR7, !P2 ;  /* 0x0000000749007c0c */ /* 0x008fe2000d7a1270 */
[----:B------:R-:W3:Y:S01]  /*1d520*/  LDCU UR7, c[0x0][0x39c] ;  /* 0x00007380ff0777ac */ /* 0x000ee20008000800 */
[C---:B------:R-:W-:Y:S01]  /*1d530*/  LEA.HI.X.SX32 R73, R74.reuse, R2, 0x1, P6 ;  /* 0x000000024a497211 */ /* 0x040fe200030f0eff */
[----:B------:R-:W-:Y:S01]  /*1d540*/  VIADD R74, R74, UR5 ;  /* 0x000000054a4a7c36 */ /* 0x000fe20008000000 */
[----:B------:R-:W-:-:S05]  /*1d550*/  F2FP.SATFINITE.E4M3.F32.PACK_AB_MERGE_C R93, R93, R92, RZ ;  /* 0x0000005c5d5d723e */ /* 0x000fca00048070ff */
[----:B------:R5:W-:Y:S01]  /*1d560*/  @P1 STG.E.U8 desc[UR26][R72.64], R93 ;  /* 0x0000005d48001986 */ /* 0x000be2000c10111a */
[CC--:B--2---:R-:W-:Y:S01]  /*1d570*/  IADD3 R68, P1, PT, R74.reuse, R3.reuse, RZ ;  /* 0x000000034a447210 */ /* 0x0c4fe20007f3e0ff */
        /* <DEDUP_REMOVED lines=21> */
[----:B--2---:R-:W-:Y:S02]  /*1d6d0*/  LOP3.LUT R69, R0, 0x9f, RZ, 0xfc, !PT ;  /* 0x0000009f00457812 */ /* 0x004fe400078efcff */
[C---:B------:R-:W-:Y:S01]  /*1d6e0*/  IADD3 R68, P4, PT, R74.reuse, R3, RZ ;  /* 0x000000034a447210 */ /* 0x040fe20007f9e0ff */
[----:B------:R2:W-:Y:S01]  /*1d6f0*/  @P5 STG.E.U8 desc[UR26][R72.64], R75 ;  /* 0x0000004b48005986 */ /* 0x0005e2000c10111a */
[----:B---3--:R-:W-:Y:S01]  /*1d700*/  ISETP.LT.AND P5, PT, R69, UR7, !P2 ;  /* 0x0000000745007c0c */ /* 0x008fe2000d7a1270 */
[----:B------:R-:W3:Y:S01]  /*1d710*/  LDCU UR7, c[0x0][0x39c] ;  /* 0x00007380ff0777ac */ /* 0x000ee20008000800 */
        /* <DEDUP_REMOVED lines=11> */
[C---:B--2---:R-:W-:Y:S01]  /*1d7d0*/  VIADD R75, R74.reuse, UR5 ;  /* 0x000000054a4b7c36 */ /* 0x044fe20008000000 */
        /* <DEDUP_REMOVED lines=24> */
[----:B--2---:R-:W-:Y:S02]  /*1d960*/  PRMT R73, R101, 0x9910, RZ ;  /* 0x0000991065497816 */ /* 0x004fe400000000ff */
        /* <DEDUP_REMOVED lines=8> */
[----:B---3--:R-:W-:Y:S01]  /*1d9f0*/  ISETP.LT.AND P6, PT, R76, UR7, !P2 ;  /* 0x000000074c007c0c */ /* 0x008fe2000d7c1270 */
[----:B------:R-:W3:Y:S01]  /*1da00*/  LDCU UR7, c[0x0][0x39c] ;  /* 0x00007380ff0777ac */ /* 0x000ee20008000800 */
        /* <DEDUP_REMOVED lines=12> */
[CC--:B--2---:R-:W-:Y:S01]  /*1dad0*/  IADD3 R70, P3, PT, R74.reuse, R3.reuse, RZ ;  /* 0x000000034a467210 */ /* 0x0c4fe20007f7e0ff */
        /* <DEDUP_REMOVED lines=16> */
[----:B---3--:R-:W-:Y:S01]  /*1dbe0*/  ISETP.LT.AND P1, PT, R76, UR7, !P2 ;  /* 0x000000074c007c0c */ /* 0x008fe2000d721270 */
[----:B------:R-:W3:Y:S01]  /*1dbf0*/  LDCU UR7, c[0x0][0x39c] ;  /* 0x00007380ff0777ac */ /* 0x000ee20008000800 */
        /* <DEDUP_REMOVED lines=18> */
[----:B---3--:R-:W-:Y:S01]  /*1dd20*/  ISETP.LT.AND P1, PT, R73, UR7, !P2 ;  /* 0x0000000749007c0c */ /* 0x008fe2000d721270 */
[----:B------:R-:W3:Y:S01]  /*1dd30*/  LDCU UR4, c[0x0][0x39c] ;  /* 0x00007380ff0477ac */ /* 0x000ee20008000800 */
[C---:B------:R-:W-:Y:S01]  /*1dd40*/  LEA.HI.X.SX32 R73, R74.reuse, R2, 0x1, P6 ;  /* 0x000000024a497211 */ /* 0x040fe200030f0eff */
[----:B------:R-:W-:Y:S01]  /*1dd50*/  VIADD R74, R74, UR5 ;  /* 0x000000054a4a7c36 */ /* 0x000fe20008000000 */
[----:B------:R-:W-:Y:S01]  /*1dd60*/  SHF.R.S32.HI R75, RZ, 0x8, R75 ;  /* 0x00000008ff4b7819 */ /* 0x000fe2000001144b */
[----:B------:R-:W4:Y:S01]  /*1dd70*/  LDCU UR7, c[0x0][0x39c] ;  /* 0x00007380ff0777ac */ /* 0x000f220008000800 */
[----:B--2---:R-:W-:-:S02]  /*1dd80*/  LOP3.LUT R69, R0, 0xab, RZ, 0xfc, !PT ;  /* 0x000000ab00457812 */ /* 0x004fc400078efcff */
        /* <DEDUP_REMOVED lines=11> */
[C---:B--2---:R-:W-:Y:S01]  /*1de40*/  VIADD R75, R74.reuse, UR5 ;  /* 0x000000054a4b7c36 */ /* 0x044fe20008000000 */
[----:B---3--:R-:W-:Y:S01]  /*1de50*/  ISETP.LT.AND P4, PT, R71, UR4, !P2 ;  /* 0x0000000447007c0c */ /* 0x008fe2000d781270 */
        /* <DEDUP_REMOVED lines=205> */
[----:B------:R-:W-:Y:S01]  /*1eb30*/  PRMT R5, R77, 0x9910, RZ ;  /* 0x000099104d057816 */ /* 0x000fe200000000ff */
[----:B------:R4:W-:Y:S01]  /*1eb40*/  @P6 STG.E.U8 desc[UR26][R68.64], R77 ;  /* 0x0000004d44006986 */ /* 0x0009e2000c10111a */
[----:B-1----:R-:W-:Y:S01]  /*1eb50*/  ISETP.LT.AND P3, PT, R78, UR6, !P2 ;  /* 0x000000064e007c0c */ /* 0x002fe2000d761270 */
[----:B------:R-:W1:Y:S01]  /*1eb60*/  LDCU UR6, c[0x0][0x39c] ;  /* 0x00007380ff0677ac */ /* 0x000e620008000800 */
[C---:B------:R-:W-:Y:S01]  /*1eb70*/  IADD3 R4, P6, PT, R74.reuse, R3, RZ ;  /* 0x000000034a047210 */ /* 0x040fe20007fde0ff */
[C---:B--2---:R-:W-:Y:S02]  /*1eb80*/  VIADD R72, R74.reuse, UR5 ;  /* 0x000000054a487c36 */ /* 0x044fe40008000000 */
[----:B------:R-:W-:Y:S01]  /*1eb90*/  IMAD.MOV.U32 R73, RZ, RZ, R5 ;  /* 0x000000ffff497224 */ /* 0x000fe200078e0005 */
[----:B------:R-:W-:-:S02]  /*1eba0*/  LEA.HI.X.SX32 R5, R74, R2, 0x1, P6 ;  /* 0x000000024a057211 */ /* 0x000fc400030f0eff */
[C---:B------:R-:W-:Y:S02]  /*1ebb0*/  IADD3 R70, P6, PT, R72.reuse, R3, RZ ;  /* 0x0000000348467210 */ /* 0x040fe40007fde0ff */
[----:B------:R-:W-:Y:S02]  /*1ebc0*/  SHF.R.S32.HI R73, RZ, 0x8, R73 ;  /* 0x00000008ff497819 */ /* 0x000fe40000011449 */
[----:B------:R-:W-:Y:S02]  /*1ebd0*/  F2FP.SATFINITE.E4M3.F32.PACK_AB_MERGE_C R75, R7, R6, RZ ;  /* 0x00000006074b723e */ /* 0x000fe400048070ff */
[C---:B------:R-:W-:Y:S01]  /*1ebe0*/  LEA.HI.X.SX32 R71, R72.reuse, R2, 0x1, P6 ;  /* 0x0000000248477211 */ /* 0x040fe200030f0eff */
[----:B------:R-:W-:Y:S01]  /*1ebf0*/  VIADD R72, R72, UR5 ;  /* 0x0000000548487c36 */ /* 0x000fe20008000000 */
[C---:B------:R-:W-:Y:S01]  /*1ec00*/  LOP3.LUT R6, R0.reuse, 0xc5, RZ, 0xfc, !PT ;  /* 0x000000c500067812 */ /* 0x040fe200078efcff */
[----:B------:R2:W-:Y:S01]  /*1ec10*/  @P1 STG.E.U8 desc[UR26][R4.64], R73 ;  /* 0x0000004904001986 */ /* 0x0005e2000c10111a */
[----:B------:R-:W-:-:S02]  /*1ec20*/  LOP3.LUT R7, R0, 0xc6, RZ, 0xfc, !PT ;  /* 0x000000c600077812 */ /* 0x000fc400078efcff */
[----:B0-----:R-:W-:Y:S02]  /*1ec30*/  ISETP.LT.AND P1, PT, R6, UR4, !P2 ;  /* 0x0000000406007c0c */ /* 0x001fe4000d721270 */
[----:B----4-:R-:W-:Y:S01]  /*1ec40*/  PRMT R69, R75, 0x9910, RZ ;  /* 0x000099104b457816 */ /* 0x010fe200000000ff */
        /* <DEDUP_REMOVED lines=8> */
[----:B------:R-:W-:-:S03]  /*1ecd0*/  LOP3.LUT R68, R0, 0xc7, RZ, 0xfc, !PT ;  /* 0x000000c700447812 */ /* 0x000fc600078efcff */
[----:B------:R5:W-:Y:S01]  /*1ece0*/  @P5 STG.E.U8 desc[UR26][R6.64], R69 ;  /* 0x0000004506005986 */ /* 0x000be2000c10111a */
[----:B---3--:R-:W-:Y:S01]  /*1ecf0*/  ISETP.LT.AND P6, PT, R68, UR7, !P2 ;  /* 0x0000000744007c0c */ /* 0x008fe2000d7c1270 */
[C---:B------:R-:W-:Y:S01]  /*1ed00*/  VIADD R68, R72.reuse, UR5 ;  /* 0x0000000548447c36 */ /* 0x040fe20008000000 */
[CC--:B--2---:R-:W-:Y:S01]  /*1ed10*/  IADD3 R4, P5, PT, R72.reuse, R3.reuse, RZ ;  /* 0x0000000348047210 */ /* 0x0c4fe20007fbe0ff */
[----:B------:R-:W2:Y:S01]  /*1ed20*/  LDCU UR7, c[0x0][0x39c] ;  /* 0x00007380ff0777ac */ /* 0x000ea20008000800 */
[----:B0-----:R-:W-:Y:S02]  /*1ed30*/  F2FP.SATFINITE.E4M3.F32.PACK_AB_MERGE_C R71, R9, R8, RZ ;  /* 0x000000080947723e */ /* 0x001fe400048070ff */
[----:B------:R-:W-:Y:S02]  /*1ed40*/  LEA.HI.X.SX32 R5, R72, R2, 0x1, P5 ;  /* 0x0000000248057211 */ /* 0x000fe400028f0eff */
[----:B------:R-:W-:Y:S02]  /*1ed50*/  PRMT R70, R71, 0x9910, RZ ;  /* 0x0000991047467816 */ /* 0x000fe400000000ff */
[----:B------:R-:W-:-:S02]  /*1ed60*/  IADD3 R8, P5, PT, R68, R3, RZ ;  /* 0x0000000344087210 */ /* 0x000fc40007fbe0ff */
[----:B-----5:R-:W-:Y:S02]  /*1ed70*/  SHF.R.S32.HI R69, RZ, 0x8, R70 ;  /* 0x00000008ff457819 */ /* 0x020fe40000011446 */
[C---:B------:R-:W-:Y:S01]  /*1ed80*/  LEA.HI.X.SX32 R9, R68.reuse, R2, 0x1, P5 ;  /* 0x0000000244097211 */ /* 0x040fe200028f0eff */
[----:B------:R-:W-:Y:S01]  /*1ed90*/  VIADD R68, R68, UR5 ;  /* 0x0000000544447c36 */ /* 0x000fe20008000000 */
[----:B------:R0:W-:Y:S01]  /*1eda0*/  @P4 STG.E.U8 desc[UR26][R4.64], R71 ;  /* 0x0000004704004986 */ /* 0x0001e2000c10111a */
[C---:B------:R-:W-:Y:S02]  /*1edb0*/  LOP3.LUT R72, R0.reuse, 0xc8, RZ, 0xfc, !PT ;  /* 0x000000c800487812 */ /* 0x040fe400078efcff */
[----:B------:R-:W-:Y:S01]  /*1edc0*/  LOP3.LUT R7, R0, 0xc9, RZ, 0xfc, !PT ;  /* 0x000000c900077812 */ /* 0x000fe200078efcff */
[----:B------:R3:W-:Y:S01]  /*1edd0*/  @P1 STG.E.U8 desc[UR26][R8.64], R69 ;  /* 0x0000004508001986 */ /* 0x0007e2000c10111a */
[----:B------:R-:W-:Y:S02]  /*1ede0*/  IADD3 R6, P1, PT, R68, R3, RZ ;  /* 0x0000000344067210 */ /* 0x000fe40007f3e0ff */
[----:B----4-:R-:W-:Y:S01]  /*1edf0*/  ISETP.LT.AND P4, PT, R72, UR4, !P2 ;  /* 0x0000000448007c0c */ /* 0x010fe2000d781270 */
[----:B------:R-:W4:Y:S01]  /*1ee00*/  LDCU UR4, c[0x0][0x39c] ;  /* 0x00007380ff0477ac */ /* 0x000f220008000800 */
[----:B-1----:R-:W-:-:S02]  /*1ee10*/  ISETP.LT.AND P5, PT, R7, UR6, !P2 ;  /* 0x0000000607007c0c */ /* 0x002fc4000d7a1270 */
[----:B------:R-:W-:Y:S01]  /*1ee20*/  F2FP.SATFINITE.E4M3.F32.PACK_AB_MERGE_C R73, R11, R10, RZ ;  /* 0x0000000a0b49723e */ /* 0x000fe200048070ff */
[----:B------:R-:W1:Y:S01]  /*1ee30*/  LDCU UR6, c[0x0][0x39c] ;  /* 0x00007380ff0677ac */ /* 0x000e620008000800 */
[C---:B------:R-:W-:Y:S01]  /*1ee40*/  LEA.HI.X.SX32 R7, R68.reuse, R2, 0x1, P1 ;  /* 0x0000000244077211 */ /* 0x040fe200008f0eff */
[----:B------:R-:W-:-:S04]  /*1ee50*/  VIADD R68, R68, UR5 ;  /* 0x0000000544447c36 */ /* 0x000fc80008000000 */
[----:B------:R5:W-:Y:S01]  /*1ee60*/  @P3 STG.E.U8 desc[UR26][R6.64], R73 ;  /* 0x0000004906003986 */ /* 0x000be2000c10111a */
[CC--:B0-----:R-:W-:Y:S01]  /*1ee70*/  IADD3 R4, P3, PT, R68.reuse, R3.reuse, RZ ;  /* 0x0000000344047210 */ /* 0x0c1fe20007f7e0ff */
[C---:B------:R-:W-:Y:S01]  /*1ee80*/  VIADD R10, R68.reuse, UR5 ;  /* 0x00000005440a7c36 */ /* 0x040fe20008000000 */
[----:B------:R-:W-:Y:S02]  /*1ee90*/  PRMT R11, R73, 0x9910, RZ ;  /* 0x00009910490b7816 */ /* 0x000fe400000000ff */
[----:B------:R-:W-:Y:S02]  /*1eea0*/  LEA.HI.X.SX32 R5, R68, R2, 0x1, P3 ;  /* 0x0000000244057211 */ /* 0x000fe400018f0eff */
[----:B---3--:R-:W-:Y:S02]  /*1eeb0*/  IADD3 R8, P3, PT, R10, R3, RZ ;  /* 0x000000030a087210 */ /* 0x008fe40007f7e0ff */
[----:B------:R-:W-:Y:S02]  /*1eec0*/  F2FP.SATFINITE.E4M3.F32.PACK_AB_MERGE_C R69, R13, R12, RZ ;  /* 0x0000000c0d45723e */ /* 0x000fe400048070ff */
[----:B------:R-:W-:-:S02]  /*1eed0*/  SHF.R.S32.HI R11, RZ, 0x8, R11 ;  /* 0x00000008ff0b7819 */ /* 0x000fc4000001140b */
[----:B------:R-:W-:Y:S02]  /*1eee0*/  LOP3.LUT R12, R0, 0xcb, RZ, 0xfc, !PT ;  /* 0x000000cb000c7812 */ /* 0x000fe400078efcff */
[C---:B------:R-:W-:Y:S01]  /*1eef0*/  LEA.HI.X.SX32 R9, R10.reuse, R2, 0x1, P3 ;  /* 0x000000020a097211 */ /* 0x040fe200018f0eff */
[----:B------:R-:W-:Y:S01]  /*1ef00*/  VIADD R10, R10, UR5 ;  /* 0x000000050a0a7c36 */ /* 0x000fe20008000000 */
[----:B------:R-:W-:Y:S01]  /*1ef10*/  LOP3.LUT R70, R0, 0xca, RZ, 0xfc, !PT ;  /* 0x000000ca00467812 */ /* 0x000fe200078efcff */
[----:B------:R0:W-:Y:S01]  /*1ef20*/  @P6 STG.E.U8 desc[UR26][R4.64], R11 ;  /* 0x0000000b04006986 */ /* 0x0001e2000c10111a */
[----:B----4-:R-:W-:Y:S01]  /*1ef30*/  ISETP.LT.AND P3, PT, R12, UR4, !P2 ;  /* 0x000000040c007c0c */ /* 0x010fe2000d761270 */
[----:B------:R-:W3:Y:S01]  /*1ef40*/  LDCU UR4, c[0x0][0x39c] ;  /* 0x00007380ff0477ac */ /* 0x000ee20008000800 */
[----:B------:R-:W-:Y:S01]  /*1ef50*/  PRMT R13, R69, 0x9910, RZ ;  /* 0x00009910450d7816 */ /* 0x000fe200000000ff */
[----:B------:R4:W-:Y:S01]  /*1ef60*/  @P4 STG.E.U8 desc[UR26][R8.64], R69 ;  /* 0x0000004508004986 */ /* 0x0009e2000c10111a */
[----:B-----5:R-:W-:-:S02]  /*1ef70*/  IADD3 R6, P4, PT, R10, R3, RZ ;  /* 0x000000030a067210 */ /* 0x020fc40007f9e0ff */
[----:B--2---:R-:W-:Y:S01]  /*1ef80*/  ISETP.LT.AND P1, PT, R70, UR7, !P2 ;  /* 0x0000000746007c0c */ /* 0x004fe2000d721270 */
[----:B------:R-:W2:Y:S01]  /*1ef90*/  LDCU UR7, c[0x0][0x39c] ;  /* 0x00007380ff0777ac */ /* 0x000ea20008000800 */
[C---:B------:R-:W-:Y:S01]  /*1efa0*/  LEA.HI.X.SX32 R7, R10.reuse, R2, 0x1, P4 ;  /* 0x000000020a077211 */ /* 0x040fe200020f0eff */
[----:B------:R-:W-:Y:S01]  /*1efb0*/  VIADD R10, R10, UR5 ;  /* 0x000000050a0a7c36 */ /* 0x000fe20008000000 */
[----:B------:R-:W-:Y:S02]  /*1efc0*/  SHF.R.S32.HI R13, RZ, 0x8, R13 ;  /* 0x00000008ff0d7819 */ /* 0x000fe4000001140d */
[----:B------:R-:W-:Y:S02]  /*1efd0*/  LOP3.LUT R12, R0, 0xcc, RZ, 0xfc, !PT ;  /* 0x000000cc000c7812 */ /* 0x000fe400078efcff */
[----:B------:R-:W-:Y:S01]  /*1efe0*/  F2FP.SATFINITE.E4M3.F32.PACK_AB_MERGE_C R15, R15, R14, RZ ;  /* 0x0000000e0f0f723e */ /* 0x000fe200048070ff */
[----:B------:R5:W-:Y:S01]  /*1eff0*/  @P5 STG.E.U8 desc[UR26][R6.64], R13 ;  /* 0x0000000d06005986 */ /* 0x000be2000c10111a */
[C---:B0-----:R-:W-:Y:S01]  /*1f000*/  IADD3 R4, P5, PT, R10.reuse, R3, RZ ;  /* 0x000000030a047210 */ /* 0x041fe20007fbe0ff */
[----:B------:R-:W-:Y:S01]  /*1f010*/  VIADD R11, R10, UR5 ;  /* 0x000000050a0b7c36 */ /* 0x000fe20008000000 */
[----:B-1----:R-:W-:Y:S01]  /*1f020*/  ISETP.LT.AND P4, PT, R12, UR6, !P2 ;  /* 0x000000060c007c0c */ /* 0x002fe2000d781270 */
[----:B------:R-:W0:Y:S01]  /*1f030*/  LDCU UR6, c[0x0][0x39c] ;  /* 0x00007380ff0677ac */ /* 0x000e220008000800 */
[----:B----4-:R-:W-:-:S02]  /*1f040*/  LOP3.LUT R8, R0, 0xcd, RZ, 0xfc, !PT ;  /* 0x000000cd00087812 */ /* 0x010fc400078efcff */
[----:B------:R-:W-:Y:S02]  /*1f050*/  PRMT R12, R15, 0x9910, RZ ;  /* 0x000099100f0c7816 */ /* 0x000fe400000000ff */
[-C--:B------:R-:W-:Y:S02]  /*1f060*/  LEA.HI.X.SX32 R5, R10, R2.reuse, 0x1, P5 ;  /* 0x000000020a057211 */ /* 0x080fe400028f0eff */
[----:B---3--:R-:W-:Y:S02]  /*1f070*/  ISETP.LT.AND P5, PT, R8, UR4, !P2 ;  /* 0x0000000408007c0c */ /* 0x008fe4000d7a1270 */
[C---:B------:R-:W-:Y:S01]  /*1f080*/  LOP3.LUT R9, R0.reuse, 0xce, RZ, 0xfc, !PT ;  /* 0x000000ce00097812 */ /* 0x040fe200078efcff */
[----:B------:R-:W-:Y:S01]  /*1f090*/  IMAD.MOV.U32 R10, RZ, RZ, R12 ;  /* 0x000000ffff0a7224 */ /* 0x000fe200078e000c */
[----:B------:R-:W-:Y:S01]  /*1f0a0*/  IADD3 R8, P6, PT, R11, R3, RZ ;  /* 0x000000030b087210 */ /* 0x000fe20007fde0ff */
[----:B------:R1:W-:Y:S01]  /*1f0b0*/  @P1 STG.E.U8 desc[UR26][R4.64], R15 ;  /* 0x0000000f04001986 */ /* 0x0003e2000c10111a */
[----:B--2---:R-:W-:Y:S01]  /*1f0c0*/  ISETP.LT.AND P1, PT, R9, UR7, !P2 ;  /* 0x0000000709007c0c */ /* 0x004fe2000d721270 */
[----:B------:R-:W2:Y:S01]  /*1f0d0*/  LDCU UR4, c[0x0][0x39c] ;  /* 0x00007380ff0477ac */ /* 0x000ea20008000800 */
[C---:B------:R-:W-:Y:S01]  /*1f0e0*/  LEA.HI.X.SX32 R9, R11.reuse, R2, 0x1, P6 ;  /* 0x000000020b097211 */ /* 0x040fe200030f0eff */
[----:B------:R-:W-:Y:S01]  /*1f0f0*/  VIADD R11, R11, UR5 ;  /* 0x000000050b0b7c36 */ /* 0x000fe20008000000 */
[----:B-----5:R-:W-:Y:S01]  /*1f100*/  SHF.R.S32.HI R13, RZ, 0x8, R10 ;  /* 0x00000008ff0d7819 */ /* 0x020fe2000001140a */
[----:B------:R-:W3:Y:S01]  /*1f110*/  LDCU UR7, c[0x0][0x39c] ;  /* 0x00007380ff0777ac */ /* 0x000ee20008000800 */
[----:B------:R-:W-:-:S02]  /*1f120*/  LOP3.LUT R7, R0, 0xcf, RZ, 0xfc, !PT ;  /* 0x000000cf00077812 */ /* 0x000fc400078efcff */
[----:B------:R-:W-:Y:S01]  /*1f130*/  IADD3 R6, P6, PT, R11, R3, RZ ;  /* 0x000000030b067210 */ /* 0x000fe20007fde0ff */
[----:B------:R4:W-:Y:S01]  /*1f140*/  @P3 STG.E.U8 desc[UR26][R8.64], R13 ;  /* 0x0000000d08003986 */ /* 0x0009e2000c10111a */
[----:B------:R-:W-:Y:S02]  /*1f150*/  F2FP.SATFINITE.E4M3.F32.PACK_AB_MERGE_C R17, R17, R16, RZ ;  /* 0x000000101111723e */ /* 0x000fe400048070ff */
[----:B0-----:R-:W-:Y:S01]  /*1f160*/  ISETP.LT.AND P3, PT, R7, UR6, !P2 ;  /* 0x0000000607007c0c */ /* 0x001fe2000d761270 */
[----:B------:R-:W0:Y:S01]  /*1f170*/  LDCU UR6, c[0x0][0x39c] ;  /* 0x00007380ff0677ac */ /* 0x000e220008000800 */
[C---:B------:R-:W-:Y:S01]  /*1f180*/  LEA.HI.X.SX32 R7, R11.reuse, R2, 0x1, P6 ;  /* 0x000000020b077211 */ /* 0x040fe200030f0eff */
[----:B------:R-:W-:Y:S01]  /*1f190*/  VIADD R11, R11, UR5 ;  /* 0x000000050b0b7c36 */ /* 0x000fe20008000000 */
[----:B------:R-:W-:Y:S02]  /*1f1a0*/  PRMT R10, R17, 0x9910, RZ ;  /* 0x00009910110a7816 */ /* 0x000fe400000000ff */
[----:B-1----:R-:W-:-:S02]  /*1f1b0*/  LOP3.LUT R5, R0, 0xd0, RZ, 0xfc, !PT ;  /* 0x000000d000057812 */ /* 0x002fc400078efcff */
[-C--:B------:R-:W-:Y:S01]  /*1f1c0*/  IADD3 R4, P6, PT, R11, R3.reuse, RZ ;  /* 0x000000030b047210 */ /* 0x080fe20007fde0ff */
[----:B----4-:R-:W-:Y:S01]  /*1f1d0*/  IMAD.MOV.U32 R8, RZ, RZ, R10 ;  /* 0x000000ffff087224 */ /* 0x010fe200078e000a */
[----:B------:R1:W-:Y:S01]  /*1f1e0*/  @P4 STG.E.U8 desc[UR26][R6.64], R17 ;  /* 0x0000001106004986 */ /* 0x0003e2000c10111a */
[----:B--2---:R-:W-:Y:S01]  /*1f1f0*/  ISETP.LT.AND P4, PT, R5, UR4, !P2 ;  /* 0x0000000405007c0c */ /* 0x004fe2000d781270 */
[C---:B------:R-:W-:Y:S01]  /*1f200*/  VIADD R10, R11.reuse, UR5 ;  /* 0x000000050b0a7c36 */ /* 0x040fe20008000000 */
[-C--:B------:R-:W-:Y:S01]  /*1f210*/  LEA.HI.X.SX32 R5, R11, R2.reuse, 0x1, P6 ;  /* 0x000000020b057211 */ /* 0x080fe200030f0eff */
[----:B------:R-:W2:Y:S01]  /*1f220*/  LDCU UR4, c[0x0][0x39c] ;  /* 0x00007380ff0477ac */ /* 0x000ea20008000800 */
        /* <DEDUP_REMOVED lines=10> */
[CC--:B-1----:R-:W-:Y:S01]  /*1f2d0*/  IADD3 R6, P1, PT, R10.reuse, R3.reuse, RZ ;  /* 0x000000030a067210 */ /* 0x0c2fe20007f3e0ff */
        /* <DEDUP_REMOVED lines=9> */
[----:B--2---:R-:W-:Y:S01]  /*1f370*/  ISETP.LT.AND P1, PT, R10, UR4, !P2 ;  /* 0x000000040a007c0c */ /* 0x004fe2000d721270 */
[----:B------:R-:W1:Y:S01]  /*1f380*/  LDCU UR4, c[0x0][0x39c] ;  /* 0x00007380ff0477ac */ /* 0x000e620008000800 */
[----:B------:R-:W-:Y:S01]  /*1f390*/  F2FP.SATFINITE.E4M3.F32.PACK_AB_MERGE_C R21, R21, R20, RZ ;  /* 0x000000141515723e */ /* 0x000fe200048070ff */
[----:B------:R2:W-:Y:S01]  /*1f3a0*/  @P3 STG.E.U8 desc[UR26][R6.64], R13 ;  /* 0x0000000d06003986 */ /* 0x0005e2000c10111a */
[----:B0-----:R-:W-:Y:S01]  /*1f3b0*/  ISETP.LT.AND P6, PT, R12, UR6, !P2 ;  /* 0x000000060c007c0c */ /* 0x001fe2000d7c1270 */
[----:B------:R-:W0:Y:S01]  /*1f3c0*/  LDCU UR6, c[0x0][0x39c] ;  /* 0x00007380ff0677ac */ /* 0x000e220008000800 */
        /* <DEDUP_REMOVED lines=16> */
[----:B-1----:R-:W-:Y:S01]  /*1f4d0*/  ISETP.LT.AND P4, PT, R4, UR4, !P2 ;  /* 0x0000000404007c0c */ /* 0x002fe2000d781270 */
[----:B------:R-:W1:Y:S01]  /*1f4e0*/  LDCU UR4, c[0x0][0x39c] ;  /* 0x00007380ff0477ac */ /* 0x000e620008000800 */
[----:B0-----:R-:W-:Y:S01]  /*1f4f0*/  ISETP.LT.AND P3, PT, R14, UR6, !P2 ;  /* 0x000000060e007c0c */ /* 0x001fe2000d761270 */
        /* <DEDUP_REMOVED lines=10> */
[----:B0-----:R-:W-:Y:S02]  /*1f5a0*/  LOP3.LUT R6, R0, 0xd7, RZ, 0xfc, !PT ;  /* 0x000000d700067812 */ /* 0x001fe400078efcff */
[----:B------:R-:W-:Y:S01]  /*1f5b0*/  F2FP.SATFINITE.E4M3.F32.PACK_AB_MERGE_C R25, R25, R24, RZ ;  /* 0x000000181919723e */ /* 0x000fe200048070ff */
[----:B------:R0:W-:Y:S01]  /*1f5c0*/  @P1 STG.E.U8 desc[UR26][R4.64], R13 ;  /* 0x0000000d04001986 */ /* 0x0001e2000c10111a */
[----:B-1----:R-:W-:Y:S01]  /*1f5d0*/  ISETP.LT.AND P1, PT, R6, UR4, !P2 ;  /* 0x0000000406007c0c */ /* 0x002fe2000d721270 */
[----:B------:R-:W1:Y:S01]  /*1f5e0*/  LDCU UR4, c[0x0][0x39c] ;  /* 0x00007380ff0477ac */ /* 0x000e620008000800 */
        /* <DEDUP_REMOVED lines=8> */
[----:B0-----:R-:W-:Y:S02]  /*1f670*/  SHF.R.S32.HI R13, RZ, 0x8, R10 ;  /* 0x00000008ff0d7819 */ /* 0x001fe4000001140a */
        /* <DEDUP_REMOVED lines=17> */
[----:B0-----:R-:W-:-:S02]  /*1f790*/  LOP3.LUT R7, R0, 0xdb, RZ, 0xfc, !PT ;  /* 0x000000db00077812 */ /* 0x001fc400078efcff */
[----:B------:R-:W-:Y:S02]  /*1f7a0*/  IADD3 R6, P1, PT, R10, R3, RZ ;  /* 0x000000030a067210 */ /* 0x000fe40007f3e0ff */
[----:B-1----:R-:W-:Y:S01]  /*1f7b0*/  ISETP.LT.AND P4, PT, R12, UR4, !P2 ;  /* 0x000000040c007c0c */ /* 0x002fe2000d781270 */
        /* <DEDUP_REMOVED lines=238> */
[----:B------:R-:W-:Y:S02]  /*206a0*/  LEA.HI.X.SX32 R7, R10, R2, 0x1, P1 ;  /* 0x000000020a077211 */ /* 0x000fe400008f0eff */
[----:B------:R-:W-:Y:S02]  /*206b0*/  IADD3 R4, P1, PT, R11, R3, RZ ;  /* 0x000000030b047210 */ /* 0x000fe40007f3e0ff */
[----:B------:R-:W-:Y:S02]  /*206c0*/  LOP3.LUT R10, R0, 0xf7, RZ, 0xfc, !PT ;  /* 0x000000f7000a7812 */ /* 0x000fe400078efcff */
[----:B------:R-:W-:-:S02]  /*206d0*/  SHF.R.S32.HI R13, RZ, 0x8, R13 ;  /* 0x00000008ff0d7819 */ /* 0x000fc4000001140d */
[C---:B------:R-:W-:Y:S01]  /*206e0*/  LEA.HI.X.SX32 R5, R11.reuse, R2, 0x1, P1 ;  /* 0x000000020b057211 */ /* 0x040fe200008f0eff */
[----:B------:R-:W-:Y:S01]  /*206f0*/  VIADD R11, R11, UR5 ;  /* 0x000000050b0b7c36 */ /* 0x000fe20008000000 */
[----:B------:R-:W-:Y:S02]  /*20700*/  F2FP.SATFINITE.E4M3.F32.PACK_AB_MERGE_C R57, R57, R56, RZ ;  /* 0x000000383939723e */ /* 0x000fe400048070ff */
[----:B0-----:R-:W-:Y:S01]  /*20710*/  ISETP.LT.AND P1, PT, R10, UR4, !P2 ;  /* 0x000000040a007c0c */ /* 0x001fe2000d721270 */
[----:B------:R-:W0:Y:S01]  /*20720*/  LDCU UR4, c[0x0][0x39c] ;  /* 0x00007380ff0477ac */ /* 0x000e220008000800 */
[----:B------:R-:W-:Y:S01]  /*20730*/  LOP3.LUT R12, R0, 0xf6, RZ, 0xfc, !PT ;  /* 0x000000f6000c7812 */ /* 0x000fe200078efcff */
[----:B------:R2:W-:Y:S01]  /*20740*/  @P3 STG.E.U8 desc[UR26][R6.64], R13 ;  /* 0x0000000d06003986 */ /* 0x0005e2000c10111a */
[----:B------:R-:W-:Y:S02]  /*20750*/  PRMT R10, R57, 0x9910, RZ ;  /* 0x00009910390a7816 */ /* 0x000fe400000000ff */
[----:B-----5:R-:W-:-:S02]  /*20760*/  IADD3 R8, P3, PT, R11, R3, RZ ;  /* 0x000000030b087210 */ /* 0x020fc40007f7e0ff */
[----:B-1----:R-:W-:Y:S01]  /*20770*/  ISETP.LT.AND P6, PT, R12, UR6, !P2 ;  /* 0x000000060c007c0c */ /* 0x002fe2000d7c1270 */
[----:B------:R-:W1:Y:S01]  /*20780*/  LDCU UR6, c[0x0][0x39c] ;  /* 0x00007380ff0677ac */ /* 0x000e620008000800 */
[C---:B------:R-:W-:Y:S01]  /*20790*/  LEA.HI.X.SX32 R9, R11.reuse, R2, 0x1, P3 ;  /* 0x000000020b097211 */ /* 0x040fe200018f0eff */
[----:B------:R-:W-:Y:S01]  /*207a0*/  VIADD R11, R11, UR5 ;  /* 0x000000050b0b7c36 */ /* 0x000fe20008000000 */
[----:B--2---:R-:W-:Y:S01]  /*207b0*/  SHF.R.S32.HI R7, RZ, 0x8, R10 ;  /* 0x00000008ff077819 */ /* 0x004fe2000001140a */
[----:B------:R2:W-:Y:S01]  /*207c0*/  @P4 STG.E.U8 desc[UR26][R4.64], R57 ;  /* 0x0000003904004986 */ /* 0x0005e2000c10111a */
[----:B------:R-:W-:-:S03]  /*207d0*/  LOP3.LUT R6, R0, 0xfa, RZ, 0xfc, !PT ;  /* 0x000000fa00067812 */ /* 0x000fc600078efcff */
[----:B------:R4:W-:Y:S01]  /*207e0*/  @P5 STG.E.U8 desc[UR26][R8.64], R7 ;  /* 0x0000000708005986 */ /* 0x0009e2000c10111a */
[----:B------:R-:W-:Y:S02]  /*207f0*/  F2FP.SATFINITE.E4M3.F32.PACK_AB_MERGE_C R59, R59, R58, RZ ;  /* 0x0000003a3b3b723e */ /* 0x000fe400048070ff */
[----:B--2---:R-:W-:-:S04]  /*20800*/  IADD3 R4, P5, PT, R11, R3, RZ ;  /* 0x000000030b047210 */ /* 0x004fc80007fbe0ff */
[C---:B------:R-:W-:Y:S01]  /*20810*/  LEA.HI.X.SX32 R5, R11.reuse, R2, 0x1, P5 ;  /* 0x000000020b057211 */ /* 0x040fe200028f0eff */
[----:B------:R-:W-:Y:S01]  /*20820*/  VIADD R11, R11, UR5 ;  /* 0x000000050b0b7c36 */ /* 0x000fe20008000000 */
[----:B0-----:R-:W-:Y:S01]  /*20830*/  ISETP.LT.AND P5, PT, R6, UR4, !P2 ;  /* 0x0000000406007c0c */ /* 0x001fe2000d7a1270 */
[----:B------:R-:W0:Y:S01]  /*20840*/  LDCU UR4, c[0x0][0x39c] ;  /* 0x00007380ff0477ac */ /* 0x000e220008000800 */
[----:B------:R-:W-:Y:S01]  /*20850*/  LOP3.LUT R14, R0, 0xf8, RZ, 0xfc, !PT ;  /* 0x000000f8000e7812 */ /* 0x000fe200078efcff */
[----:B------:R2:W-:Y:S01]  /*20860*/  @P6 STG.E.U8 desc[UR26][R4.64], R59 ;  /* 0x0000003b04006986 */ /* 0x0005e2000c10111a */
[C---:B------:R-:W-:Y:S01]  /*20870*/  IADD3 R6, P6, PT, R11.reuse, R3, RZ ;  /* 0x000000030b067210 */ /* 0x040fe20007fde0ff */
[----:B------:R-:W-:Y:S01]  /*20880*/  VIADD R10, R11, UR5 ;  /* 0x000000050b0a7c36 */ /* 0x000fe20008000000 */
[----:B-1----:R-:W-:Y:S01]  /*20890*/  ISETP.LT.AND P3, PT, R14, UR6, !P2 ;  /* 0x000000060e007c0c */ /* 0x002fe2000d761270 */
[----:B------:R-:W1:Y:S01]  /*208a0*/  LDCU UR6, c[0x0][0x39c] ;  /* 0x00007380ff0677ac */ /* 0x000e620008000800 */
[----:B------:R-:W-:-:S02]  /*208b0*/  PRMT R13, R59, 0x9910, RZ ;  /* 0x000099103b0d7816 */ /* 0x000fc400000000ff */
[----:B----4-:R-:W-:Y:S02]  /*208c0*/  LEA.HI.X.SX32 R7, R11, R2, 0x1, P6 ;  /* 0x000000020b077211 */ /* 0x010fe400030f0eff */
        /* <DEDUP_REMOVED lines=8> */
[----:B0-----:R-:W-:Y:S01]  /*20950*/  ISETP.LT.AND P1, PT, R11, UR4, !P2 ;  /* 0x000000040b007c0c */ /* 0x001fe2000d721270 */
[----:B------:R0:W-:Y:S01]  /*20960*/  @P3 STG.E.U8 desc[UR26][R8.64], R61 ;  /* 0x0000003d08003986 */ /* 0x0001e2000c10111a */
[C---:B--2---:R-:W-:Y:S01]  /*20970*/  IADD3 R4, P3, PT, R10.reuse, R3, RZ ;  /* 0x000000030a047210 */ /* 0x044fe20007f7e0ff */
[----:B------:R-:W-:Y:S01]  /*20980*/  VIADD R11, R10, UR5 ;  /* 0x000000050a0b7c36 */ /* 0x000fe20008000000 */
[----:B---3--:R-:W-:Y:S01]  /*20990*/  ISETP.LT.AND P4, PT, R12, UR7, !P2 ;  /* 0x000000070c007c0c */ /* 0x008fe2000d781270 */
[----:B------:R-:W2:Y:S01]  /*209a0*/  LDCU UR4, c[0x0][0x39c] ;  /* 0x00007380ff0477ac */ /* 0x000ea20008000800 */
[----:B------:R-:W-:Y:S02]  /*209b0*/  LOP3.LUT R12, R0, 0xfb, RZ, 0xfc, !PT ;  /* 0x000000fb000c7812 */ /* 0x000fe400078efcff */
[----:B------:R-:W-:Y:S01]  /*209c0*/  LEA.HI.X.SX32 R5, R10, R2, 0x1, P3 ;  /* 0x000000020a057211 */ /* 0x000fe200018f0eff */
[----:B------:R-:W-:Y:S01]  /*209d0*/  VIADD R10, R11, UR5 ;  /* 0x000000050b0a7c36 */ /* 0x000fe20008000000 */
[----:B------:R-:W-:-:S02]  /*209e0*/  PRMT R17, R61, 0x9910, RZ ;  /* 0x000099103d117816 */ /* 0x000fc400000000ff */
[----:B-1----:R-:W-:Y:S01]  /*209f0*/  ISETP.LT.AND P6, PT, R12, UR6, !P2 ;  /* 0x000000060c007c0c */ /* 0x002fe2000d7c1270 */
[----:B------:R-:W1:Y:S01]  /*20a00*/  LDCU UR6, c[0x0][0x39c] ;  /* 0x00007380ff0677ac */ /* 0x000e620008000800 */
[----:B------:R-:W-:Y:S01]  /*20a10*/  SHF.R.S32.HI R17, RZ, 0x8, R17 ;  /* 0x00000008ff117819 */ /* 0x000fe20000011411 */
[----:B----4-:R-:W-:Y:S01]  /*20a20*/  VIADD R13, R10, UR5 ;  /* 0x000000050a0d7c36 */ /* 0x010fe20008000000 */
[----:B------:R-:W-:-:S03]  /*20a30*/  IADD3 R6, P3, PT, R11, R3, RZ ;  /* 0x000000030b067210 */ /* 0x000fc60007f7e0ff */
[----:B------:R-:W-:Y:S01]  /*20a40*/  VIADD R14, R13, UR5 ;  /* 0x000000050d0e7c36 */ /* 0x000fe20008000000 */
[----:B------:R3:W-:Y:S01]  /*20a50*/  @P4 STG.E.U8 desc[UR26][R4.64], R17 ;  /* 0x0000001104004986 */ /* 0x0007e2000c10111a */
[-C--:B0-----:R-:W-:Y:S02]  /*20a60*/  IADD3 R8, P4, PT, R10, R3.reuse, RZ ;  /* 0x000000030a087210 */ /* 0x081fe40007f9e0ff */
[----:B------:R-:W-:Y:S01]  /*20a70*/  VIADD R16, R14, UR5 ;  /* 0x000000050e107c36 */ /* 0x000fe20008000000 */
[-C--:B------:R-:W-:Y:S02]  /*20a80*/  LEA.HI.X.SX32 R7, R11, R2.reuse, 0x1, P3 ;  /* 0x000000020b077211 */ /* 0x080fe400018f0eff */
[----:B------:R-:W-:Y:S01]  /*20a90*/  LEA.HI.X.SX32 R9, R10, R2, 0x1, P4 ;  /* 0x000000020a097211 */ /* 0x000fe200020f0eff */
[----:B------:R-:W-:Y:S01]  /*20aa0*/  VIADD R15, R16, UR5 ;  /* 0x00000005100f7c36 */ /* 0x000fe20008000000 */
[----:B------:R-:W-:Y:S02]  /*20ab0*/  IADD3 R10, P3, PT, R13, R3, RZ ;  /* 0x000000030d0a7210 */ /* 0x000fe40007f7e0ff */
[----:B------:R-:W-:-:S02]  /*20ac0*/  LOP3.LUT R18, R0, 0xfd, RZ, 0xfc, !PT ;  /* 0x000000fd00127812 */ /* 0x000fc400078efcff */
[----:B------:R-:W-:Y:S02]  /*20ad0*/  IADD3 R12, P4, PT, R14, R3, RZ ;  /* 0x000000030e0c7210 */ /* 0x000fe40007f9e0ff */
[----:B------:R-:W-:Y:S02]  /*20ae0*/  LOP3.LUT R0, R0, 0xfe, RZ, 0xfc, !PT ;  /* 0x000000fe00007812 */ /* 0x000fe400078efcff */
[----:B------:R-:W-:Y:S02]  /*20af0*/  F2FP.SATFINITE.E4M3.F32.PACK_AB_MERGE_C R63, R63, R62, RZ ;  /* 0x0000003e3f3f723e */ /* 0x000fe400048070ff */
[-C--:B------:R-:W-:Y:S02]  /*20b00*/  LEA.HI.X.SX32 R11, R13, R2.reuse, 0x1, P3 ;  /* 0x000000020d0b7211 */ /* 0x080fe400018f0eff */
[----:B------:R-:W-:Y:S02]  /*20b10*/  LEA.HI.X.SX32 R13, R14, R2, 0x1, P4 ;  /* 0x000000020e0d7211 */ /* 0x000fe400020f0eff */
[----:B--2---:R-:W-:-:S02]  /*20b20*/  ISETP.LT.AND P3, PT, R18, UR4, !P2 ;  /* 0x0000000412007c0c */ /* 0x004fc4000d761270 */
[-C--:B------:R-:W-:Y:S02]  /*20b30*/  IADD3 R14, P4, PT, R15, R3.reuse, RZ ;  /* 0x000000030f0e7210 */ /* 0x080fe40007f9e0ff */
[----:B-1----:R-:W-:Y:S02]  /*20b40*/  ISETP.LT.AND P2, PT, R0, UR6, !P2 ;  /* 0x0000000600007c0c */ /* 0x002fe4000d741270 */
[----:B------:R-:W-:Y:S02]  /*20b50*/  PRMT R0, R63, 0x9910, RZ ;  /* 0x000099103f007816 */ /* 0x000fe400000000ff */
[----:B------:R-:W-:Y:S02]  /*20b60*/  LEA.HI.X.SX32 R15, R15, R2, 0x1, P4 ;  /* 0x000000020f0f7211 */ /* 0x000fe400020f0eff */
[----:B---3--:R-:W-:Y:S01]  /*20b70*/  IADD3 R4, P4, PT, R16, R3, RZ ;  /* 0x0000000310047210 */ /* 0x008fe20007f9e0ff */
[----:B------:R-:W-:Y:S01]  /*20b80*/  IMAD.MOV.U32 R3, RZ, RZ, R0 ;  /* 0x000000ffff037224 */ /* 0x000fe200078e0000 */
[----:B------:R-:W-:-:S02]  /*20b90*/  F2FP.SATFINITE.E4M3.F32.PACK_AB_MERGE_C R65, R65, R64, RZ ;  /* 0x000000404141723e */ /* 0x000fc400048070ff */
[----:B------:R-:W-:Y:S02]  /*20ba0*/  F2FP.SATFINITE.E4M3.F32.PACK_AB_MERGE_C R67, R67, R66, RZ ;  /* 0x000000424343723e */ /* 0x000fe400048070ff */
[----:B------:R-:W-:Y:S02]  /*20bb0*/  PRMT R17, R65, 0x9910, RZ ;  /* 0x0000991041117816 */ /* 0x000fe400000000ff */
[----:B------:R-:W-:Y:S02]  /*20bc0*/  SHF.R.S32.HI R3, RZ, 0x8, R3 ;  /* 0x00000008ff037819 */ /* 0x000fe40000011403 */
[----:B------:R-:W-:Y:S02]  /*20bd0*/  PRMT R19, R67, 0x9910, RZ ;  /* 0x0000991043137816 */ /* 0x000fe400000000ff */
[----:B------:R-:W-:Y:S01]  /*20be0*/  SHF.R.S32.HI R17, RZ, 0x8, R17 ;  /* 0x00000008ff117819 */ /* 0x000fe20000011411 */
[----:B------:R0:W-:Y:S01]  /*20bf0*/  @P5 STG.E.U8 desc[UR26][R6.64], R63 ;  /* 0x0000003f06005986 */ /* 0x0001e2000c10111a */
[----:B------:R-:W-:-:S02]  /*20c00*/  LEA.HI.X.SX32 R5, R16, R2, 0x1, P4 ;  /* 0x0000000210057211 */ /* 0x000fc400020f0eff */
[----:B------:R-:W-:Y:S01]  /*20c10*/  SHF.R.S32.HI R19, RZ, 0x8, R19 ;  /* 0x00000008ff137819 */ /* 0x000fe20000011413 */
[----:B------:R0:W-:Y:S04]  /*20c20*/  @P6 STG.E.U8 desc[UR26][R8.64], R3 ;  /* 0x0000000308006986 */ /* 0x0001e8000c10111a */
[----:B------:R0:W-:Y:S04]  /*20c30*/  @P1 STG.E.U8 desc[UR26][R10.64], R65 ;  /* 0x000000410a001986 */ /* 0x0001e8000c10111a */
[----:B------:R0:W-:Y:S04]  /*20c40*/  @P3 STG.E.U8 desc[UR26][R12.64], R17 ;  /* 0x000000110c003986 */ /* 0x0001e8000c10111a */
[----:B------:R0:W-:Y:S04]  /*20c50*/  @P2 STG.E.U8 desc[UR26][R4.64], R67 ;  /* 0x0000004304002986 */ /* 0x0001e8000c10111a */
[----:B------:R0:W-:Y:S01]  /*20c60*/  @P0 STG.E.U8 desc[UR26][R14.64], R19 ;  /* 0x000000130e000986 */ /* 0x0001e2000c10111a */
[----:B------:R-:W-:Y:S06]  /*20c70*/  BAR.SYNC.DEFER_BLOCKING 0x0 ;  /* 0x0000000000007b1d */ /* 0x000fec0000010000 */
[----:B------:R-:W-:Y:S05]  /*20c80*/  BRA.U UP0, `(.L_x_13) ;  /* 0x0000000100a07547 */ /* 0x000fea000b800000 */
[----:B------:R-:W1:Y:S01]  /*20c90*/  S2UR UR5, SR_CgaCtaId ;  /* 0x00000000000579c3 */ /* 0x000e620000008800 */
[----:B------:R-:W-:Y:S01]  /*20ca0*/  NOP ;  /* 0x0000000000007918 */ /* 0x000fe20000000000 */
[----:B------:R-:W-:Y:S01]  /*20cb0*/  UMOV UR4, 0x50 ;  /* 0x0000005000047882 */ /* 0x000fe20000000000 */
[----:B------:R-:W-:Y:S02]  /*20cc0*/  IMAD.U32 R0, RZ, RZ, UR12 ;  /* 0x0000000cff007e24 */ /* 0x000fe4000f8e00ff */
[----:B0-----:R-:W-:Y:S02]  /*20cd0*/  IMAD.MOV.U32 R3, RZ, RZ, 0xff ;  /* 0x000000ffff037424 */ /* 0x001fe400078e00ff */
[----:B------:R-:W-:Y:S01]  /*20ce0*/  IMAD.MOV.U32 R7, RZ, RZ, 0x1 ;  /* 0x00000001ff077424 */ /* 0x000fe200078e00ff */
[----:B------:R-:W-:-:S04]  /*20cf0*/  LOP3.LUT R0, R0, 0xffff, RZ, 0xc0, !PT ;  /* 0x0000ffff00007812 */ /* 0x000fc800078ec0ff */
[----:B------:R-:W-:-:S05]  /*20d00*/  SHF.R.U32.HI R0, RZ, 0x5, R0 ;  /* 0x00000005ff007819 */ /* 0x000fca0000011600 */
[----:B------:R-:W-:Y:S01]  /*20d10*/  VIADD R2, R0, 0x10 ;  /* 0x0000001000027836 */ /* 0x000fe20000000000 */
[----:B------:R-:W-:Y:S01]  /*20d20*/  SHF.L.U32 R0, R3, R0, RZ ;  /* 0x0000000003007219 */ /* 0x000fe200000006ff */
[----:B-1----:R-:W-:-:S03]  /*20d30*/  ULEA UR6, UR5, UR4, 0x18 ;  /* 0x0000000405067291 */ /* 0x002fc6000f8ec0ff */
[----:B------:R-:W-:-:S04]  /*20d40*/  SHF.L.U32 R3, R7, R2, RZ ;  /* 0x0000000207037219 */ /* 0x000fc800000006ff */
[----:B------:R-:W-:Y:S02]  /*20d50*/  LOP3.LUT R0, R3, R0, RZ, 0xfc, !PT ;  /* 0x0000000003007212 */ /* 0x000fe400078efcff */
[----:B------:R-:W0:Y:S02]  /*20d60*/  LDS R5, [UR6] ;  /* 0x00000006ff057984 */ /* 0x000e240008000800 */
[C---:B------:R-:W-:Y:S02]  /*20d70*/  LOP3.LUT R2, R0.reuse, 0xffff, RZ, 0xc0, !PT ;  /* 0x0000ffff00027812 */ /* 0x040fe400078ec0ff */
[----:B0-----:R-:W-:-:S04]  /*20d80*/  LOP3.LUT R3, R0, 0xffff, R5, 0x80, !PT ;  /* 0x0000ffff00037812 */ /* 0x001fc800078e8005 */
[----:B------:R-:W-:-:S13]  /*20d90*/  ISETP.NE.AND P0, PT, R3, R2, PT ;  /* 0x000000020300720c */ /* 0x000fda0003f05270 */
[----:B------:R-:W-:Y:S05]  /*20da0*/  @P0 BRA `(.L_x_14) ;  /* 0x0000000000500947 */ /* 0x000fea0003800000 */
[----:B------:R-:W-:Y:S02]  /*20db0*/  SHF.R.U32.HI R5, RZ, 0x10, R5 ;  /* 0x00000010ff057819 */ /* 0x000fe40000011605 */
[----:B------:R-:W-:-:S04]  /*20dc0*/  SHF.R.U32.HI R2, RZ, 0x10, R0 ;  /* 0x00000010ff027819 */ /* 0x000fc80000011600 */
[----:B------:R-:W-:-:S04]  /*20dd0*/  LOP3.LUT R5, R5, R2, RZ, 0xc0, !PT ;  /* 0x0000000205057212 */ /* 0x000fc800078ec0ff */
[----:B------:R-:W-:-:S13]  /*20de0*/  ISETP.NE.AND P0, PT, R5, R2, PT ;  /* 0x000000020500720c */ /* 0x000fda0003f05270 */
[----:B------:R-:W-:Y:S05]  /*20df0*/  @P0 BRA `(.L_x_15) ;  /* 0x0000000000300947 */ /* 0x000fea0003800000 */
[----:B------:R-:W-:Y:S01]  /*20e00*/  R2UR UR4, R0 ;  /* 0x00000000000472ca */ /* 0x000fe200000e0000 */
[----:B------:R-:W-:Y:S01]  /*20e10*/  VOTEU.ANY UR5, UPT, PT ;  /* 0x0000000000057886 */ /* 0x000fe200038e0100 */
[----:B------:R-:W0:Y:S01]  /*20e20*/  S2R R0, SR_LANEID ;  /* 0x0000000000007919 */ /* 0x000e220000000000 */
[----:B------:R-:W-:-:S10]  /*20e30*/  UFLO.U32 UR5, UR5 ;  /* 0x00000005000572bd */ /* 0x000fd400080e0000 */
[----:B------:R-:W-:-:S06]  /*20e40*/  ULOP3.LUT UR4, URZ, UR4, URZ, 0x33, !UPT ;  /* 0x00000004ff047292 */ /* 0x000fcc000f8e33ff */
[----:B------:R-:W-:-:S04]  /*20e50*/  IMAD.U32 R2, RZ, RZ, UR4 ;  /* 0x00000004ff027e24 */ /* 0x000fc8000f8e00ff */
[----:B------:R-:W1:Y:S02]  /*20e60*/  REDUX UR7, R2 ;  /* 0x00000000020773c4 */ /* 0x000e640000000000 */
[----:B------:R2:W-:Y:S01]  /*20e70*/  UTCATOMSWS.AND URZ, UR4 ;  /* 0x0000000400ff79e3 */ /* 0x0005e20008000000 */
[----:B0-----:R-:W-:Y:S01]  /*20e80*/  ISETP.EQ.U32.AND P0, PT, R0, UR5, PT ;  /* 0x0000000500007c0c */ /* 0x001fe2000bf02070 */
[----:B-1----:R-:W-:-:S12]  /*20e90*/  IMAD.U32 R0, RZ, RZ, UR7 ;  /* 0x00000007ff007e24 */ /* 0x002fd8000f8e00ff */
[----:B------:R2:W-:Y:S01]  /*20ea0*/  @P0 ATOMS.AND RZ, [UR6], R0 ;  /* 0x00000000ffff098c */ /* 0x0005e2000a800006 */
[----:B------:R-:W-:Y:S05]  /*20eb0*/  BRA `(.L_x_13) ;  /* 0x0000000000147947 */ /* 0x000fea0003800000 */
.L_x_15:
[----:B------:R-:W-:-:S07]  /*20ec0*/  MOV R2, 0x20ee0 ;  /* 0x00020ee000027802 */ /* 0x000fce0000000f00 */
[----:B------:R-:W-:Y:S05]  /*20ed0*/  CALL.REL.NOINC `($__internal_0_$__cuda_sm10x_tcgen05_guardrail_trap_col_being_dealloced_not_returned_by_alloc) ;  /* 0x00000000002c7944 */ /* 0x000fea0003c00000 */
[----:B------:R-:W-:Y:S05]  /*20ee0*/  BRA `(.L_x_13) ;  /* 0x0000000000087947 */ /* 0x000fea0003800000 */
.L_x_14:
[----:B------:R-:W-:-:S07]  /*20ef0*/  MOV R2, 0x20f10 ;  /* 0x00020f1000027802 */ /* 0x000fce0000000f00 */
[----:B------:R-:W-:Y:S05]  /*20f00*/  CALL.REL.NOINC `($__internal_2_$__cuda_sm10x_tcgen05_guardrail_trap_unallocated_columns_being_dealloced) ;  /* 0x0000000000387944 */ /* 0x000fea0003c00000 */
.L_x_13:
[----:B------:R-:W-:Y:S01]  /*20f10*/  NOP ;  /* 0x0000000000007918 */ /* 0x000fe20000000000 */
[----:B--2---:R-:W-:Y:S05]  /*20f20*/  EXIT ;  /* 0x000000000000794d */ /* 0x004fea0003800000 */
.L_x_8:
[----:B------:R-:W2:Y:S02]  /*20f30*/  SYNCS.PHASECHK.TRANS64.TRYWAIT P6, [UR10], R84 ;  /* 0x00000054ff0075a7 */ /* 0x000ea400080c110a */
[----:B--2---:R-:W-:Y:S05]  /*20f40*/  @!P6 BRA `(.L_x_8) ;  /* 0xfffffffc00f8e947 */ /* 0x004fea000383ffff */
[----:B------:R-:W-:Y:S05]  /*20f50*/  BRA `(.L_x_16) ;  /* 0xfffffeec00b87947 */ /* 0x000fea000383ffff */
.L_x_12:
[----:B------:R-:W1:Y:S02]  /*20f60*/  SYNCS.PHASECHK.TRANS64.TRYWAIT P4, [UR10], R10 ;  /* 0x0000000aff0075a7 */ /* 0x000e64000808110a */
[----:B-1----:R-:W-:Y:S05]  /*20f70*/  @!P4 BRA `(.L_x_12) ;  /* 0xfffffffc00f8c947 */ /* 0x002fea000383ffff */
[----:B------:R-:W-:Y:S05]  /*20f80*/  BRA `(.L_x_11) ;  /* 0xffffff6800c47947 */ /* 0x000fea000383ffff */
        .weak           $__internal_0_$__cuda_sm10x_tcgen05_guardrail_trap_col_being_dealloced_not_returned_by_alloc
        .type           $__internal_0_$__cuda_sm10x_tcgen05_guardrail_trap_col_being_dealloced_not_returned_by_alloc,@function
        .size           $__internal_0_$__cuda_sm10x_tcgen05_guardrail_trap_col_being_dealloced_not_returned_by_alloc,($__internal_1_$__cuda_sm10x_tcgen05_guardrail_trap_phase_invalid_during_alloc - $__internal_0_$__cuda_sm10x_tcgen05_guardrail_trap_col_being_dealloced_not_returned_by_alloc)
$__internal_0_$__cuda_sm10x_tcgen05_guardrail_trap_col_being_dealloced_not_returned_by_alloc:
[----:B------:R-:W-:Y:S05]  /*20f90*/  BPT.TRAP 0x1 ;  /* 0x000000040000795c */ /* 0x000fea0000300000 */
[----:B------:R-:W-:-:S04]  /*20fa0*/  IMAD.MOV.U32 R3, RZ, RZ, 0x0 ;  /* 0x00000000ff037424 */ /* 0x000fc800078e00ff */
[----:B------:R-:W-:Y:S05]  /*20fb0*/  RET.REL.NODEC R2 `(matmul_kernel) ;  /* 0xfffffdf002107950 */ /* 0x000fea0003c3ffff */
        .weak           $__internal_1_$__cuda_sm10x_tcgen05_guardrail_trap_phase_invalid_during_alloc
        .type           $__internal_1_$__cuda_sm10x_tcgen05_guardrail_trap_phase_invalid_during_alloc,@function
        .size           $__internal_1_$__cuda_sm10x_tcgen05_guardrail_trap_phase_invalid_during_alloc,($__internal_2_$__cuda_sm10x_tcgen05_guardrail_trap_unallocated_columns_being_dealloced - $__internal_1_$__cuda_sm10x_tcgen05_guardrail_trap_phase_invalid_during_alloc)
$__internal_1_$__cuda_sm10x_tcgen05_guardrail_trap_phase_invalid_during_alloc:
[----:B------:R-:W-:Y:S05]  /*20fc0*/  BPT.TRAP 0x1 ;  /* 0x000000040000795c */ /* 0x000fea0000300000 */
[----:B------:R-:W-:-:S04]  /*20fd0*/  IMAD.MOV.U32 R3, RZ, RZ, 0x0 ;  /* 0x00000000ff037424 */ /* 0x000fc800078e00ff */
[----:B------:R-:W-:Y:S05]  /*20fe0*/  RET.REL.NODEC R2 `(matmul_kernel) ;  /* 0xfffffdf002047950 */ /* 0x000fea0003c3ffff */
        .weak           $__internal_2_$__cuda_sm10x_tcgen05_guardrail_trap_unallocated_columns_being_dealloced
        .type           $__internal_2_$__cuda_sm10x_tcgen05_guardrail_trap_unallocated_columns_being_dealloced,@function
        .size           $__internal_2_$__cuda_sm10x_tcgen05_guardrail_trap_unallocated_columns_being_dealloced,(.L_x_20 - $__internal_2_$__cuda_sm10x_tcgen05_guardrail_trap_unallocated_columns_being_dealloced)
$__internal_2_$__cuda_sm10x_tcgen05_guardrail_trap_unallocated_columns_being_dealloced:
[----:B------:R-:W-:Y:S05]  /*20ff0*/  BPT.TRAP 0x1 ;  /* 0x000000040000795c */ /* 0x000fea0000300000 */
[----:B------:R-:W-:-:S04]  /*21000*/  IMAD.MOV.U32 R3, RZ, RZ, 0x0 ;  /* 0x00000000ff037424 */ /* 0x000fc800078e00ff */
[----:B------:R-:W-:Y:S05]  /*21010*/  RET.REL.NODEC R2 `(matmul_kernel) ;  /* 0xfffffdec02f87950 */ /* 0x000fea0003c3ffff */
.L_x_17:
[----:B------:R-:W-:-:S00]  /*21020*/  BRA `(.L_x_17) ;  /* 0xfffffffc00fc7947 */ /* 0x000fc0000383ffff */
[----:B------:R-:W-:-:S00]  /*21030*/  NOP ;  /* 0x0000000000007918 */ /* 0x000fc00000000000 */
        /* <DEDUP_REMOVED lines=12> */
.L_x_20:


//--------------------- .nv.shared.matmul_kernel  --------------------------
	.section	.nv.shared.matmul_kernel,"aw",@nobits
	.sectionflags	@""
	.align	16
	.zero		1024


//--------------------- .nv.shared.reserved.0     --------------------------
	.section	.nv.shared.reserved.0,"aw",@nobits
	.align	8
	.weak		__nv_reservedSMEM_offset_0_alias
	.size		__nv_reservedSMEM_offset_0_alias, 0, 64
	.other		__nv_reservedSMEM_offset_0_alias,@"STO_CUDA_RESERVED_SHARED STV_DEFAULT"
__nv_reservedSMEM_offset_0_alias:
	.zero		0
.nv.shared.reserved.0:
	.zero		64
	.weak		__nv_reservedSMEM_allocation_phase
	.type		__nv_reservedSMEM_allocation_phase,@object
	.size		__nv_reservedSMEM_allocation_phase,(.L_0 - __nv_reservedSMEM_allocation_phase)
__nv_reservedSMEM_allocation_phase:
	.zero		1
.L_0:
	.zero		7
	.weak		__nv_reservedSMEM_devtool_atexit_pc
	.type		__nv_reservedSMEM_devtool_atexit_pc,@object
	.size		__nv_reservedSMEM_devtool_atexit_pc,(__nv_reservedSMEM_allocation_mask - __nv_reservedSMEM_devtool_atexit_pc)
__nv_reservedSMEM_devtool_atexit_pc:
	.zero		8
	.weak		__nv_reservedSMEM_allocation_mask
	.type		__nv_reservedSMEM_allocation_mask,@object
	.size		__nv_reservedSMEM_allocation_mask,(.L_2 - __nv_reservedSMEM_allocation_mask)
__nv_reservedSMEM_allocation_mask:
	.zero		4
.L_2:


//--------------------- .nv.constant0.matmul_kernel --------------------------
	.section	.nv.constant0.matmul_kernel,"a",@progbits
	.sectionflags	@""
	.align	4
.nv.constant0.matmul_kernel:
	.zero		976


//--------------------- SYMBOLS --------------------------

	.type		.nv.reservedSmem.offset0,@object
	.size		.nv.reservedSmem.offset0,0x4
	.type		.nv.reservedSmem.cap,@object
	.size		.nv.reservedSmem.cap,0x4
